	.target	sm_80

	.elftype	@"ET_EXEC"


//--------------------- .note.nv.tkinfo           --------------------------
	.section	.note.nv.tkinfo,"",@"SHT_NOTE"
	.sectionflags	@"SHF_NOTE_NV_TKINFO"
	.tkinfo
        /*0018*/ 	.word	0x00000002
        /*0030*/ 	.string	""
        /*0030*/ 	.string	"ptxas"
        /*0030*/ 	.string	"Cuda compilation tools, release 13.0, V13.0.88"
        /*0030*/ 	.string	"Build cuda_13.0.r13.0/compiler.36424714_0"
        /*0030*/ 	.string	"-v  -suppress-debug-info  -lineinfo  -arch sm_80 "



//--------------------- .note.nv.cuinfo           --------------------------
	.section	.note.nv.cuinfo,"",@"SHT_NOTE"
	.sectionflags	@"SHF_NOTE_NV_CUINFO"
        /*0018*/ 	.short	0x0002
        /*001a*/ 	.short	0x0050
        /*001c*/ 	.short	0x0082
	.zero		2


//--------------------- .nv.info                  --------------------------
	.section	.nv.info,"",@"SHT_CUDA_INFO"
	.align	4


	//----- nvinfo : EIATTR_REGCOUNT
	.align		4
        /*0000*/ 	.byte	0x04, 0x2f
        /*0002*/ 	.short	(.L_1 - .L_0)
	.align		4
.L_0:
        /*0004*/ 	.word	index@(matmul_kernel)
        /*0008*/ 	.word	0x000000ff


	//----- nvinfo : EIATTR_FRAME_SIZE
	.align		4
.L_1:
        /*000c*/ 	.byte	0x04, 0x11
        /*000e*/ 	.short	(.L_3 - .L_2)
	.align		4
.L_2:
        /*0010*/ 	.word	index@(matmul_kernel)
        /*0014*/ 	.word	0x00003f18


	//----- nvinfo : EIATTR_MIN_STACK_SIZE
	.align		4
.L_3:
        /*0018*/ 	.byte	0x04, 0x12
        /*001a*/ 	.short	(.L_5 - .L_4)
	.align		4
.L_4:
        /*001c*/ 	.word	index@(matmul_kernel)
        /*0020*/ 	.word	0x00003f18
.L_5:


//--------------------- .nv.info.matmul_kernel    --------------------------
	.section	.nv.info.matmul_kernel,"",@"SHT_CUDA_INFO"
	.sectionflags	@""
	.align	4


	//----- nvinfo : EIATTR_CUDA_API_VERSION
	.align		4
        /*0000*/ 	.byte	0x04, 0x37
        /*0002*/ 	.short	(.L_7 - .L_6)
.L_6:
        /*0004*/ 	.word	0x00000082


	//----- nvinfo : EIATTR_SW2861232_WAR
	.align		4
.L_7:
        /*0008*/ 	.byte	0x01, 0x35
	.zero		2


	//----- nvinfo : EIATTR_PARAM_CBANK
	.align		4
        /*000c*/ 	.byte	0x04, 0x0a
        /*000e*/ 	.short	(.L_9 - .L_8)
	.align		4
.L_8:
        /*0010*/ 	.word	index@(.nv.constant0.matmul_kernel)
        /*0014*/ 	.short	0x0160
        /*0016*/ 	.short	0x0050


	//----- nvinfo : EIATTR_CBANK_PARAM_SIZE
	.align		4
.L_9:
        /*0018*/ 	.byte	0x03, 0x19
        /*001a*/ 	.short	0x0050


	//----- nvinfo : EIATTR_KPARAM_INFO
	.align		4
        /*001c*/ 	.byte	0x04, 0x17
        /*001e*/ 	.short	(.L_11 - .L_10)
.L_10:
        /*0020*/ 	.word	0x00000000
        /*0024*/ 	.short	0x000d
        /*0026*/ 	.short	0x0048
        /*0028*/ 	.byte	0x00, 0xf4, 0x21, 0x00


	//----- nvinfo : EIATTR_KPARAM_INFO
	.align		4
.L_11:
        /*002c*/ 	.byte	0x04, 0x17
        /*002e*/ 	.short	(.L_13 - .L_12)
.L_12:
        /*0030*/ 	.word	0x00000000
        /*0034*/ 	.short	0x000c
        /*0036*/ 	.short	0x0040
        /*0038*/ 	.byte	0x00, 0xf4, 0x21, 0x00


	//----- nvinfo : EIATTR_KPARAM_INFO
	.align		4
.L_13:
        /*003c*/ 	.byte	0x04, 0x17
        /*003e*/ 	.short	(.L_15 - .L_14)
.L_14:
        /*0040*/ 	.word	0x00000000
        /*0044*/ 	.short	0x000b
        /*0046*/ 	.short	0x0038
        /*0048*/ 	.byte	0x00, 0xf0, 0x11, 0x00


	//----- nvinfo : EIATTR_KPARAM_INFO
	.align		4
.L_15:
        /*004c*/ 	.byte	0x04, 0x17
        /*004e*/ 	.short	(.L_17 - .L_16)
.L_16:
        /*0050*/ 	.word	0x00000000
        /*0054*/ 	.short	0x000a
        /*0056*/ 	.short	0x0034
        /*0058*/ 	.byte	0x00, 0xf0, 0x11, 0x00


	//----- nvinfo : EIATTR_KPARAM_INFO
	.align		4
.L_17:
        /*005c*/ 	.byte	0x04, 0x17
        /*005e*/ 	.short	(.L_19 - .L_18)
.L_18:
        /*0060*/ 	.word	0x00000000
        /*0064*/ 	.short	0x0009
        /*0066*/ 	.short	0x0030
        /*0068*/ 	.byte	0x00, 0xf0, 0x11, 0x00


	//----- nvinfo : EIATTR_KPARAM_INFO
	.align		4
.L_19:
        /*006c*/ 	.byte	0x04, 0x17
        /*006e*/ 	.short	(.L_21 - .L_20)
.L_20:
        /*0070*/ 	.word	0x00000000
        /*0074*/ 	.short	0x0008
        /*0076*/ 	.short	0x002c
        /*0078*/ 	.byte	0x00, 0xf0, 0x11, 0x00


	//----- nvinfo : EIATTR_KPARAM_INFO
	.align		4
.L_21:
        /*007c*/ 	.byte	0x04, 0x17
        /*007e*/ 	.short	(.L_23 - .L_22)
.L_22:
        /*0080*/ 	.word	0x00000000
        /*0084*/ 	.short	0x0007
        /*0086*/ 	.short	0x0028
        /*0088*/ 	.byte	0x00, 0xf0, 0x11, 0x00


	//----- nvinfo : EIATTR_KPARAM_INFO
	.align		4
.L_23:
        /*008c*/ 	.byte	0x04, 0x17
        /*008e*/ 	.short	(.L_25 - .L_24)
.L_24:
        /*0090*/ 	.word	0x00000000
        /*0094*/ 	.short	0x0006
        /*0096*/ 	.short	0x0024
        /*0098*/ 	.byte	0x00, 0xf0, 0x11, 0x00


	//----- nvinfo : EIATTR_KPARAM_INFO
	.align		4
.L_25:
        /*009c*/ 	.byte	0x04, 0x17
        /*009e*/ 	.short	(.L_27 - .L_26)
.L_26:
        /*00a0*/ 	.word	0x00000000
        /*00a4*/ 	.short	0x0005
        /*00a6*/ 	.short	0x0020
        /*00a8*/ 	.byte	0x00, 0xf0, 0x11, 0x00


	//----- nvinfo : EIATTR_KPARAM_INFO
	.align		4
.L_27:
        /*00ac*/ 	.byte	0x04, 0x17
        /*00ae*/ 	.short	(.L_29 - .L_28)
.L_28:
        /*00b0*/ 	.word	0x00000000
        /*00b4*/ 	.short	0x0004
        /*00b6*/ 	.short	0x001c
        /*00b8*/ 	.byte	0x00, 0xf0, 0x11, 0x00


	//----- nvinfo : EIATTR_KPARAM_INFO
	.align		4
.L_29:
        /*00bc*/ 	.byte	0x04, 0x17
        /*00be*/ 	.short	(.L_31 - .L_30)
.L_30:
        /*00c0*/ 	.word	0x00000000
        /*00c4*/ 	.short	0x0003
        /*00c6*/ 	.short	0x0018
        /*00c8*/ 	.byte	0x00, 0xf0, 0x11, 0x00


	//----- nvinfo : EIATTR_KPARAM_INFO
	.align		4
.L_31:
        /*00cc*/ 	.byte	0x04, 0x17
        /*00ce*/ 	.short	(.L_33 - .L_32)
.L_32:
        /*00d0*/ 	.word	0x00000000
        /*00d4*/ 	.short	0x0002
        /*00d6*/ 	.short	0x0010
        /*00d8*/ 	.byte	0x00, 0xf4, 0x21, 0x00


	//----- nvinfo : EIATTR_KPARAM_INFO
	.align		4
.L_33:
        /*00dc*/ 	.byte	0x04, 0x17
        /*00de*/ 	.short	(.L_35 - .L_34)
.L_34:
        /*00e0*/ 	.word	0x00000000
        /*00e4*/ 	.short	0x0001
        /*00e6*/ 	.short	0x0008
        /*00e8*/ 	.byte	0x00, 0xf4, 0x21, 0x00


	//----- nvinfo : EIATTR_KPARAM_INFO
	.align		4
.L_35:
        /*00ec*/ 	.byte	0x04, 0x17
        /*00ee*/ 	.short	(.L_37 - .L_36)
.L_36:
        /*00f0*/ 	.word	0x00000000
        /*00f4*/ 	.short	0x0000
        /*00f6*/ 	.short	0x0000
        /*00f8*/ 	.byte	0x00, 0xf4, 0x21, 0x00


	//----- nvinfo : EIATTR_MAXREG_COUNT
	.align		4
.L_37:
        /*00fc*/ 	.byte	0x03, 0x1b
        /*00fe*/ 	.short	0x00ff


	//----- nvinfo : EIATTR_NUM_BARRIERS
	.align		4
        /*0100*/ 	.byte	0x02, 0x4c
        /*0102*/ 	.byte	0x01
	.zero		1


	//----- nvinfo : EIATTR_ANNOTATIONS
	.align		4
        /*0104*/ 	.byte	0x04, 0x55
        /*0106*/ 	.short	(.L_39 - .L_38)


	//   ....[0]....
.L_38:
        /*0108*/ 	.word	0x00000001
        /*010c*/ 	.byte	0x30, 0x05, 0x00, 0x00, 0x01, 0x00, 0x00, 0x00, 0xb0, 0x05, 0x00, 0x00, 0x01, 0x00, 0x00, 0x00
        /* <DEDUP_REMOVED lines=421> */
        /*1b6c*/ 	.byte	0xa0, 0x27, 0x01, 0x00, 0x01, 0x00, 0x00, 0x00, 0xb0, 0x27, 0x01, 0x00


	//----- nvinfo : EIATTR_MERCURY_ISA_VERSION
	.align		4
.L_39:
        /*1b78*/ 	.byte	0x03, 0x5f
        /*1b7a*/ 	.short	0x0000


	//----- nvinfo : EIATTR_EXIT_INSTR_OFFSETS
	.align		4
        /*1b7c*/ 	.byte	0x04, 0x1c
        /*1b7e*/ 	.short	(.L_41 - .L_40)


	//   ....[0]....
.L_40:
        /*1b80*/ 	.word	0x000874b0


	//   ....[1]....
        /*1b84*/ 	.word	0x000874d0


	//----- nvinfo : EIATTR_REQNTID
	.align		4
.L_41:
        /*1b88*/ 	.byte	0x04, 0x10
        /*1b8a*/ 	.short	(.L_43 - .L_42)
.L_42:
        /*1b8c*/ 	.word	0x00000080
        /*1b90*/ 	.word	0x00000001
        /*1b94*/ 	.word	0x00000001
.L_43:


//--------------------- .nv.callgraph             --------------------------
	.section	.nv.callgraph,"",@"SHT_CUDA_CALLGRAPH"
	.align	4
	.sectionentsize	8
	.align		4
        /*0000*/ 	.word	0x00000000
	.align		4
        /*0004*/ 	.word	0xffffffff
	.align		4
        /*0008*/ 	.word	0x00000000
	.align		4
        /*000c*/ 	.word	0xfffffffe
	.align		4
        /*0010*/ 	.word	0x00000000
	.align		4
        /*0014*/ 	.word	0xfffffffd
	.align		4
        /*0018*/ 	.word	0x00000000
	.align		4
        /*001c*/ 	.word	0xfffffffc


//--------------------- .nv.rel.action            --------------------------
	.section	.nv.rel.action,"",@"SHT_CUDA_RELOCINFO"
	.align	8
	.sectionentsize	8
        /*0000*/ 	.byte	0x73, 0x00, 0x00, 0x00, 0x00, 0x00, 0x00, 0x00, 0x00, 0x00, 0x00, 0x11, 0x25, 0x00, 0x05, 0x36


//--------------------- .nv.constant0.matmul_kernel --------------------------
	.section	.nv.constant0.matmul_kernel,"a",@progbits
	.sectionflags	@""
	.align	4
.nv.constant0.matmul_kernel:
	.zero		432


//--------------------- .text.matmul_kernel       --------------------------
	.section	.text.matmul_kernel,"ax",@progbits
	.sectioninfo	@"SHI_REGISTERS=255"
	.align	128
        .global         matmul_kernel
        .type           matmul_kernel,@function
        .size           matmul_kernel,(.L_x_3 - matmul_kernel)
        .other          matmul_kernel,@"STO_CUDA_ENTRY STV_DEFAULT"
matmul_kernel:
.text.matmul_kernel:
[----:B------:R-:W-:Y:S02]  /*0000*/  IMAD.MOV.U32 R1, RZ, RZ, c[0x0][0x28] ;  /* 0x00000a00ff017624 */ /* 0x000fe400078e00ff */
[----:B------:R-:W-:Y:S01]  /*0010*/  IMAD.MOV.U32 R0, RZ, RZ, c[0x0][0x17c] ;  /* 0x00005f00ff007624 */ /* 0x000fe200078e00ff */
[----:B------:R-:W1:Y:S01]  /*0020*/  S2R R5, SR_CTAID.X ;  /* 0x0000000000057919 */ /* 0x000e620000002500 */
[----:B------:R-:W-:Y:S02]  /*0030*/  IABS R20, c[0x0][0x178] ;  /* 0x00005e0000147a13 */ /* 0x000fe40000000000 */
[----:B------:R-:W-:Y:S02]  /*0040*/  IADD3 R1, R1, -0x3f18, RZ ;  /* 0xffffc0e801017810 */ /* 0x000fe40007ffe0ff */
[----:B------:R-:W-:-:S04]  /*0050*/  IADD3 R0, R0, 0x7f, RZ ;  /* 0x0000007f00007810 */ /* 0x000fc80007ffe0ff */
[----:B------:R-:W-:-:S04]  /*0060*/  SHF.R.S32.HI R3, RZ, 0x1f, R0 ;  /* 0x0000001fff037819 */ /* 0x000fc80000011400 */
[----:B------:R-:W-:-:S04]  /*0070*/  LEA.HI R3, R3, R0, RZ, 0x7 ;  /* 0x0000000003037211 */ /* 0x000fc800078f38ff */
[----:B------:R-:W-:-:S04]  /*0080*/  SHF.R.S32.HI R4, RZ, 0x7, R3 ;  /* 0x00000007ff047819 */ /* 0x000fc80000011403 */
[-C--:B------:R-:W-:Y:S02]  /*0090*/  IABS R7, R4.reuse ;  /* 0x0000000400077213 */ /* 0x080fe40000000000 */
[----:B------:R-:W-:Y:S02]  /*00a0*/  IABS R10, R4 ;  /* 0x00000004000a7213 */ /* 0x000fe40000000000 */
[----:B------:R-:W2:Y:S01]  /*00b0*/  I2F.RP R0, R7 ;  /* 0x0000000700007306 */ /* 0x000ea20000209400 */
[----:B-1----:R-:W-:-:S07]  /*00c0*/  IABS R8, R5 ;  /* 0x0000000500087213 */ /* 0x002fce0000000000 */
[----:B--2---:R-:W1:Y:S02]  /*00d0*/  MUFU.RCP R0, R0 ;  /* 0x0000000000007308 */ /* 0x004e640000001000 */
[----:B-1----:R-:W-:Y:S02]  /*00e0*/  IADD3 R2, R0, 0xffffffe, RZ ;  /* 0x0ffffffe00027810 */ /* 0x002fe40007ffe0ff */
[----:B------:R-:W-:-:S04]  /*00f0*/  IADD3 R0, RZ, -R10, RZ ;  /* 0x8000000aff007210 */ /* 0x000fc80007ffe0ff */
[----:B------:R1:W2:Y:S02]  /*0100*/  F2I.FTZ.U32.TRUNC.NTZ R3, R2 ;  /* 0x0000000200037305 */ /* 0x0002a4000021f000 */
[----:B-1----:R-:W-:Y:S01]  /*0110*/  IMAD.MOV.U32 R2, RZ, RZ, RZ ;  /* 0x000000ffff027224 */ /* 0x002fe200078e00ff */
[----:B--2---:R-:W-:-:S05]  /*0120*/  IADD3 R6, RZ, -R3, RZ ;  /* 0x80000003ff067210 */ /* 0x004fca0007ffe0ff */
[----:B------:R-:W-:Y:S02]  /*0130*/  IMAD R9, R6, R7, RZ ;  /* 0x0000000706097224 */ /* 0x000fe400078e02ff */
[----:B------:R-:W-:Y:S02]  /*0140*/  IMAD.MOV.U32 R6, RZ, RZ, R8 ;  /* 0x000000ffff067224 */ /* 0x000fe400078e0008 */
[----:B------:R-:W-:-:S06]  /*0150*/  IMAD.HI.U32 R3, R3, R9, R2 ;  /* 0x0000000903037227 */ /* 0x000fcc00078e0002 */
[----:B------:R-:W-:-:S04]  /*0160*/  IMAD.HI.U32 R3, R3, R6, RZ ;  /* 0x0000000603037227 */ /* 0x000fc800078e00ff */
[----:B------:R-:W-:-:S05]  /*0170*/  IMAD R0, R3, R0, R6 ;  /* 0x0000000003007224 */ /* 0x000fca00078e0206 */
[----:B------:R-:W-:-:S13]  /*0180*/  ISETP.GT.U32.AND P1, PT, R7, R0, PT ;  /* 0x000000000700720c */ /* 0x000fda0003f24070 */
[----:B------:R-:W-:Y:S01]  /*0190*/  @!P1 IMAD.IADD R0, R0, 0x1, -R7 ;  /* 0x0000000100009824 */ /* 0x000fe200078e0a07 */
[----:B------:R-:W-:Y:S02]  /*01a0*/  @!P1 IADD3 R3, R3, 0x1, RZ ;  /* 0x0000000103039810 */ /* 0x000fe40007ffe0ff */
[----:B------:R-:W-:Y:S02]  /*01b0*/  ISETP.NE.AND P1, PT, R4, RZ, PT ;  /* 0x000000ff0400720c */ /* 0x000fe40003f25270 */
[----:B------:R-:W-:Y:S02]  /*01c0*/  ISETP.GE.U32.AND P0, PT, R0, R7, PT ;  /* 0x000000070000720c */ /* 0x000fe40003f06070 */
[----:B------:R-:W-:-:S04]  /*01d0*/  LOP3.LUT R0, R5, R4, RZ, 0x3c, !PT ;  /* 0x0000000405007212 */ /* 0x000fc800078e3cff */
[----:B------:R-:W-:Y:S01]  /*01e0*/  ISETP.GE.AND P2, PT, R0, RZ, PT ;  /* 0x000000ff0000720c */ /* 0x000fe20003f46270 */
[----:B------:R-:W-:-:S05]  /*01f0*/  IMAD.MOV.U32 R0, RZ, RZ, c[0x0][0x178] ;  /* 0x00005e00ff007624 */ /* 0x000fca00078e00ff */
[----:B------:R-:W-:Y:S02]  /*0200*/  IADD3 R0, R0, 0x1ff, RZ ;  /* 0x000001ff00007810 */ /* 0x000fe40007ffe0ff */
[----:B------:R-:W-:-:S04]  /*0210*/  @P0 IADD3 R3, R3, 0x1, RZ ;  /* 0x0000000103030810 */ /* 0x000fc80007ffe0ff */
[----:B------:R-:W-:Y:S02]  /*0220*/  MOV R9, R3 ;  /* 0x0000000300097202 */ /* 0x000fe40000000f00 */
[----:B------:R-:W-:-:S03]  /*0230*/  SHF.R.S32.HI R3, RZ, 0x1f, R0 ;  /* 0x0000001fff037819 */ /* 0x000fc60000011400 */
[----:B------:R-:W-:Y:S01]  /*0240*/  @!P2 IMAD.MOV R9, RZ, RZ, -R9 ;  /* 0x000000ffff09a224 */ /* 0x000fe200078e0a09 */
[----:B------:R-:W-:Y:S02]  /*0250*/  LEA.HI R3, R3, R0, RZ, 0x9 ;  /* 0x0000000003037211 */ /* 0x000fe400078f48ff */
[----:B------:R-:W-:-:S04]  /*0260*/  @!P1 LOP3.LUT R9, RZ, R4, RZ, 0x33, !PT ;  /* 0x00000004ff099212 */ /* 0x000fc800078e33ff */
[----:B------:R-:W-:Y:S01]  /*0270*/  LEA.HI.SX32 R3, R3, -R9, 0x17 ;  /* 0x8000000903037211 */ /* 0x000fe200078fbaff */
[----:B------:R-:W-:-:S03]  /*0280*/  IMAD.MOV R6, RZ, RZ, -R9 ;  /* 0x000000ffff067224 */ /* 0x000fc600078e0a09 */
[----:B------:R-:W-:Y:S01]  /*0290*/  IMNMX R11, R3, 0x1, PT ;  /* 0x00000001030b7817 */ /* 0x000fe20003800200 */
[----:B------:R-:W-:-:S03]  /*02a0*/  IMAD R10, R4, R6, R5 ;  /* 0x00000006040a7224 */ /* 0x000fc600078e0205 */
[-C--:B------:R-:W-:Y:S02]  /*02b0*/  IABS R8, R11.reuse ;  /* 0x0000000b00087213 */ /* 0x080fe40000000000 */
[----:B------:R-:W-:Y:S02]  /*02c0*/  IABS R6, R11 ;  /* 0x0000000b00067213 */ /* 0x000fe40000000000 */
[----:B------:R-:W1:Y:S01]  /*02d0*/  I2F.RP R0, R8 ;  /* 0x0000000800007306 */ /* 0x000e620000209400 */
[----:B------:R-:W-:-:S07]  /*02e0*/  IABS R4, R10 ;  /* 0x0000000a00047213 */ /* 0x000fce0000000000 */
[----:B-1----:R-:W1:Y:S02]  /*02f0*/  MUFU.RCP R0, R0 ;  /* 0x0000000000007308 */ /* 0x002e640000001000 */
[----:B-1----:R-:W-:Y:S02]  /*0300*/  IADD3 R2, R0, 0xffffffe, RZ ;  /* 0x0ffffffe00027810 */ /* 0x002fe40007ffe0ff */
[----:B------:R-:W-:-:S04]  /*0310*/  IABS R0, c[0x0][0x17c] ;  /* 0x00005f0000007a13 */ /* 0x000fc80000000000 */
[----:B------:R1:W2:Y:S02]  /*0320*/  F2I.FTZ.U32.TRUNC.NTZ R3, R2 ;  /* 0x0000000200037305 */ /* 0x0002a4000021f000 */
[----:B-1----:R-:W-:Y:S01]  /*0330*/  IMAD.MOV.U32 R2, RZ, RZ, RZ ;  /* 0x000000ffff027224 */ /* 0x002fe200078e00ff */
[----:B--2---:R-:W-:-:S05]  /*0340*/  IADD3 R7, RZ, -R3, RZ ;  /* 0x80000003ff077210 */ /* 0x004fca0007ffe0ff */
[----:B------:R-:W-:-:S04]  /*0350*/  IMAD R5, R7, R8, RZ ;  /* 0x0000000807057224 */ /* 0x000fc800078e02ff */
[----:B------:R-:W-:-:S04]  /*0360*/  IMAD.HI.U32 R3, R3, R5, R2 ;  /* 0x0000000503037227 */ /* 0x000fc800078e0002 */
[----:B------:R-:W-:Y:S02]  /*0370*/  IMAD.MOV R5, RZ, RZ, -R6 ;  /* 0x000000ffff057224 */ /* 0x000fe400078e0a06 */
[----:B------:R-:W1:Y:S01]  /*0380*/  I2F.RP R6, R0 ;  /* 0x0000000000067306 */ /* 0x000e620000209400 */
[----:B------:R-:W-:-:S04]  /*0390*/  IMAD.HI.U32 R2, R3, R4, RZ ;  /* 0x0000000403027227 */ /* 0x000fc800078e00ff */
[----:B------:R-:W-:Y:S01]  /*03a0*/  IMAD R3, R2, R5, R4 ;  /* 0x0000000502037224 */ /* 0x000fe200078e0204 */
[----:B------:R-:W-:Y:S02]  /*03b0*/  LOP3.LUT R4, R10, R11, RZ, 0x3c, !PT ;  /* 0x0000000b0a047212 */ /* 0x000fe400078e3cff */
[----:B------:R-:W2:Y:S02]  /*03c0*/  I2F.RP R5, R20 ;  /* 0x0000001400057306 */ /* 0x000ea40000209400 */
[----:B------:R-:W-:Y:S02]  /*03d0*/  ISETP.GT.U32.AND P1, PT, R8, R3, PT ;  /* 0x000000030800720c */ /* 0x000fe40003f24070 */
[----:B------:R-:W-:-:S04]  /*03e0*/  ISETP.GE.AND P2, PT, R4, RZ, PT ;  /* 0x000000ff0400720c */ /* 0x000fc80003f46270 */
[----:B-1----:R-:W1:Y:S07]  /*03f0*/  MUFU.RCP R6, R6 ;  /* 0x0000000600067308 */ /* 0x002e6e0000001000 */
[-C--:B------:R-:W-:Y:S01]  /*0400*/  @!P1 IADD3 R3, R3, -R8.reuse, RZ ;  /* 0x8000000803039210 */ /* 0x080fe20007ffe0ff */
[----:B--2---:R-:W2:Y:S01]  /*0410*/  MUFU.RCP R5, R5 ;  /* 0x0000000500057308 */ /* 0x004ea20000001000 */
[----:B------:R-:W-:Y:S02]  /*0420*/  @!P1 IADD3 R2, R2, 0x1, RZ ;  /* 0x0000000102029810 */ /* 0x000fe40007ffe0ff */
[----:B------:R-:W-:-:S02]  /*0430*/  ISETP.GE.U32.AND P0, PT, R3, R8, PT ;  /* 0x000000080300720c */ /* 0x000fc40003f06070 */
[----:B------:R-:W-:Y:S02]  /*0440*/  ISETP.NE.AND P1, PT, R11, RZ, PT ;  /* 0x000000ff0b00720c */ /* 0x000fe40003f25270 */
[----:B-1----:R-:W-:-:S06]  /*0450*/  IADD3 R3, R6, 0xffffffe, RZ ;  /* 0x0ffffffe06037810 */ /* 0x002fcc0007ffe0ff */
[----:B------:R-:W1:Y:S03]  /*0460*/  F2I.FTZ.U32.TRUNC.NTZ R3, R3 ;  /* 0x0000000300037305 */ /* 0x000e66000021f000 */
[----:B------:R-:W-:Y:S02]  /*0470*/  @P0 IADD3 R2, R2, 0x1, RZ ;  /* 0x0000000102020810 */ /* 0x000fe40007ffe0ff */
[----:B--2---:R-:W-:-:S03]  /*0480*/  IADD3 R30, R5, 0xffffffe, RZ ;  /* 0x0ffffffe051e7810 */ /* 0x004fc60007ffe0ff */
[----:B------:R-:W-:Y:S01]  /*0490*/  IMAD.MOV.U32 R22, RZ, RZ, R2 ;  /* 0x000000ffff167224 */ /* 0x000fe200078e0002 */
[----:B------:R-:W2:Y:S01]  /*04a0*/  F2I.FTZ.U32.TRUNC.NTZ R31, R30 ;  /* 0x0000001e001f7305 */ /* 0x000ea2000021f000 */
[----:B------:R-:W-:Y:S02]  /*04b0*/  MOV R2, RZ ;  /* 0x000000ff00027202 */ /* 0x000fe40000000f00 */
[----:B------:R-:W-:Y:S01]  /*04c0*/  @!P2 IMAD.MOV R22, RZ, RZ, -R22 ;  /* 0x000000ffff16a224 */ /* 0x000fe200078e0a16 */
[----:B------:R-:W-:Y:S02]  /*04d0*/  @!P1 LOP3.LUT R22, RZ, R11, RZ, 0x33, !PT ;  /* 0x0000000bff169212 */ /* 0x000fe400078e33ff */
[----:B-1----:R-:W-:-:S03]  /*04e0*/  IADD3 R5, RZ, -R3, RZ ;  /* 0x80000003ff057210 */ /* 0x002fc60007ffe0ff */
[----:B------:R-:W-:Y:S02]  /*04f0*/  IMAD.SHL.U32 R116, R22, 0x80, RZ ;  /* 0x0000008016747824 */ /* 0x000fe400078e00ff */
[----:B------:R-:W-:Y:S02]  /*0500*/  IMAD.MOV R22, RZ, RZ, -R22 ;  /* 0x000000ffff167224 */ /* 0x000fe400078e0a16 */
[----:B------:R-:W-:Y:S01]  /*0510*/  IMAD R5, R5, R0, RZ ;  /* 0x0000000005057224 */ /* 0x000fe200078e02ff */
[----:B------:R-:W-:Y:S01]  /*0520*/  IABS R7, R116 ;  /* 0x0000007400077213 */ /* 0x000fe20000000000 */
[----:B------:R-:W-:Y:S01]  /*0530*/  STL [R1+0xeec], R116 ;  /* 0x000eec7401007387 */ /* 0x000fe20000100800 */
[C---:B------:R-:W-:Y:S01]  /*0540*/  IADD3 R42, R116.reuse, 0x7f, RZ ;  /* 0x0000007f742a7810 */ /* 0x040fe20007ffe0ff */
[----:B------:R-:W-:Y:S01]  /*0550*/  IMAD.HI.U32 R2, R3, R5, R2 ;  /* 0x0000000503027227 */ /* 0x000fe200078e0002 */
[C---:B------:R-:W-:Y:S02]  /*0560*/  IADD3 R15, R116.reuse, 0x1, RZ ;  /* 0x00000001740f7810 */ /* 0x040fe40007ffe0ff */
[C---:B------:R-:W-:Y:S01]  /*0570*/  IADD3 R14, R116.reuse, 0x2, RZ ;  /* 0x00000002740e7810 */ /* 0x040fe20007ffe0ff */
[----:B--2---:R-:W-:Y:S01]  /*0580*/  IMAD.MOV R4, RZ, RZ, -R31 ;  /* 0x000000ffff047224 */ /* 0x004fe200078e0a1f */
[----:B------:R-:W-:Y:S01]  /*0590*/  IADD3 R13, R116, 0x3, RZ ;  /* 0x00000003740d7810 */ /* 0x000fe20007ffe0ff */
[----:B------:R-:W-:Y:S01]  /*05a0*/  IMAD.HI.U32 R3, R2, R7, RZ ;  /* 0x0000000702037227 */ /* 0x000fe200078e00ff */
[----:B------:R-:W-:Y:S01]  /*05b0*/  STL [R1+0x22e4], R42 ;  /* 0x0022e42a01007387 */ /* 0x000fe20000100800 */
[----:B------:R-:W-:-:S02]  /*05c0*/  IADD3 R12, R116, 0x4, RZ ;  /* 0x00000004740c7810 */ /* 0x000fc40007ffe0ff */
[----:B------:R-:W-:Y:S01]  /*05d0*/  IMAD R22, R11, R22, R10 ;  /* 0x000000160b167224 */ /* 0x000fe200078e020a */
[----:B------:R1:W-:Y:S01]  /*05e0*/  STL [R1+0x21cc], R15 ;  /* 0x0021cc0f01007387 */ /* 0x0003e20000100800 */
[----:B------:R-:W-:Y:S01]  /*05f0*/  IMAD.MOV.U32 R5, RZ, RZ, R4 ;  /* 0x000000ffff057224 */ /* 0x000fe200078e0004 */
[----:B------:R-:W-:Y:S01]  /*0600*/  IADD3 R3, -R3, RZ, RZ ;  /* 0x000000ff03037210 */ /* 0x000fe20007ffe1ff */
[----:B------:R-:W-:Y:S01]  /*0610*/  IMAD.IADD R22, R9, 0x1, R22 ;  /* 0x0000000109167824 */ /* 0x000fe200078e0216 */
[----:B------:R-:W-:Y:S01]  /*0620*/  STL [R1+0x21d0], R14 ;  /* 0x0021d00e01007387 */ /* 0x000fe20000100800 */
[----:B------:R-:W-:Y:S01]  /*0630*/  IMAD R5, R5, R20, RZ ;  /* 0x0000001405057224 */ /* 0x000fe200078e02ff */
[----:B------:R-:W-:Y:S01]  /*0640*/  IABS R9, R15 ;  /* 0x0000000f00097213 */ /* 0x000fe20000000000 */
[----:B------:R-:W-:Y:S01]  /*0650*/  IMAD.MOV.U32 R30, RZ, RZ, RZ ;  /* 0x000000ffff1e7224 */ /* 0x000fe200078e00ff */
[----:B------:R2:W-:Y:S01]  /*0660*/  STL [R1+0x21d4], R13 ;  /* 0x0021d40d01007387 */ /* 0x0005e20000100800 */
[----:B------:R-:W-:Y:S01]  /*0670*/  IABS R17, R42 ;  /* 0x0000002a00117213 */ /* 0x000fe20000000000 */
[----:B------:R-:W-:Y:S01]  /*0680*/  IMAD R18, R0, R3, R7 ;  /* 0x0000000300127224 */ /* 0x000fe200078e0207 */
[----:B------:R-:W-:Y:S01]  /*0690*/  IABS R11, R14 ;  /* 0x0000000e000b7213 */ /* 0x000fe20000000000 */
[----:B------:R-:W-:Y:S01]  /*06a0*/  IMAD.HI.U32 R30, R31, R5, R30 ;  /* 0x000000051f1e7227 */ /* 0x000fe200078e001e */
[----:B-1----:R-:W-:Y:S01]  /*06b0*/  IABS R15, R12 ;  /* 0x0000000c000f7213 */ /* 0x002fe20000000000 */
[----:B------:R-:W-:Y:S01]  /*06c0*/  STL [R1+0x2438], R42 ;  /* 0x0024382a01007387 */ /* 0x000fe20000100800 */
[----:B------:R-:W-:Y:S01]  /*06d0*/  IADD3 R252, R116, 0x6, RZ ;  /* 0x0000000674fc7810 */ /* 0x000fe20007ffe0ff */
[----:B------:R-:W-:Y:S01]  /*06e0*/  IMAD.HI.U32 R3, R2, R9, RZ ;  /* 0x0000000902037227 */ /* 0x000fe200078e00ff */
[----:B------:R-:W-:Y:S01]  /*06f0*/  IADD3 R8, R116, 0x5, RZ ;  /* 0x0000000574087810 */ /* 0x000fe20007ffe0ff */
[----:B------:R1:W-:Y:S01]  /*0700*/  STL [R1+0x21d8], R12 ;  /* 0x0021d80c01007387 */ /* 0x0003e20000100800 */
[----:B--2---:R-:W-:Y:S01]  /*0710*/  IABS R13, R13 ;  /* 0x0000000d000d7213 */ /* 0x004fe20000000000 */
[----:B------:R-:W-:Y:S01]  /*0720*/  IMAD.HI.U32 R7, R2, R17, RZ ;  /* 0x0000001102077227 */ /* 0x000fe200078e00ff */
[----:B------:R-:W-:-:S02]  /*0730*/  IADD3 R249, R116, 0x9, RZ ;  /* 0x0000000974f97810 */ /* 0x000fc40007ffe0ff */
[----:B------:R-:W-:Y:S01]  /*0740*/  IADD3 R250, R116, 0x8, RZ ;  /* 0x0000000874fa7810 */ /* 0x000fe20007ffe0ff */
[----:B------:R-:W-:Y:S01]  /*0750*/  IMAD.HI.U32 R5, R2, R13, RZ ;  /* 0x0000000d02057227 */ /* 0x000fe200078e00ff */
[----:B------:R-:W-:Y:S02]  /*0760*/  IADD3 R7, -R7, RZ, RZ ;  /* 0x000000ff07077210 */ /* 0x000fe40007ffe1ff */
[----:B------:R-:W-:Y:S01]  /*0770*/  IADD3 R245, R116, 0xe, RZ ;  /* 0x0000000e74f57810 */ /* 0x000fe20007ffe0ff */
[C---:B------:R-:W-:Y:S01]  /*0780*/  IMAD.HI.U32 R4, R2.reuse, R11, RZ ;  /* 0x0000000b02047227 */ /* 0x040fe200078e00ff */
[----:B------:R-:W-:Y:S02]  /*0790*/  IADD3 R5, -R5, RZ, RZ ;  /* 0x000000ff05057210 */ /* 0x000fe40007ffe1ff */
[----:B------:R-:W-:Y:S01]  /*07a0*/  IABS R27, R245 ;  /* 0x000000f5001b7213 */ /* 0x000fe20000000000 */
[----:B------:R-:W-:Y:S01]  /*07b0*/  IMAD.HI.U32 R6, R2, R15, RZ ;  /* 0x0000000f02067227 */ /* 0x000fe200078e00ff */
[----:B------:R-:W-:-:S02]  /*07c0*/  IADD3 R248, R116, 0xa, RZ ;  /* 0x0000000a74f87810 */ /* 0x000fc40007ffe0ff */
[C---:B------:R-:W-:Y:S01]  /*07d0*/  IADD3 R251, R116.reuse, 0x7, RZ ;  /* 0x0000000774fb7810 */ /* 0x040fe20007ffe0ff */
[----:B------:R-:W-:Y:S01]  /*07e0*/  IMAD.MOV R16, RZ, RZ, -R3 ;  /* 0x000000ffff107224 */ /* 0x000fe200078e0a03 */
[C---:B------:R-:W-:Y:S01]  /*07f0*/  IADD3 R246, R116.reuse, 0xd, RZ ;  /* 0x0000000d74f67810 */ /* 0x040fe20007ffe0ff */
[----:B------:R-:W-:Y:S01]  /*0800*/  IMAD.MOV R4, RZ, RZ, -R4 ;  /* 0x000000ffff047224 */ /* 0x000fe200078e0a04 */
[----:B------:R-:W-:Y:S01]  /*0810*/  IADD3 R244, R116, 0xf, RZ ;  /* 0x0000000f74f47810 */ /* 0x000fe20007ffe0ff */
[----:B------:R-:W-:Y:S01]  /*0820*/  IMAD.MOV R6, RZ, RZ, -R6 ;  /* 0x000000ffff067224 */ /* 0x000fe200078e0a06 */
[----:B------:R-:W-:Y:S01]  /*0830*/  IABS R25, R246 ;  /* 0x000000f600197213 */ /* 0x000fe20000000000 */
[C---:B------:R-:W-:Y:S01]  /*0840*/  IMAD R16, R0.reuse, R16, R9 ;  /* 0x0000001000107224 */ /* 0x040fe200078e0209 */
[----:B------:R-:W-:Y:S01]  /*0850*/  IABS R9, R8 ;  /* 0x0000000800097213 */ /* 0x000fe20000000000 */
[C---:B------:R-:W-:Y:S01]  /*0860*/  IMAD R14, R0.reuse, R4, R11 ;  /* 0x00000004000e7224 */ /* 0x040fe200078e020b */
[----:B------:R-:W-:Y:S01]  /*0870*/  IABS R11, R252 ;  /* 0x000000fc000b7213 */ /* 0x000fe20000000000 */
[C---:B-1----:R-:W-:Y:S01]  /*0880*/  IMAD R12, R0.reuse, R5, R13 ;  /* 0x00000005000c7224 */ /* 0x042fe200078e020d */
[----:B------:R-:W-:Y:S01]  /*0890*/  STL [R1+0x2444], R16 ;  /* 0x0024441001007387 */ /* 0x000fe20000100800 */
[C---:B------:R-:W-:Y:S01]  /*08a0*/  IMAD R3, R0.reuse, R7, R17 ;  /* 0x0000000700037224 */ /* 0x040fe200078e0211 */
[----:B------:R-:W-:Y:S01]  /*08b0*/  IABS R17, R249 ;  /* 0x000000f900117213 */ /* 0x000fe20000000000 */
[----:B------:R-:W-:Y:S01]  /*08c0*/  IMAD R10, R0, R6, R15 ;  /* 0x00000006000a7224 */ /* 0x000fe200078e020f */
[----:B------:R-:W-:Y:S01]  /*08d0*/  IABS R15, R250 ;  /* 0x000000fa000f7213 */ /* 0x000fe20000000000 */
[----:B------:R-:W-:Y:S01]  /*08e0*/  STL [R1+0x243c], R14 ;  /* 0x00243c0e01007387 */ /* 0x000fe20000100800 */
[----:B------:R-:W-:Y:S01]  /*08f0*/  IMAD.HI.U32 R5, R2, R11, RZ ;  /* 0x0000000b02057227 */ /* 0x000fe200078e00ff */
[----:B------:R-:W-:-:S02]  /*0900*/  IABS R13, R251 ;  /* 0x000000fb000d7213 */ /* 0x000fc40000000000 */
[----:B------:R-:W-:Y:S01]  /*0910*/  STL [R1+0x2440], R12 ;  /* 0x0024400c01007387 */ /* 0x000fe20000100800 */
[C---:B------:R-:W-:Y:S01]  /*0920*/  IMAD.HI.U32 R4, R2.reuse, R9, RZ ;  /* 0x0000000902047227 */ /* 0x040fe200078e00ff */
[----:B------:R-:W-:Y:S02]  /*0930*/  IADD3 R5, -R5, RZ, RZ ;  /* 0x000000ff05057210 */ /* 0x000fe40007ffe1ff */
[----:B------:R1:W-:Y:S01]  /*0940*/  STL [R1+0x21dc], R8 ;  /* 0x0021dc0801007387 */ /* 0x0003e20000100800 */
[----:B------:R-:W-:Y:S01]  /*0950*/  IMAD.HI.U32 R7, R2, R15, RZ ;  /* 0x0000000f02077227 */ /* 0x000fe200078e00ff */
[C---:B------:R-:W-:Y:S02]  /*0960*/  IADD3 R40, R116.reuse, 0xc, RZ ;  /* 0x0000000c74287810 */ /* 0x040fe40007ffe0ff */
[C---:B------:R-:W-:Y:S01]  /*0970*/  IADD3 R247, R116.reuse, 0xb, RZ ;  /* 0x0000000b74f77810 */ /* 0x040fe20007ffe0ff */
[----:B------:R-:W-:Y:S01]  /*0980*/  IMAD.MOV R4, RZ, RZ, -R4 ;  /* 0x000000ffff047224 */ /* 0x000fe200078e0a04 */
[----:B------:R-:W-:Y:S01]  /*0990*/  IADD3 R217, R116, 0x13, RZ ;  /* 0x0000001374d97810 */ /* 0x000fe20007ffe0ff */
[----:B------:R-:W-:Y:S01]  /*09a0*/  IMAD.MOV R7, RZ, RZ, -R7 ;  /* 0x000000ffff077224 */ /* 0x000fe200078e0a07 */
[----:B------:R-:W-:Y:S01]  /*09b0*/  IABS R23, R40 ;  /* 0x0000002800177213 */ /* 0x000fe20000000000 */
[C---:B------:R-:W-:Y:S01]  /*09c0*/  IMAD.HI.U32 R6, R2.reuse, R13, RZ ;  /* 0x0000000d02067227 */ /* 0x040fe200078e00ff */
[----:B------:R-:W-:Y:S01]  /*09d0*/  IABS R21, R247 ;  /* 0x000000f700157213 */ /* 0x000fe20000000000 */
[----:B------:R-:W-:Y:S01]  /*09e0*/  STL [R1+0x21e0], R252 ;  /* 0x0021e0fc01007387 */ /* 0x000fe20000100800 */
[----:B------:R-:W-:Y:S01]  /*09f0*/  IABS R35, R217 ;  /* 0x000000d900237213 */ /* 0x000fe20000000000 */
[----:B-1----:R-:W-:Y:S01]  /*0a00*/  IMAD.HI.U32 R8, R2, R17, RZ ;  /* 0x0000001102087227 */ /* 0x002fe200078e00ff */
[C---:B------:R-:W-:Y:S01]  /*0a10*/  IADD3 R241, R116.reuse, 0x12, RZ ;  /* 0x0000001274f17810 */ /* 0x040fe20007ffe0ff */
[----:B------:R-:W-:Y:S01]  /*0a20*/  STL [R1+0x21e4], R251 ;  /* 0x0021e4fb01007387 */ /* 0x000fe20000100800 */
[----:B------:R-:W-:Y:S01]  /*0a30*/  IADD3 R243, R116, 0x10, RZ ;  /* 0x0000001074f37810 */ /* 0x000fe20007ffe0ff */
[----:B------:R-:W-:Y:S01]  /*0a40*/  IMAD.MOV R6, RZ, RZ, -R6 ;  /* 0x000000ffff067224 */ /* 0x000fe200078e0a06 */
[----:B------:R-:W-:Y:S01]  /*0a50*/  IADD3 R19, -R8, RZ, RZ ;  /* 0x000000ff08137210 */ /* 0x000fe20007ffe1ff */
[----:B------:R-:W-:Y:S01]  /*0a60*/  IMAD R8, R0, R4, R9 ;  /* 0x0000000400087224 */ /* 0x000fe200078e0209 */
[----:B------:R-:W-:Y:S01]  /*0a70*/  IADD3 R242, R116, 0x11, RZ ;  /* 0x0000001174f27810 */ /* 0x000fe20007ffe0ff */
[C---:B------:R-:W-:Y:S01]  /*0a80*/  IMAD R4, R0.reuse, R5, R11 ;  /* 0x0000000500047224 */ /* 0x040fe200078e020b */
[----:B------:R-:W-:Y:S01]  /*0a90*/  IABS R33, R241 ;  /* 0x000000f100217213 */ /* 0x000fe20000000000 */
[C---:B------:R-:W-:Y:S01]  /*0aa0*/  IMAD R5, R0.reuse, R7, R15 ;  /* 0x0000000700057224 */ /* 0x040fe200078e020f */
[----:B------:R-:W-:Y:S01]  /*0ab0*/  IABS R29, R243 ;  /* 0x000000f3001d7213 */ /* 0x000fe20000000000 */
[----:B------:R-:W-:Y:S01]  /*0ac0*/  IMAD R7, R0, R19, R17 ;  /* 0x0000001300077224 */ /* 0x000fe200078e0211 */
[----:B------:R-:W-:Y:S01]  /*0ad0*/  IABS R19, R248 ;  /* 0x000000f800137213 */ /* 0x000fe20000000000 */
[----:B------:R-:W-:Y:S01]  /*0ae0*/  IMAD.HI.U32 R17, R2, R27, RZ ;  /* 0x0000001b02117227 */ /* 0x000fe200078e00ff */
[----:B------:R-:W-:Y:S01]  /*0af0*/  IABS R31, R242 ;  /* 0x000000f2001f7213 */ /* 0x000fe20000000000 */
[----:B------:R-:W-:Y:S01]  /*0b00*/  STL [R1+0x21e8], R250 ;  /* 0x0021e8fa01007387 */ /* 0x000fe20000100800 */
[C---:B------:R-:W-:Y:S01]  /*0b10*/  IADD3 R239, R116.reuse, 0x15, RZ ;  /* 0x0000001574ef7810 */ /* 0x040fe20007ffe0ff */
[----:B------:R-:W-:Y:S01]  /*0b20*/  IMAD.MOV R17, RZ, RZ, -R17 ;  /* 0x000000ffff117224 */ /* 0x000fe200078e0a11 */
[----:B------:R-:W-:Y:S01]  /*0b30*/  IADD3 R237, R116, 0x17, RZ ;  /* 0x0000001774ed7810 */ /* 0x000fe20007ffe0ff */
[----:B------:R-:W-:Y:S01]  /*0b40*/  IMAD.HI.U32 R9, R2, R19, RZ ;  /* 0x0000001302097227 */ /* 0x000fe200078e00ff */
[----:B------:R-:W-:Y:S01]  /*0b50*/  IADD3 R236, R116, 0x18, RZ ;  /* 0x0000001874ec7810 */ /* 0x000fe20007ffe0ff */
[----:B------:R-:W-:Y:S01]  /*0b60*/  STL [R1+0x21ec], R249 ;  /* 0x0021ecf901007387 */ /* 0x000fe20000100800 */
[----:B------:R-:W-:Y:S01]  /*0b70*/  IABS R39, R237 ;  /* 0x000000ed00277213 */ /* 0x000fe20000000000 */
[----:B------:R-:W-:Y:S01]  /*0b80*/  IMAD.HI.U32 R15, R2, R25, RZ ;  /* 0x00000019020f7227 */ /* 0x000fe200078e00ff */
[----:B------:R-:W-:Y:S01]  /*0b90*/  IADD3 R240, R116, 0x14, RZ ;  /* 0x0000001474f07810 */ /* 0x000fe20007ffe0ff */
[----:B------:R-:W-:Y:S01]  /*0ba0*/  STL [R1+0x21f0], R248 ;  /* 0x0021f0f801007387 */ /* 0x000fe20000100800 */
[----:B------:R-:W-:Y:S01]  /*0bb0*/  IABS R41, R236 ;  /* 0x000000ec00297213 */ /* 0x000fe20000000000 */
[----:B------:R-:W-:Y:S01]  /*0bc0*/  IMAD R17, R0, R17, R27 ;  /* 0x0000001100117224 */ /* 0x000fe200078e021b */
[----:B------:R-:W-:Y:S01]  /*0bd0*/  IABS R27, R244 ;  /* 0x000000f4001b7213 */ /* 0x000fe20000000000 */
[----:B------:R-:W-:Y:S01]  /*0be0*/  IMAD.MOV R9, RZ, RZ, -R9 ;  /* 0x000000ffff097224 */ /* 0x000fe200078e0a09 */
[C---:B------:R-:W-:Y:S01]  /*0bf0*/  IADD3 R238, R116.reuse, 0x16, RZ ;  /* 0x0000001674ee7810 */ /* 0x040fe20007ffe0ff */
[----:B------:R-:W-:Y:S01]  /*0c00*/  IMAD.MOV R15, RZ, RZ, -R15 ;  /* 0x000000ffff0f7224 */ /* 0x000fe200078e0a0f */
[----:B------:R-:W-:Y:S01]  /*0c10*/  IADD3 R235, R116, 0x19, RZ ;  /* 0x0000001974eb7810 */ /* 0x000fe20007ffe0ff */
[C---:B------:R-:W-:Y:S01]  /*0c20*/  IMAD R9, R0.reuse, R9, R19 ;  /* 0x0000000900097224 */ /* 0x040fe200078e0213 */
[----:B------:R-:W-:Y:S01]  /*0c30*/  IABS R37, R238 ;  /* 0x000000ee00257213 */ /* 0x000fe20000000000 */
[----:B------:R-:W-:Y:S01]  /*0c40*/  IMAD R6, R0, R6, R13 ;  /* 0x0000000600067224 */ /* 0x000fe200078e020d */
[----:B------:R-:W-:Y:S01]  /*0c50*/  IADD3 R231, R116, 0x1d, RZ ;  /* 0x0000001d74e77810 */ /* 0x000fe20007ffe0ff */
[----:B------:R-:W-:Y:S01]  /*0c60*/  IMAD.HI.U32 R19, R2, R27, RZ ;  /* 0x0000001b02137227 */ /* 0x000fe200078e00ff */
[----:B------:R-:W-:Y:S01]  /*0c70*/  IADD3 R230, R116, 0x1e, RZ ;  /* 0x0000001e74e67810 */ /* 0x000fe20007ffe0ff */
[----:B------:R-:W-:Y:S01]  /*0c80*/  STL [R1+0x21f4], R247 ;  /* 0x0021f4f701007387 */ /* 0x000fe20000100800 */
[----:B------:R-:W-:Y:S01]  /*0c90*/  IABS R47, R231 ;  /* 0x000000e7002f7213 */ /* 0x000fe20000000000 */
[----:B------:R-:W-:Y:S01]  /*0ca0*/  IMAD.HI.U32 R13, R2, R23, RZ ;  /* 0x00000017020d7227 */ /* 0x000fe200078e00ff */
[----:B------:R-:W-:Y:S01]  /*0cb0*/  IADD3 R19, -R19, RZ, RZ ;  /* 0x000000ff13137210 */ /* 0x000fe20007ffe1ff */
[----:B------:R-:W-:Y:S01]  /*0cc0*/  STL [R1+0x21f8], R40 ;  /* 0x0021f82801007387 */ /* 0x000fe20000100800 */
[----:B------:R-:W-:Y:S01]  /*0cd0*/  IADD3 R234, R116, 0x1a, RZ ;  /* 0x0000001a74ea7810 */ /* 0x000fe20007ffe0ff */
[----:B------:R-:W-:Y:S01]  /*0ce0*/  IMAD.HI.U32 R11, R2, R21, RZ ;  /* 0x00000015020b7227 */ /* 0x000fe200078e00ff */
[----:B------:R-:W-:Y:S01]  /*0cf0*/  IADD3 R13, -R13, RZ, RZ ;  /* 0x000000ff0d0d7210 */ /* 0x000fe20007ffe1ff */
[----:B------:R-:W-:Y:S01]  /*0d00*/  STL [R1+0x21fc], R246 ;  /* 0x0021fcf601007387 */ /* 0x000fe20000100800 */
[----:B------:R-:W-:Y:S01]  /*0d10*/  IADD3 R226, R116, 0x22, RZ ;  /* 0x0000002274e27810 */ /* 0x000fe20007ffe0ff */
[----:B------:R-:W-:Y:S01]  /*0d20*/  IMAD R15, R0, R15, R25 ;  /* 0x0000000f000f7224 */ /* 0x000fe200078e0219 */
[----:B------:R-:W-:Y:S01]  /*0d30*/  IABS R49, R230 ;  /* 0x000000e600317213 */ /* 0x000fe20000000000 */
[----:B------:R-:W-:Y:S01]  /*0d40*/  IMAD.HI.U32 R25, R2, R35, RZ ;  /* 0x0000002302197227 */ /* 0x000fe200078e00ff */
[----:B------:R-:W-:Y:S01]  /*0d50*/  IABS R57, R226 ;  /* 0x000000e200397213 */ /* 0x000fe20000000000 */
[----:B------:R-:W-:Y:S01]  /*0d60*/  STL [R1+0x2200], R245 ;  /* 0x002200f501007387 */ /* 0x000fe20000100800 */
[C---:B------:R-:W-:Y:S01]  /*0d70*/  IADD3 R232, R116.reuse, 0x1c, RZ ;  /* 0x0000001c74e87810 */ /* 0x040fe20007ffe0ff */
[----:B------:R-:W-:Y:S01]  /*0d80*/  IMAD.MOV R11, RZ, RZ, -R11 ;  /* 0x000000ffff0b7224 */ /* 0x000fe200078e0a0b */
[C---:B------:R-:W-:Y:S01]  /*0d90*/  IADD3 R229, R116.reuse, 0x1f, RZ ;  /* 0x0000001f74e57810 */ /* 0x040fe20007ffe0ff */
[----:B------:R-:W-:Y:S01]  /*0da0*/  IMAD.MOV R26, RZ, RZ, -R25 ;  /* 0x000000ffff1a7224 */ /* 0x000fe200078e0a19 */
[----:B------:R-:W-:Y:S01]  /*0db0*/  IADD3 R225, R116, 0x23, RZ ;  /* 0x0000002374e17810 */ /* 0x000fe20007ffe0ff */
[----:B------:R-:W-:Y:S01]  /*0dc0*/  IMAD.HI.U32 R24, R2, R33, RZ ;  /* 0x0000002102187227 */ /* 0x000fe200078e00ff */
[----:B------:R-:W-:Y:S01]  /*0dd0*/  IABS R45, R232 ;  /* 0x000000e8002d7213 */ /* 0x000fe20000000000 */
[----:B------:R-:W-:Y:S01]  /*0de0*/  STL [R1+0x2204], R244 ;  /* 0x002204f401007387 */ /* 0x000fe20000100800 */
[----:B------:R-:W-:Y:S01]  /*0df0*/  IADD3 R216, R116, 0x27, RZ ;  /* 0x0000002774d87810 */ /* 0x000fe20007ffe0ff */
[----:B------:R-:W-:Y:S01]  /*0e00*/  IMAD R11, R0, R11, R21 ;  /* 0x0000000b000b7224 */ /* 0x000fe200078e0215 */
[----:B------:R-:W-:Y:S01]  /*0e10*/  IADD3 R24, -R24, RZ, RZ ;  /* 0x000000ff18187210 */ /* 0x000fe20007ffe1ff */
[C---:B------:R-:W-:Y:S01]  /*0e20*/  IMAD R19, R0.reuse, R19, R27 ;  /* 0x0000001300137224 */ /* 0x040fe200078e021b */
[----:B------:R-:W-:Y:S01]  /*0e30*/  IABS R51, R229 ;  /* 0x000000e500337213 */ /* 0x000fe20000000000 */
[----:B------:R-:W-:Y:S01]  /*0e40*/  IMAD R13, R0, R13, R23 ;  /* 0x0000000d000d7224 */ /* 0x000fe200078e0217 */
[----:B------:R-:W-:Y:S01]  /*0e50*/  IABS R59, R225 ;  /* 0x000000e1003b7213 */ /* 0x000fe20000000000 */
[----:B------:R-:W-:Y:S01]  /*0e60*/  IMAD.HI.U32 R21, R2, R29, RZ ;  /* 0x0000001d02157227 */ /* 0x000fe200078e00ff */
[----:B------:R-:W-:Y:S01]  /*0e70*/  IABS R67, R216 ;  /* 0x000000d800437213 */ /* 0x000fe20000000000 */
[----:B------:R-:W-:Y:S01]  /*0e80*/  STL [R1+0x2208], R243 ;  /* 0x002208f301007387 */ /* 0x000fe20000100800 */
[----:B------:R-:W-:Y:S01]  /*0e90*/  IADD3 R227, R116, 0x21, RZ ;  /* 0x0000002174e37810 */ /* 0x000fe20007ffe0ff */
[----:B------:R-:W-:Y:S01]  /*0ea0*/  IMAD R27, R0, R26, R35 ;  /* 0x0000001a001b7224 */ /* 0x000fe200078e0223 */
[----:B------:R-:W-:Y:S01]  /*0eb0*/  IABS R35, R239 ;  /* 0x000000ef00237213 */ /* 0x000fe20000000000 */
[----:B------:R-:W-:Y:S01]  /*0ec0*/  IMAD.HI.U32 R23, R2, R31, RZ ;  /* 0x0000001f02177227 */ /* 0x000fe200078e00ff */
[C---:B------:R-:W-:Y:S01]  /*0ed0*/  IADD3 R224, R116.reuse, 0x24, RZ ;  /* 0x0000002474e07810 */ /* 0x040fe20007ffe0ff */
[----:B------:R-:W-:Y:S01]  /*0ee0*/  STL [R1+0x220c], R242 ;  /* 0x00220cf201007387 */ /* 0x000fe20000100800 */
[----:B------:R-:W-:Y:S01]  /*0ef0*/  IADD3 R214, R116, 0x28, RZ ;  /* 0x0000002874d67810 */ /* 0x000fe20007ffe0ff */
[----:B------:R-:W-:Y:S01]  /*0f00*/  IMAD.MOV R21, RZ, RZ, -R21 ;  /* 0x000000ffff157224 */ /* 0x000fe200078e0a15 */
[----:B------:R-:W-:Y:S01]  /*0f10*/  IABS R55, R227 ;  /* 0x000000e300377213 */ /* 0x000fe20000000000 */
[----:B------:R-:W-:Y:S01]  /*0f20*/  IMAD.MOV R23, RZ, RZ, -R23 ;  /* 0x000000ffff177224 */ /* 0x000fe200078e0a17 */
[----:B------:R-:W-:Y:S01]  /*0f30*/  IABS R61, R224 ;  /* 0x000000e0003d7213 */ /* 0x000fe20000000000 */
[----:B------:R-:W-:Y:S01]  /*0f40*/  IMAD.HI.U32 R26, R2, R35, RZ ;  /* 0x00000023021a7227 */ /* 0x000fe200078e00ff */
[----:B------:R-:W-:Y:S01]  /*0f50*/  IADD3 R198, R116, 0x2c, RZ ;  /* 0x0000002c74c67810 */ /* 0x000fe20007ffe0ff */
[----:B------:R-:W-:Y:S01]  /*0f60*/  STL [R1+0x2210], R241 ;  /* 0x002210f101007387 */ /* 0x000fe20000100800 */
[----:B------:R-:W-:Y:S01]  /*0f70*/  IABS R69, R214 ;  /* 0x000000d600457213 */ /* 0x000fe20000000000 */
[----:B------:R-:W-:Y:S01]  /*0f80*/  IMAD R21, R0, R21, R29 ;  /* 0x0000001500157224 */ /* 0x000fe200078e021d */
[----:B------:R-:W-:Y:S01]  /*0f90*/  IADD3 R26, -R26, RZ, RZ ;  /* 0x000000ff1a1a7210 */ /* 0x000fe20007ffe1ff */
[C---:B------:R-:W-:Y:S01]  /*0fa0*/  IMAD R25, R0.reuse, R24, R33 ;  /* 0x0000001800197224 */ /* 0x040fe200078e0221 */
[----:B------:R-:W-:Y:S01]  /*0fb0*/  IABS R33, R240 ;  /* 0x000000f000217213 */ /* 0x000fe20000000000 */
[----:B------:R-:W-:Y:S01]  /*0fc0*/  IMAD R23, R0, R23, R31 ;  /* 0x0000001700177224 */ /* 0x000fe200078e021f */
[----:B------:R-:W-:Y:S01]  /*0fd0*/  IABS R77, R198 ;  /* 0x000000c6004d7213 */ /* 0x000fe20000000000 */
[----:B------:R-:W-:Y:S01]  /*0fe0*/  IMAD.HI.U32 R29, R2, R39, RZ ;  /* 0x00000027021d7227 */ /* 0x000fe200078e00ff */
[C---:B------:R-:W-:Y:S01]  /*0ff0*/  IADD3 R220, R116.reuse, 0x26, RZ ;  /* 0x0000002674dc7810 */ /* 0x040fe20007ffe0ff */
[----:B------:R-:W-:Y:S01]  /*1000*/  STL [R1+0x2214], R217 ;  /* 0x002214d901007387 */ /* 0x000fe20000100800 */
[----:B------:R-:W-:Y:S01]  /*1010*/  IADD3 R196, R116, 0x2d, RZ ;  /* 0x0000002d74c47810 */ /* 0x000fe20007ffe0ff */
[----:B------:R-:W-:Y:S01]  /*1020*/  IMAD.HI.U32 R31, R2, R41, RZ ;  /* 0x00000029021f7227 */ /* 0x000fe200078e00ff */
[----:B------:R-:W-:Y:S01]  /*1030*/  IADD3 R210, R116, 0x29, RZ ;  /* 0x0000002974d27810 */ /* 0x000fe20007ffe0ff */
[----:B------:R-:W-:Y:S01]  /*1040*/  STL [R1+0x2218], R240 ;  /* 0x002218f001007387 */ /* 0x000fe20000100800 */
[----:B------:R-:W-:Y:S01]  /*1050*/  IABS R65, R220 ;  /* 0x000000dc00417213 */ /* 0x000fe20000000000 */
[----:B------:R-:W-:Y:S01]  /*1060*/  IMAD.MOV R32, RZ, RZ, -R29 ;  /* 0x000000ffff207224 */ /* 0x000fe200078e0a1d */
[----:B------:R-:W-:Y:S01]  /*1070*/  IADD3 R34, -R31, RZ, RZ ;  /* 0x000000ff1f227210 */ /* 0x000fe20007ffe1ff */
[----:B------:R-:W-:Y:S01]  /*1080*/  IMAD.HI.U32 R24, R2, R33, RZ ;  /* 0x0000002102187227 */ /* 0x000fe200078e00ff */
[----:B------:R-:W-:Y:S01]  /*1090*/  IADD3 R188, R116, 0x31, RZ ;  /* 0x0000003174bc7810 */ /* 0x000fe20007ffe0ff */
[----:B------:R-:W-:Y:S01]  /*10a0*/  STL [R1+0x221c], R239 ;  /* 0x00221cef01007387 */ /* 0x000fe20000100800 */
        /* <DEDUP_REMOVED lines=9> */
[----:B------:R-:W-:Y:S01]  /*1140*/  IMAD.MOV R24, RZ, RZ, -R24 ;  /* 0x000000ffff187224 */ /* 0x000fe200078e0a18 */
[C---:B------:R-:W-:Y:S01]  /*1150*/  IADD3 R194, R116.reuse, 0x2e, RZ ;  /* 0x0000002e74c27810 */ /* 0x040fe20007ffe0ff */
[----:B------:R-:W-:Y:S01]  /*1160*/  IMAD.MOV R28, RZ, RZ, -R28 ;  /* 0x000000ffff1c7224 */ /* 0x000fe200078e0a1c */
[----:B------:R-:W-:Y:S01]  /*1170*/  IADD3 R186, R116, 0x32, RZ ;  /* 0x0000003274ba7810 */ /* 0x000fe20007ffe0ff */
[----:B------:R-:W-:Y:S01]  /*1180*/  IMAD R29, R0, R24, R33 ;  /* 0x00000018001d7224 */ /* 0x000fe200078e0221 */
[----:B------:R-:W-:Y:S01]  /*1190*/  IABS R75, R202 ;  /* 0x000000ca004b7213 */ /* 0x000fe20000000000 */
[----:B------:R-:W-:Y:S01]  /*11a0*/  IMAD.HI.U32 R24, R2, R39, RZ ;  /* 0x0000002702187227 */ /* 0x000fe200078e00ff */
[----:B------:R-:W-:Y:S01]  /*11b0*/  IADD3 R178, R116, 0x36, RZ ;  /* 0x0000003674b27810 */ /* 0x000fe20007ffe0ff */
[----:B------:R-:W-:Y:S01]  /*11c0*/  STL [R1+0x2224], R237 ;  /* 0x002224ed01007387 */ /* 0x000fe20000100800 */
        /* <DEDUP_REMOVED lines=13> */
[----:B------:R-:W-:Y:S01]  /*12a0*/  IMAD R39, R0, R24, R39 ;  /* 0x0000001800277224 */ /* 0x000fe200078e0227 */
[----:B------:R-:W-:Y:S01]  /*12b0*/  IABS R85, R190 ;  /* 0x000000be00557213 */ /* 0x000fe20000000000 */
[----:B------:R-:W-:Y:S01]  /*12c0*/  IMAD.HI.U32 R24, R2, R49, RZ ;  /* 0x0000003102187227 */ /* 0x000fe200078e00ff */
[----:B------:R-:W-:Y:S01]  /*12d0*/  IABS R91, R184 ;  /* 0x000000b8005b7213 */ /* 0x000fe20000000000 */
[----:B------:R-:W-:Y:S01]  /*12e0*/  STL [R1+0x222c], R235 ;  /* 0x00222ceb01007387 */ /* 0x000fe20000100800 */
[----:B------:R-:W-:Y:S01]  /*12f0*/  IADD3 R168, R116, 0x3b, RZ ;  /* 0x0000003b74a87810 */ /* 0x000fe20007ffe0ff */
[----:B------:R-:W-:Y:S01]  /*1300*/  IMAD.HI.U32 R26, R2, R41, RZ ;  /* 0x00000029021a7227 */ /* 0x000fe200078e00ff */
[----:B------:R-:W-:Y:S01]  /*1310*/  IADD3 R24, -R24, RZ, RZ ;  /* 0x000000ff18187210 */ /* 0x000fe20007ffe1ff */
[----:B------:R-:W-:Y:S01]  /*1320*/  STL [R1+0x2230], R234 ;  /* 0x002230ea01007387 */ /* 0x000fe20000100800 */
[----:B------:R-:W-:Y:S01]  /*1330*/  IABS R99, R176 ;  /* 0x000000b000637213 */ /* 0x000fe20000000000 */
[----:B------:R-:W-:Y:S01]  /*1340*/  IMAD R47, R0, R34, R47 ;  /* 0x00000022002f7224 */ /* 0x000fe200078e022f */
[----:B------:R-:W-:Y:S01]  /*1350*/  IABS R107, R168 ;  /* 0x000000a8006b7213 */ /* 0x000fe20000000000 */
[----:B------:R-:W-:Y:S01]  /*1360*/  IMAD.HI.U32 R34, R2, R57, RZ ;  /* 0x0000003902227227 */ /* 0x000fe200078e00ff */
[C---:B------:R-:W-:Y:S01]  /*1370*/  IADD3 R180, R116.reuse, 0x35, RZ ;  /* 0x0000003574b47810 */ /* 0x040fe20007ffe0ff */
[----:B------:R-:W1:Y:S01]  /*1380*/  S2R R12, SR_TID.X ;  /* 0x00000000000c7919 */ /* 0x000e620000002100 */
[C---:B------:R-:W-:Y:S01]  /*1390*/  IADD3 R166, R116.reuse, 0x3c, RZ ;  /* 0x0000003c74a67810 */ /* 0x040fe20007ffe0ff */
[----:B------:R-:W-:Y:S01]  /*13a0*/  IMAD.MOV R26, RZ, RZ, -R26 ;  /* 0x000000ffff1a7224 */ /* 0x000fe200078e0a1a */
[----:B------:R-:W-:Y:S01]  /*13b0*/  IADD3 R174, R116, 0x38, RZ ;  /* 0x0000003874ae7810 */ /* 0x000fe20007ffe0ff */
[----:B------:R-:W-:Y:S01]  /*13c0*/  IMAD.MOV R34, RZ, RZ, -R34 ;  /* 0x000000ffff227224 */ /* 0x000fe200078e0a22 */
[----:B------:R-:W-:Y:S01]  /*13d0*/  IABS R95, R180 ;  /* 0x000000b4005f7213 */ /* 0x000fe20000000000 */
[----:B------:R-:W-:Y:S01]  /*13e0*/  IMAD.HI.U32 R32, R2, R45, RZ ;  /* 0x0000002d02207227 */ /* 0x000fe200078e00ff */
[----:B------:R-:W-:-:S02]  /*13f0*/  IADD3 R158, R116, 0x40, RZ ;  /* 0x00000040749e7810 */ /* 0x000fc40007ffe0ff */
[----:B------:R-:W-:Y:S01]  /*1400*/  IABS R109, R166 ;  /* 0x000000a6006d7213 */ /* 0x000fe20000000000 */
[----:B------:R-:W-:Y:S01]  /*1410*/  IMAD R41, R0, R26, R41 ;  /* 0x0000001a00297224 */ /* 0x000fe200078e0229 */
[----:B------:R-:W-:Y:S01]  /*1420*/  IABS R101, R174 ;  /* 0x000000ae00657213 */ /* 0x000fe20000000000 */
[----:B------:R-:W-:Y:S01]  /*1430*/  IMAD.HI.U32 R26, R2, R51, RZ ;  /* 0x00000033021a7227 */ /* 0x000fe200078e00ff */
[----:B------:R-:W-:Y:S02]  /*1440*/  IABS R117, R158 ;  /* 0x0000009e00757213 */ /* 0x000fe40000000000 */
[----:B------:R-:W-:Y:S01]  /*1450*/  IADD3 R170, R116, 0x3a, RZ ;  /* 0x0000003a74aa7810 */ /* 0x000fe20007ffe0ff */
[----:B------:R-:W-:Y:S01]  /*1460*/  IMAD R49, R0, R24, R49 ;  /* 0x0000001800317224 */ /* 0x000fe200078e0231 */
[----:B------:R-:W-:Y:S01]  /*1470*/  IADD3 R164, R116, 0x3d, RZ ;  /* 0x0000003d74a47810 */ /* 0x000fe20007ffe0ff */
[----:B------:R-:W-:Y:S01]  /*1480*/  IMAD.HI.U32 R24, R2, R59, RZ ;  /* 0x0000003b02187227 */ /* 0x000fe200078e00ff */
[----:B------:R-:W-:-:S02]  /*1490*/  IADD3 R156, R116, 0x41, RZ ;  /* 0x00000041749c7810 */ /* 0x000fc40007ffe0ff */
[----:B------:R-:W-:Y:S01]  /*14a0*/  IABS R105, R170 ;  /* 0x000000aa00697213 */ /* 0x000fe20000000000 */
[----:B------:R-:W-:Y:S01]  /*14b0*/  IMAD R57, R0, R34, R57 ;  /* 0x0000002200397224 */ /* 0x000fe200078e0239 */
[----:B------:R-:W-:Y:S01]  /*14c0*/  IADD3 R148, R116, 0x45, RZ ;  /* 0x0000004574947810 */ /* 0x000fe20007ffe0ff */
[----:B------:R-:W-:Y:S01]  /*14d0*/  IMAD.MOV R32, RZ, RZ, -R32 ;  /* 0x000000ffff207224 */ /* 0x000fe200078e0a20 */
[----:B------:R-:W-:Y:S01]  /*14e0*/  IABS R111, R164 ;  /* 0x000000a4006f7213 */ /* 0x000fe20000000000 */
[----:B------:R-:W-:Y:S01]  /*14f0*/  IMAD.HI.U32 R34, R2, R67, RZ ;  /* 0x0000004302227227 */ /* 0x000fe200078e00ff */
[----:B------:R-:W-:Y:S02]  /*1500*/  IABS R119, R156 ;  /* 0x0000009c00777213 */ /* 0x000fe40000000000 */
[----:B------:R-:W-:Y:S01]  /*1510*/  IABS R127, R148 ;  /* 0x00000094007f7213 */ /* 0x000fe20000000000 */
[----:B------:R-:W-:Y:S01]  /*1520*/  IMAD.MOV R26, RZ, RZ, -R26 ;  /* 0x000000ffff1a7224 */ /* 0x000fe200078e0a1a */
[----:B------:R-:W-:Y:S01]  /*1530*/  IADD3 R34, -R34, RZ, RZ ;  /* 0x000000ff22227210 */ /* 0x000fe20007ffe1ff */
[----:B------:R-:W-:Y:S01]  /*1540*/  IMAD.MOV R24, RZ, RZ, -R24 ;  /* 0x000000ffff187224 */ /* 0x000fe200078e0a18 */
[----:B------:R-:W-:Y:S01]  /*1550*/  IADD3 R160, R116, 0x3f, RZ ;  /* 0x0000003f74a07810 */ /* 0x000fe20007ffe0ff */
[----:B------:R-:W-:Y:S01]  /*1560*/  IMAD R45, R0, R32, R45 ;  /* 0x00000020002d7224 */ /* 0x000fe200078e022d */
[----:B------:R-:W-:Y:S01]  /*1570*/  IADD3 R154, R116, 0x42, RZ ;  /* 0x00000042749a7810 */ /* 0x000fe20007ffe0ff */
[----:B------:R-:W-:Y:S01]  /*1580*/  IMAD.HI.U32 R32, R2, R55, RZ ;  /* 0x0000003702207227 */ /* 0x000fe200078e00ff */
[----:B------:R-:W-:-:S02]  /*1590*/  IADD3 R146, R116, 0x46, RZ ;  /* 0x0000004674927810 */ /* 0x000fc40007ffe0ff */
[----:B------:R-:W-:Y:S01]  /*15a0*/  IABS R115, R160 ;  /* 0x000000a000737213 */ /* 0x000fe20000000000 */
[----:B------:R-:W-:Y:S01]  /*15b0*/  IMAD R51, R0, R26, R51 ;  /* 0x0000001a00337224 */ /* 0x000fe200078e0233 */
[----:B------:R-:W-:Y:S01]  /*15c0*/  IADD3 R32, -R32, RZ, RZ ;  /* 0x000000ff20207210 */ /* 0x000fe20007ffe1ff */
[----:B------:R-:W-:Y:S01]  /*15d0*/  IMAD.HI.U32 R26, R2, R61, RZ ;  /* 0x0000003d021a7227 */ /* 0x000fe200078e00ff */
[----:B------:R-:W-:Y:S02]  /*15e0*/  IABS R121, R154 ;  /* 0x0000009a00797213 */ /* 0x000fe40000000000 */
[----:B------:R-:W-:Y:S01]  /*15f0*/  IADD3 R138, R116, 0x4a, RZ ;  /* 0x0000004a748a7810 */ /* 0x000fe20007ffe0ff */
[----:B------:R-:W-:Y:S01]  /*1600*/  IMAD R59, R0, R24, R59 ;  /* 0x00000018003b7224 */ /* 0x000fe200078e023b */
[----:B------:R-:W-:Y:S01]  /*1610*/  IADD3 R26, -R26, RZ, RZ ;  /* 0x000000ff1a1a7210 */ /* 0x000fe20007ffe1ff */
[----:B------:R-:W-:Y:S01]  /*1620*/  IMAD.HI.U32 R24, R2, R69, RZ ;  /* 0x0000004502187227 */ /* 0x000fe200078e00ff */
[----:B------:R-:W-:-:S02]  /*1630*/  IABS R129, R146 ;  /* 0x0000009200817213 */ /* 0x000fc40000000000 */
[----:B------:R-:W-:Y:S01]  /*1640*/  IABS R137, R138 ;  /* 0x0000008a00897213 */ /* 0x000fe20000000000 */
[----:B------:R-:W-:Y:S01]  /*1650*/  IMAD R67, R0, R34, R67 ;  /* 0x0000002200437224 */ /* 0x000fe200078e0243 */
[----:B------:R-:W-:Y:S01]  /*1660*/  IADD3 R150, R116, 0x44, RZ ;  /* 0x0000004474967810 */ /* 0x000fe20007ffe0ff */
[----:B------:R-:W-:Y:S01]  /*1670*/  IMAD.HI.U32 R34, R2, R77, RZ ;  /* 0x0000004d02227227 */ /* 0x000fe200078e00ff */
[C---:B------:R-:W-:Y:S02]  /*1680*/  IADD3 R136, R116.reuse, 0x4b, RZ ;  /* 0x0000004b74887810 */ /* 0x040fe40007ffe0ff */
[----:B------:R-:W-:Y:S01]  /*1690*/  IADD3 R144, R116, 0x47, RZ ;  /* 0x0000004774907810 */ /* 0x000fe20007ffe0ff */
[----:B------:R-:W-:Y:S01]  /*16a0*/  IMAD.MOV R24, RZ, RZ, -R24 ;  /* 0x000000ffff187224 */ /* 0x000fe200078e0a18 */
[----:B------:R-:W-:Y:S01]  /*16b0*/  IABS R125, R150 ;  /* 0x00000096007d7213 */ /* 0x000fe20000000000 */
[----:B------:R-:W-:Y:S01]  /*16c0*/  IMAD R55, R0, R32, R55 ;  /* 0x0000002000377224 */ /* 0x000fe200078e0237 */
[----:B------:R-:W-:Y:S01]  /*16d0*/  IADD3 R128, R116, 0x4f, RZ ;  /* 0x0000004f74807810 */ /* 0x000fe20007ffe0ff */
[----:B------:R-:W-:Y:S01]  /*16e0*/  IMAD.MOV R34, RZ, RZ, -R34 ;  /* 0x000000ffff227224 */ /* 0x000fe200078e0a22 */
[----:B------:R-:W-:Y:S01]  /*16f0*/  IABS R139, R136 ;  /* 0x00000088008b7213 */ /* 0x000fe20000000000 */
[----:B------:R-:W-:Y:S01]  /*1700*/  IMAD R69, R0, R24, R69 ;  /* 0x0000001800457224 */ /* 0x000fe200078e0245 */
[----:B------:R-:W-:Y:S01]  /*1710*/  IABS R131, R144 ;  /* 0x0000009000837213 */ /* 0x000fe20000000000 */
[----:B------:R-:W-:Y:S01]  /*1720*/  IMAD.HI.U32 R32, R2, R65, RZ ;  /* 0x0000004102207227 */ /* 0x000fe200078e00ff */
[----:B------:R-:W-:-:S02]  /*1730*/  IABS R147, R128 ;  /* 0x0000008000937213 */ /* 0x000fc40000000000 */
[----:B------:R-:W-:Y:S01]  /*1740*/  IADD3 R140, R116, 0x49, RZ ;  /* 0x00000049748c7810 */ /* 0x000fe20007ffe0ff */
[----:B------:R-:W-:Y:S01]  /*1750*/  IMAD R61, R0, R26, R61 ;  /* 0x0000001a003d7224 */ /* 0x000fe200078e023d */
[----:B------:R-:W-:Y:S01]  /*1760*/  IADD3 R134, R116, 0x4c, RZ ;  /* 0x0000004c74867810 */ /* 0x000fe20007ffe0ff */
[----:B------:R-:W-:Y:S01]  /*1770*/  IMAD.HI.U32 R24, R2, R79, RZ ;  /* 0x0000004f02187227 */ /* 0x000fe200078e00ff */
[----:B------:R-:W-:Y:S02]  /*1780*/  IADD3 R126, R116, 0x50, RZ ;  /* 0x00000050747e7810 */ /* 0x000fe40007ffe0ff */
[----:B------:R-:W-:Y:S01]  /*1790*/  IABS R135, R140 ;  /* 0x0000008c00877213 */ /* 0x000fe20000000000 */
[----:B------:R-:W-:Y:S01]  /*17a0*/  IMAD.HI.U32 R26, R2, R71, RZ ;  /* 0x00000047021a7227 */ /* 0x000fe200078e00ff */
[----:B------:R-:W-:Y:S02]  /*17b0*/  IADD3 R24, -R24, RZ, RZ ;  /* 0x000000ff18187210 */ /* 0x000fe40007ffe1ff */
[----:B------:R-:W-:Y:S01]  /*17c0*/  IADD3 R118, R116, 0x54, RZ ;  /* 0x0000005474767810 */ /* 0x000fe20007ffe0ff */
[----:B------:R-:W-:Y:S01]  /*17d0*/  IMAD R77, R0, R34, R77 ;  /* 0x00000022004d7224 */ /* 0x000fe200078e024d */
[----:B------:R-:W-:Y:S01]  /*17e0*/  IABS R141, R134 ;  /* 0x00000086008d7213 */ /* 0x000fe20000000000 */
[----:B------:R-:W-:Y:S01]  /*17f0*/  IMAD.MOV R32, RZ, RZ, -R32 ;  /* 0x000000ffff207224 */ /* 0x000fe200078e0a20 */
[----:B------:R-:W-:Y:S01]  /*1800*/  IABS R149, R126 ;  /* 0x0000007e00957213 */ /* 0x000fe20000000000 */
[----:B------:R-:W-:Y:S01]  /*1810*/  IMAD.HI.U32 R34, R2, R87, RZ ;  /* 0x0000005702227227 */ /* 0x000fe200078e00ff */
[----:B------:R-:W-:-:S02]  /*1820*/  IABS R157, R118 ;  /* 0x00000076009d7213 */ /* 0x000fc40000000000 */
[C---:B------:R-:W-:Y:S01]  /*1830*/  IADD3 R130, R116.reuse, 0x4e, RZ ;  /* 0x0000004e74827810 */ /* 0x040fe20007ffe0ff */
[----:B------:R-:W-:Y:S01]  /*1840*/  IMAD.MOV R26, RZ, RZ, -R26 ;  /* 0x000000ffff1a7224 */ /* 0x000fe200078e0a1a */
[----:B------:R-:W-:Y:S01]  /*1850*/  IADD3 R124, R116, 0x51, RZ ;  /* 0x00000051747c7810 */ /* 0x000fe20007ffe0ff */
[----:B------:R-:W-:Y:S01]  /*1860*/  IMAD R65, R0, R32, R65 ;  /* 0x0000002000417224 */ /* 0x000fe200078e0241 */
[----:B------:R-:W-:Y:S01]  /*1870*/  IADD3 R114, R116, 0x55, RZ ;  /* 0x0000005574727810 */ /* 0x000fe20007ffe0ff */
[----:B------:R-:W-:Y:S01]  /*1880*/  IMAD.MOV R34, RZ, RZ, -R34 ;  /* 0x000000ffff227224 */ /* 0x000fe200078e0a22 */
[----:B------:R-:W-:Y:S01]  /*1890*/  IABS R145, R130 ;  /* 0x0000008200917213 */ /* 0x000fe20000000000 */
[----:B------:R-:W-:Y:S01]  /*18a0*/  IMAD.HI.U32 R32, R2, R75, RZ ;  /* 0x0000004b02207227 */ /* 0x000fe200078e00ff */
[----:B------:R-:W-:Y:S02]  /*18b0*/  IABS R151, R124 ;  /* 0x0000007c00977213 */ /* 0x000fe40000000000 */
[----:B------:R-:W-:Y:S01]  /*18c0*/  IADD3 R106, R116, 0x59, RZ ;  /* 0x00000059746a7810 */ /* 0x000fe20007ffe0ff */
        /* <DEDUP_REMOVED lines=10> */
[----:B------:R-:W-:Y:S01]  /*1970*/  IMAD R87, R0, R34, R87 ;  /* 0x0000002200577224 */ /* 0x000fe200078e0257 */
[----:B------:R-:W-:Y:S01]  /*1980*/  IADD3 R96, R116, 0x5e, RZ ;  /* 0x0000005e74607810 */ /* 0x000fe20007ffe0ff */
[----:B------:R-:W-:Y:S01]  /*1990*/  IMAD.MOV R32, RZ, RZ, -R32 ;  /* 0x000000ffff207224 */ /* 0x000fe200078e0a20 */
[----:B------:R-:W-:Y:S01]  /*19a0*/  IABS R169, R104 ;  /* 0x0000006800a97213 */ /* 0x000fe20000000000 */
[----:B------:R-:W-:Y:S01]  /*19b0*/  IMAD.HI.U32 R34, R2, R97, RZ ;  /* 0x0000006102227227 */ /* 0x000fe200078e00ff */
[----:B------:R-:W-:-:S02]  /*19c0*/  IABS R161, R112 ;  /* 0x0000007000a17213 */ /* 0x000fc40000000000 */
        /* <DEDUP_REMOVED lines=8> */
[----:B------:R-:W-:Y:S02]  /*1a50*/  IADD3 R94, R116, 0x5f, RZ ;  /* 0x0000005f745e7810 */ /* 0x000fe40007ffe0ff */
[----:B------:R-:W-:Y:S01]  /*1a60*/  IABS R165, R108 ;  /* 0x0000006c00a57213 */ /* 0x000fe20000000000 */
[----:B------:R-:W-:Y:S01]  /*1a70*/  IMAD R81, R0, R26, R81 ;  /* 0x0000001a00517224 */ /* 0x000fe200078e0251 */
[----:B------:R-:W-:Y:S01]  /*1a80*/  IADD3 R32, -R32, RZ, RZ ;  /* 0x000000ff20207210 */ /* 0x000fe20007ffe1ff */
[----:B------:R-:W-:Y:S01]  /*1a90*/  IMAD.HI.U32 R26, R2, R91, RZ ;  /* 0x0000005b021a7227 */ /* 0x000fe200078e00ff */
[----:B------:R-:W-:-:S02]  /*1aa0*/  IADD3 R86, R116, 0x63, RZ ;  /* 0x0000006374567810 */ /* 0x000fc40007ffe0ff */
[----:B------:R-:W-:Y:S01]  /*1ab0*/  IABS R171, R102 ;  /* 0x0000006600ab7213 */ /* 0x000fe20000000000 */
[----:B------:R-:W-:Y:S01]  /*1ac0*/  IMAD R89, R0, R24, R89 ;  /* 0x0000001800597224 */ /* 0x000fe200078e0259 */
[----:B------:R-:W-:Y:S01]  /*1ad0*/  IADD3 R26, -R26, RZ, RZ ;  /* 0x000000ff1a1a7210 */ /* 0x000fe20007ffe1ff */
[----:B------:R-:W-:Y:S01]  /*1ae0*/  IMAD.HI.U32 R24, R2, R99, RZ ;  /* 0x0000006302187227 */ /* 0x000fe200078e00ff */
[----:B------:R-:W-:Y:S02]  /*1af0*/  IABS R179, R94 ;  /* 0x0000005e00b37213 */ /* 0x000fe40000000000 */
[----:B------:R-:W-:Y:S01]  /*1b00*/  IABS R187, R86 ;  /* 0x0000005600bb7213 */ /* 0x000fe20000000000 */
[----:B------:R-:W-:Y:S01]  /*1b10*/  IMAD R97, R0, R34, R97 ;  /* 0x0000002200617224 */ /* 0x000fe200078e0261 */
[----:B------:R-:W-:Y:S01]  /*1b20*/  IADD3 R98, R116, 0x5d, RZ ;  /* 0x0000005d74627810 */ /* 0x000fe20007ffe0ff */
[----:B------:R-:W-:Y:S01]  /*1b30*/  IMAD.HI.U32 R34, R2, R107, RZ ;  /* 0x0000006b02227227 */ /* 0x000fe200078e00ff */
[----:B------:R-:W-:-:S02]  /*1b40*/  IADD3 R92, R116, 0x60, RZ ;  /* 0x00000060745c7810 */ /* 0x000fc40007ffe0ff */
[----:B------:R-:W-:Y:S01]  /*1b50*/  IADD3 R84, R116, 0x64, RZ ;  /* 0x0000006474547810 */ /* 0x000fe20007ffe0ff */
[----:B------:R-:W-:Y:S01]  /*1b60*/  IMAD.MOV R24, RZ, RZ, -R24 ;  /* 0x000000ffff187224 */ /* 0x000fe200078e0a18 */
[----:B------:R-:W-:Y:S01]  /*1b70*/  IABS R175, R98 ;  /* 0x0000006200af7213 */ /* 0x000fe20000000000 */
[----:B------:R-:W-:Y:S01]  /*1b80*/  IMAD R85, R0, R32, R85 ;  /* 0x0000002000557224 */ /* 0x000fe200078e0255 */
[----:B------:R-:W-:Y:S01]  /*1b90*/  IABS R181, R92 ;  /* 0x0000005c00b57213 */ /* 0x000fe20000000000 */
[----:B------:R-:W-:Y:S01]  /*1ba0*/  IMAD.MOV R34, RZ, RZ, -R34 ;  /* 0x000000ffff227224 */ /* 0x000fe200078e0a22 */
[----:B------:R-:W-:Y:S01]  /*1bb0*/  IADD3 R233, R116, 0x1b, RZ ;  /* 0x0000001b74e97810 */ /* 0x000fe20007ffe0ff */
[----:B------:R-:W-:Y:S01]  /*1bc0*/  IMAD R99, R0, R24, R99 ;  /* 0x0000001800637224 */ /* 0x000fe200078e0263 */
[----:B------:R-:W-:Y:S01]  /*1bd0*/  IABS R189, R84 ;  /* 0x0000005400bd7213 */ /* 0x000fe20000000000 */
[----:B------:R-:W-:Y:S01]  /*1be0*/  IMAD.HI.U32 R32, R2, R95, RZ ;  /* 0x0000005f02207227 */ /* 0x000fe200078e00ff */
[C---:B------:R-:W-:Y:S01]  /*1bf0*/  IADD3 R76, R116.reuse, 0x68, RZ ;  /* 0x00000068744c7810 */ /* 0x040fe20007ffe0ff */
[----:B------:R-:W-:Y:S01]  /*1c00*/  STL [R1+0x2234], R233 ;  /* 0x002234e901007387 */ /* 0x000fe20000100800 */
[----:B------:R-:W-:Y:S01]  /*1c10*/  IADD3 R228, R116, 0x20, RZ ;  /* 0x0000002074e47810 */ /* 0x000fe20007ffe0ff */
[----:B------:R-:W-:Y:S01]  /*1c20*/  IMAD R91, R0, R26, R91 ;  /* 0x0000001a005b7224 */ /* 0x000fe200078e025b */
[----:B------:R-:W-:Y:S01]  /*1c30*/  IADD3 R88, R116, 0x62, RZ ;  /* 0x0000006274587810 */ /* 0x000fe20007ffe0ff */
        /* <DEDUP_REMOVED lines=9> */
[----:B------:R-:W-:Y:S01]  /*1cd0*/  IADD3 R221, R116, 0x25, RZ ;  /* 0x0000002574dd7810 */ /* 0x000fe20007ffe0ff */
[----:B------:R-:W-:Y:S01]  /*1ce0*/  IMAD.MOV R32, RZ, RZ, -R32 ;  /* 0x000000ffff207224 */ /* 0x000fe200078e0a20 */
[----:B------:R-:W-:Y:S01]  /*1cf0*/  STL [R1+0x2240], R230 ;  /* 0x002240e601007387 */ /* 0x000fe20000100800 */
[----:B------:R-:W-:Y:S01]  /*1d00*/  IMAD.HI.U32 R34, R2, R117, RZ ;  /* 0x0000007502227227 */ /* 0x000fe200078e00ff */
[----:B------:R-:W-:-:S02]  /*1d10*/  IABS R191, R82 ;  /* 0x0000005200bf7213 */ /* 0x000fc40000000000 */
[----:B------:R-:W-:Y:S01]  /*1d20*/  STL [R1+0x2244], R229 ;  /* 0x002244e501007387 */ /* 0x000fe20000100800 */
[----:B------:R-:W-:Y:S01]  /*1d30*/  IMAD.MOV R26, RZ, RZ, -R26 ;  /* 0x000000ffff1a7224 */ /* 0x000fe200078e0a1a */
[----:B------:R-:W-:Y:S01]  /*1d40*/  IADD3 R78, R116, 0x67, RZ ;  /* 0x00000067744e7810 */ /* 0x000fe20007ffe0ff */
[----:B------:R-:W-:Y:S01]  /*1d50*/  IMAD R95, R0, R32, R95 ;  /* 0x00000020005f7224 */ /* 0x000fe200078e025f */
[----:B------:R-:W-:Y:S01]  /*1d60*/  STL [R1+0x2248], R228 ;  /* 0x002248e401007387 */ /* 0x000fe20000100800 */
[----:B------:R-:W-:Y:S01]  /*1d70*/  IMAD.MOV R34, RZ, RZ, -R34 ;  /* 0x000000ffff227224 */ /* 0x000fe200078e0a22 */
[----:B------:R-:W-:Y:S01]  /*1d80*/  IADD3 R206, R116, 0x2a, RZ ;  /* 0x0000002a74ce7810 */ /* 0x000fe20007ffe0ff */
[----:B------:R-:W-:Y:S01]  /*1d90*/  IMAD.HI.U32 R32, R2, R105, RZ ;  /* 0x0000006902207227 */ /* 0x000fe200078e00ff */
[----:B------:R-:W-:Y:S01]  /*1da0*/  STL [R1+0x224c], R227 ;  /* 0x00224ce301007387 */ /* 0x000fe20000100800 */
[----:B------:R-:W-:Y:S02]  /*1db0*/  IADD3 R72, R116, 0x6a, RZ ;  /* 0x0000006a74487810 */ /* 0x000fe40007ffe0ff */
[----:B------:R-:W-:Y:S01]  /*1dc0*/  IMAD R101, R0, R26, R101 ;  /* 0x0000001a00657224 */ /* 0x000fe200078e0265 */
[----:B------:R-:W-:Y:S01]  /*1dd0*/  STL [R1+0x2250], R226 ;  /* 0x002250e201007387 */ /* 0x000fe20000100800 */
[----:B------:R-:W-:Y:S01]  /*1de0*/  IMAD.HI.U32 R26, R2, R111, RZ ;  /* 0x0000006f021a7227 */ /* 0x000fe200078e00ff */
[----:B------:R-:W-:-:S02]  /*1df0*/  IABS R195, R78 ;  /* 0x0000004e00c37213 */ /* 0x000fc40000000000 */
[----:B------:R-:W-:Y:S01]  /*1e00*/  STL [R1+0x2254], R225 ;  /* 0x002254e101007387 */ /* 0x000fe20000100800 */
[----:B------:R-:W-:Y:S01]  /*1e10*/  IMAD R109, R0, R24, R109 ;  /* 0x00000018006d7224 */ /* 0x000fe200078e026d */
[----:B------:R-:W-:Y:S01]  /*1e20*/  IADD3 R74, R116, 0x69, RZ ;  /* 0x00000069744a7810 */ /* 0x000fe20007ffe0ff */
[----:B------:R-:W-:Y:S01]  /*1e30*/  IMAD.HI.U32 R24, R2, R119, RZ ;  /* 0x0000007702187227 */ /* 0x000fe200078e00ff */
[----:B------:R-:W-:Y:S01]  /*1e40*/  STL [R1+0x2258], R224 ;  /* 0x002258e001007387 */ /* 0x000fe20000100800 */
[----:B------:R-:W-:Y:S02]  /*1e50*/  IADD3 R192, R116, 0x2f, RZ ;  /* 0x0000002f74c07810 */ /* 0x000fe40007ffe0ff */
[----:B------:R-:W-:Y:S01]  /*1e60*/  IMAD R117, R0, R34, R117 ;  /* 0x0000002200757224 */ /* 0x000fe200078e0275 */
[----:B------:R-:W-:Y:S01]  /*1e70*/  STL [R1+0x225c], R221 ;  /* 0x00225cdd01007387 */ /* 0x000fe20000100800 */
[----:B------:R-:W-:Y:S01]  /*1e80*/  IMAD.MOV R32, RZ, RZ, -R32 ;  /* 0x000000ffff207224 */ /* 0x000fe200078e0a20 */
[----:B------:R-:W-:Y:S01]  /*1e90*/  IABS R199, R74 ;  /* 0x0000004a00c77213 */ /* 0x000fe20000000000 */
[----:B------:R-:W-:Y:S01]  /*1ea0*/  IMAD.HI.U32 R34, R2, R127, RZ ;  /* 0x0000007f02227227 */ /* 0x000fe200078e00ff */
[----:B------:R-:W-:Y:S01]  /*1eb0*/  STL [R1+0x2260], R220 ;  /* 0x002260dc01007387 */ /* 0x000fe20000100800 */
[----:B------:R-:W-:-:S02]  /*1ec0*/  IADD3 R68, R116, 0x6c, RZ ;  /* 0x0000006c74447810 */ /* 0x000fc40007ffe0ff */
[----:B------:R-:W-:Y:S01]  /*1ed0*/  IMAD.MOV R26, RZ, RZ, -R26 ;  /* 0x000000ffff1a7224 */ /* 0x000fe200078e0a1a */
[----:B------:R-:W-:Y:S01]  /*1ee0*/  IADD3 R34, -R34, RZ, RZ ;  /* 0x000000ff22227210 */ /* 0x000fe20007ffe1ff */
[----:B------:R-:W-:Y:S01]  /*1ef0*/  IMAD.MOV R24, RZ, RZ, -R24 ;  /* 0x000000ffff187224 */ /* 0x000fe200078e0a18 */
[----:B------:R-:W-:Y:S01]  /*1f00*/  STL [R1+0x2264], R216 ;  /* 0x002264d801007387 */ /* 0x000fe20000100800 */
[----:B------:R-:W-:Y:S01]  /*1f10*/  IMAD R105, R0, R32, R105 ;  /* 0x0000002000697224 */ /* 0x000fe200078e0269 */
[----:B------:R-:W-:Y:S01]  /*1f20*/  IADD3 R66, R116, 0x6d, RZ ;  /* 0x0000006d74427810 */ /* 0x000fe20007ffe0ff */
[----:B------:R-:W-:Y:S01]  /*1f30*/  IMAD.HI.U32 R32, R2, R115, RZ ;  /* 0x0000007302207227 */ /* 0x000fe200078e00ff */
[----:B------:R-:W-:Y:S01]  /*1f40*/  STL [R1+0x2268], R214 ;  /* 0x002268d601007387 */ /* 0x000fe20000100800 */
[----:B------:R-:W-:Y:S02]  /*1f50*/  IADD3 R182, R116, 0x34, RZ ;  /* 0x0000003474b67810 */ /* 0x000fe40007ffe0ff */
[----:B------:R-:W-:Y:S01]  /*1f60*/  IMAD R111, R0, R26, R111 ;  /* 0x0000001a006f7224 */ /* 0x000fe200078e026f */
[----:B------:R-:W-:Y:S01]  /*1f70*/  IADD3 R32, -R32, RZ, RZ ;  /* 0x000000ff20207210 */ /* 0x000fe20007ffe1ff */
[----:B------:R-:W-:Y:S01]  /*1f80*/  IMAD.HI.U32 R26, R2, R121, RZ ;  /* 0x00000079021a7227 */ /* 0x000fe200078e00ff */
[----:B------:R-:W-:Y:S01]  /*1f90*/  STL [R1+0x226c], R210 ;  /* 0x00226cd201007387 */ /* 0x000fe20000100800 */
[----:B------:R-:W-:-:S02]  /*1fa0*/  IABS R201, R68 ;  /* 0x0000004400c97213 */ /* 0x000fc40000000000 */
[----:B------:R-:W-:Y:S01]  /*1fb0*/  IMAD R119, R0, R24, R119 ;  /* 0x0000001800777224 */ /* 0x000fe200078e0277 */
[----:B------:R-:W-:Y:S01]  /*1fc0*/  IADD3 R26, -R26, RZ, RZ ;  /* 0x000000ff1a1a7210 */ /* 0x000fe20007ffe1ff */
[----:B------:R-:W-:Y:S01]  /*1fd0*/  IMAD.HI.U32 R24, R2, R129, RZ ;  /* 0x0000008102187227 */ /* 0x000fe200078e00ff */
[----:B------:R-:W-:Y:S01]  /*1fe0*/  STL [R1+0x2270], R206 ;  /* 0x002270ce01007387 */ /* 0x000fe20000100800 */
[----:B------:R-:W-:Y:S02]  /*1ff0*/  IABS R207, R66 ;  /* 0x0000004200cf7213 */ /* 0x000fe40000000000 */
[----:B------:R-:W-:Y:S01]  /*2000*/  IMAD R127, R0, R34, R127 ;  /* 0x00000022007f7224 */ /* 0x000fe200078e027f */
[----:B------:R-:W-:Y:S01]  /*2010*/  STL [R1+0x2274], R202 ;  /* 0x002274ca01007387 */ /* 0x000fe20000100800 */
[----:B------:R-:W-:Y:S01]  /*2020*/  IMAD.HI.U32 R34, R2, R137, RZ ;  /* 0x0000008902227227 */ /* 0x000fe200078e00ff */
[C---:B------:R-:W-:Y:S02]  /*2030*/  IADD3 R172, R116.reuse, 0x39, RZ ;  /* 0x0000003974ac7810 */ /* 0x040fe40007ffe0ff */
[----:B------:R-:W-:Y:S01]  /*2040*/  STL [R1+0x2278], R198 ;  /* 0x002278c601007387 */ /* 0x000fe20000100800 */
[----:B------:R-:W-:Y:S01]  /*2050*/  IMAD.MOV R24, RZ, RZ, -R24 ;  /* 0x000000ffff187224 */ /* 0x000fe200078e0a18 */
[----:B------:R-:W-:Y:S01]  /*2060*/  IADD3 R62, R116, 0x6f, RZ ;  /* 0x0000006f743e7810 */ /* 0x000fe20007ffe0ff */
[----:B------:R-:W-:Y:S01]  /*2070*/  IMAD R115, R0, R32, R115 ;  /* 0x0000002000737224 */ /* 0x000fe200078e0273 */
[----:B------:R-:W-:Y:S01]  /*2080*/  STL [R1+0x227c], R196 ;  /* 0x00227cc401007387 */ /* 0x000fe20000100800 */
[----:B------:R-:W-:Y:S01]  /*2090*/  IMAD.MOV R34, RZ, RZ, -R34 ;  /* 0x000000ffff227224 */ /* 0x000fe200078e0a22 */
[----:B------:R-:W-:Y:S01]  /*20a0*/  IADD3 R162, R116, 0x3e, RZ ;  /* 0x0000003e74a27810 */ /* 0x000fe20007ffe0ff */
        /* <DEDUP_REMOVED lines=10> */
[----:B------:R-:W-:Y:S01]  /*2150*/  IMAD.HI.U32 R26, R2, R131, RZ ;  /* 0x00000083021a7227 */ /* 0x000fe200078e00ff */
[----:B------:R-:W-:Y:S01]  /*2160*/  IADD3 R24, -R24, RZ, RZ ;  /* 0x000000ff18187210 */ /* 0x000fe20007ffe1ff */
[----:B------:R-:W-:Y:S01]  /*2170*/  STL [R1+0x228c], R188 ;  /* 0x00228cbc01007387 */ /* 0x000fe20000100800 */
[----:B------:R-:W-:Y:S01]  /*2180*/  IADD3 R58, R116, 0x71, RZ ;  /* 0x00000071743a7810 */ /* 0x000fe20007ffe0ff */
[----:B------:R-:W-:Y:S01]  /*2190*/  IMAD R137, R0, R34, R137 ;  /* 0x0000002200897224 */ /* 0x000fe200078e0289 */
[----:B-1----:R-:W-:Y:S01]  /*21a0*/  LOP3.LUT R38, R12, 0x7f, RZ, 0xc0, !PT ;  /* 0x0000007f0c267812 */ /* 0x002fe200078ec0ff */
[----:B------:R-:W-:Y:S01]  /*21b0*/  IMAD.MOV R32, RZ, RZ, -R32 ;  /* 0x000000ffff207224 */ /* 0x000fe200078e0a20 */
[----:B------:R-:W-:Y:S01]  /*21c0*/  STL [R1+0x2290], R186 ;  /* 0x002290ba01007387 */ /* 0x000fe20000100800 */
[----:B------:R-:W-:Y:S01]  /*21d0*/  IMAD.HI.U32 R34, R2, R147, RZ ;  /* 0x0000009302227227 */ /* 0x000fe200078e00ff */
[----:B------:R-:W-:-:S02]  /*21e0*/  IADD3 R142, R116, 0x48, RZ ;  /* 0x00000048748e7810 */ /* 0x000fc40007ffe0ff */
[----:B------:R-:W-:Y:S01]  /*21f0*/  STL [R1+0x2294], R184 ;  /* 0x002294b801007387 */ /* 0x000fe20000100800 */
[----:B------:R-:W-:Y:S01]  /*2200*/  IMAD.MOV R26, RZ, RZ, -R26 ;  /* 0x000000ffff1a7224 */ /* 0x000fe200078e0a1a */
[----:B------:R-:W-:Y:S01]  /*2210*/  IADD3 R60, R116, 0x70, RZ ;  /* 0x00000070743c7810 */ /* 0x000fe20007ffe0ff */
[----:B------:R-:W-:Y:S01]  /*2220*/  IMAD R125, R0, R32, R125 ;  /* 0x00000020007d7224 */ /* 0x000fe200078e027d */
[----:B------:R-:W-:Y:S01]  /*2230*/  STL [R1+0x2298], R182 ;  /* 0x002298b601007387 */ /* 0x000fe20000100800 */
[----:B------:R-:W-:Y:S01]  /*2240*/  IMAD.MOV R34, RZ, RZ, -R34 ;  /* 0x000000ffff227224 */ /* 0x000fe200078e0a22 */
[----:B------:R-:W-:Y:S01]  /*2250*/  IABS R215, R60 ;  /* 0x0000003c00d77213 */ /* 0x000fe20000000000 */
[----:B------:R-:W-:Y:S01]  /*2260*/  IMAD.HI.U32 R32, R2, R135, RZ ;  /* 0x0000008702207227 */ /* 0x000fe200078e00ff */
[----:B------:R-:W-:Y:S01]  /*2270*/  STL [R1+0x229c], R180 ;  /* 0x00229cb401007387 */ /* 0x000fe20000100800 */
[----:B------:R-:W-:Y:S02]  /*2280*/  IADD3 R132, R116, 0x4d, RZ ;  /* 0x0000004d74847810 */ /* 0x000fe40007ffe0ff */
[----:B------:R-:W-:Y:S01]  /*2290*/  IMAD R131, R0, R26, R131 ;  /* 0x0000001a00837224 */ /* 0x000fe200078e0283 */
[----:B------:R-:W-:Y:S01]  /*22a0*/  STL [R1+0x22a0], R178 ;  /* 0x0022a0b201007387 */ /* 0x000fe20000100800 */
[----:B------:R-:W-:Y:S01]  /*22b0*/  IMAD.HI.U32 R26, R2, R141, RZ ;  /* 0x0000008d021a7227 */ /* 0x000fe200078e00ff */
[----:B------:R-:W-:-:S02]  /*22c0*/  IADD3 R122, R116, 0x52, RZ ;  /* 0x00000052747a7810 */ /* 0x000fc40007ffe0ff */
        /* <DEDUP_REMOVED lines=9> */
[----:B------:R-:W-:Y:S01]  /*2360*/  IADD3 R90, R116, 0x61, RZ ;  /* 0x00000061745a7810 */ /* 0x000fe20007ffe0ff */
        /* <DEDUP_REMOVED lines=16> */
[----:B------:R-:W-:-:S02]  /*2470*/  IADD3 R54, R116, 0x73, RZ ;  /* 0x0000007374367810 */ /* 0x000fc40007ffe0ff */
[----:B------:R-:W-:Y:S01]  /*2480*/  IMAD R149, R0, R24, R149 ;  /* 0x0000001800957224 */ /* 0x000fe200078e0295 */
[----:B------:R-:W-:Y:S01]  /*2490*/  IADD3 R26, -R26, RZ, RZ ;  /* 0x000000ff1a1a7210 */ /* 0x000fe20007ffe1ff */
[----:B------:R-:W-:Y:S01]  /*24a0*/  IMAD.HI.U32 R24, R2, R159, RZ ;  /* 0x0000009f02187227 */ /* 0x000fe200078e00ff */
[----:B------:R-:W-:Y:S01]  /*24b0*/  STL [R1+0x22c0], R162 ;  /* 0x0022c0a201007387 */ /* 0x000fe20000100800 */
[----:B------:R-:W-:Y:S02]  /*24c0*/  IADD3 R52, R116, 0x74, RZ ;  /* 0x0000007474347810 */ /* 0x000fe40007ffe0ff */
        /* <DEDUP_REMOVED lines=14> */
[----:B------:R-:W-:-:S02]  /*25b0*/  IADD3 R44, R116, 0x78, RZ ;  /* 0x00000078742c7810 */ /* 0x000fc40007ffe0ff */
[----:B------:R-:W-:Y:S01]  /*25c0*/  STL [R1+0x22d4], R152 ;  /* 0x0022d49801007387 */ /* 0x000fe20000100800 */
[----:B------:R-:W-:Y:S01]  /*25d0*/  IMAD R151, R0, R26, R151 ;  /* 0x0000001a00977224 */ /* 0x000fe200078e0297 */
[----:B------:R-:W-:Y:S01]  /*25e0*/  IABS R213, R54 ;  /* 0x0000003600d57213 */ /* 0x000fe20000000000 */
[C---:B------:R-:W-:Y:S01]  /*25f0*/  IMAD.HI.U32 R24, R2.reuse, R169, RZ ;  /* 0x000000a902187227 */ /* 0x040fe200078e00ff */
[----:B------:R-:W-:Y:S01]  /*2600*/  STL [R1+0x22d8], R150 ;  /* 0x0022d89601007387 */ /* 0x000fe20000100800 */
[----:B------:R-:W-:Y:S02]  /*2610*/  IABS R223, R52 ;  /* 0x0000003400df7213 */ /* 0x000fe40000000000 */
[----:B------:R-:W-:Y:S01]  /*2620*/  IMAD.HI.U32 R26, R2, R161, RZ ;  /* 0x000000a1021a7227 */ /* 0x000fe200078e00ff */
[----:B------:R-:W-:Y:S01]  /*2630*/  IADD3 R24, -R24, RZ, RZ ;  /* 0x000000ff18187210 */ /* 0x000fe20007ffe1ff */
[----:B------:R-:W-:Y:S01]  /*2640*/  STL [R1+0x22dc], R148 ;  /* 0x0022dc9401007387 */ /* 0x000fe20000100800 */
[C---:B------:R-:W-:Y:S01]  /*2650*/  ISETP.GT.U32.AND P4, PT, R0.reuse, R18, PT ;  /* 0x000000120000720c */ /* 0x040fe20003f84070 */
[C---:B------:R-:W-:Y:S01]  /*2660*/  IMAD R167, R0.reuse, R34, R167 ;  /* 0x0000002200a77224 */ /* 0x040fe200078e02a7 */
[----:B------:R-:W-:Y:S01]  /*2670*/  ISETP.GT.U32.AND P6, PT, R0, R3, PT ;  /* 0x000000030000720c */ /* 0x000fe20003fc4070 */
[----:B------:R-:W-:Y:S01]  /*2680*/  IMAD.MOV R32, RZ, RZ, -R32 ;  /* 0x000000ffff207224 */ /* 0x000fe200078e0a20 */
[----:B------:R-:W-:Y:S01]  /*2690*/  STL [R1+0x22e0], R146 ;  /* 0x0022e09201007387 */ /* 0x000fe20000100800 */
[----:B------:R-:W-:Y:S01]  /*26a0*/  IMAD.HI.U32 R34, R2, R177, RZ ;  /* 0x000000b102227227 */ /* 0x000fe200078e00ff */
[----:B------:R-:W-:-:S02]  /*26b0*/  IABS R43, R233 ;  /* 0x000000e9002b7213 */ /* 0x000fc40000000000 */
[----:B------:R-:W-:Y:S01]  /*26c0*/  STL [R1+0x22ec], R144 ;  /* 0x0022ec9001007387 */ /* 0x000fe20000100800 */
[----:B------:R-:W-:Y:S01]  /*26d0*/  IMAD.MOV R26, RZ, RZ, -R26 ;  /* 0x000000ffff1a7224 */ /* 0x000fe200078e0a1a */
[----:B------:R-:W-:Y:S01]  /*26e0*/  IABS R53, R228 ;  /* 0x000000e400357213 */ /* 0x000fe20000000000 */
[----:B------:R-:W-:Y:S01]  /*26f0*/  IMAD R155, R0, R32, R155 ;  /* 0x00000020009b7224 */ /* 0x000fe200078e029b */
[----:B------:R-:W-:Y:S01]  /*2700*/  STL [R1+0x22f0], R142 ;  /* 0x0022f08e01007387 */ /* 0x000fe20000100800 */
[----:B------:R-:W-:Y:S01]  /*2710*/  IMAD.MOV R34, RZ, RZ, -R34 ;  /* 0x000000ffff227224 */ /* 0x000fe200078e0a22 */
[----:B------:R-:W-:Y:S01]  /*2720*/  IABS R63, R221 ;  /* 0x000000dd003f7213 */ /* 0x000fe20000000000 */
[----:B------:R-:W-:Y:S01]  /*2730*/  IMAD.HI.U32 R32, R2, R165, RZ ;  /* 0x000000a502207227 */ /* 0x000fe200078e00ff */
[----:B------:R-:W-:Y:S01]  /*2740*/  STL [R1+0x22fc], R140 ;  /* 0x0022fc8c01007387 */ /* 0x000fe20000100800 */
[----:B------:R-:W-:Y:S02]  /*2750*/  IABS R73, R206 ;  /* 0x000000ce00497213 */ /* 0x000fe40000000000 */
[----:B------:R-:W-:Y:S01]  /*2760*/  IMAD R161, R0, R26, R161 ;  /* 0x0000001a00a17224 */ /* 0x000fe200078e02a1 */
[----:B------:R-:W-:Y:S01]  /*2770*/  STL [R1+0x2308], R138 ;  /* 0x0023088a01007387 */ /* 0x000fe20000100800 */
[----:B------:R-:W-:Y:S01]  /*2780*/  IMAD.HI.U32 R26, R2, R171, RZ ;  /* 0x000000ab021a7227 */ /* 0x000fe200078e00ff */
[----:B------:R-:W-:-:S02]  /*2790*/  IABS R83, R192 ;  /* 0x000000c000537213 */ /* 0x000fc40000000000 */
[----:B------:R-:W-:Y:S01]  /*27a0*/  STL [R1+0x2320], R136 ;  /* 0x0023208801007387 */ /* 0x000fe20000100800 */
[----:B------:R-:W-:Y:S01]  /*27b0*/  IMAD R169, R0, R24, R169 ;  /* 0x0000001800a97224 */ /* 0x000fe200078e02a9 */
[----:B------:R-:W-:Y:S01]  /*27c0*/  IABS R93, R182 ;  /* 0x000000b6005d7213 */ /* 0x000fe20000000000 */
[----:B------:R-:W-:Y:S01]  /*27d0*/  IMAD.HI.U32 R24, R2, R179, RZ ;  /* 0x000000b302187227 */ /* 0x000fe200078e00ff */
[----:B------:R-:W-:Y:S01]  /*27e0*/  STL [R1+0x231c], R134 ;  /* 0x00231c8601007387 */ /* 0x000fe20000100800 */
[----:B------:R-:W-:Y:S02]  /*27f0*/  IABS R103, R172 ;  /* 0x000000ac00677213 */ /* 0x000fe40000000000 */
[----:B------:R-:W-:Y:S01]  /*2800*/  IMAD R177, R0, R34, R177 ;  /* 0x0000002200b17224 */ /* 0x000fe200078e02b1 */
[----:B------:R-:W-:Y:S01]  /*2810*/  STL [R1+0x2330], R132 ;  /* 0x0023308401007387 */ /* 0x000fe20000100800 */
[----:B------:R-:W-:Y:S01]  /*2820*/  IMAD.MOV R32, RZ, RZ, -R32 ;  /* 0x000000ffff207224 */ /* 0x000fe200078e0a20 */
[----:B------:R-:W-:Y:S01]  /*2830*/  IABS R113, R162 ;  /* 0x000000a200717213 */ /* 0x000fe20000000000 */
[----:B------:R-:W-:Y:S01]  /*2840*/  IMAD.HI.U32 R34, R2, R187, RZ ;  /* 0x000000bb02227227 */ /* 0x000fe200078e00ff */
[----:B------:R-:W-:Y:S01]  /*2850*/  STL [R1+0x2338], R130 ;  /* 0x0023388201007387 */ /* 0x000fe20000100800 */
[----:B------:R-:W-:-:S02]  /*2860*/  IABS R123, R152 ;  /* 0x00000098007b7213 */ /* 0x000fc40000000000 */
[----:B------:R-:W-:Y:S01]  /*2870*/  IMAD.MOV R26, RZ, RZ, -R26 ;  /* 0x000000ffff1a7224 */ /* 0x000fe200078e0a1a */
[----:B------:R-:W-:Y:S01]  /*2880*/  IADD3 R34, -R34, RZ, RZ ;  /* 0x000000ff22227210 */ /* 0x000fe20007ffe1ff */
[----:B------:R-:W-:Y:S01]  /*2890*/  IMAD.MOV R24, RZ, RZ, -R24 ;  /* 0x000000ffff187224 */ /* 0x000fe200078e0a18 */
[----:B------:R-:W-:Y:S01]  /*28a0*/  STL [R1+0x2350], R128 ;  /* 0x0023508001007387 */ /* 0x000fe20000100800 */
[----:B------:R-:W-:Y:S01]  /*28b0*/  IMAD R165, R0, R32, R165 ;  /* 0x0000002000a57224 */ /* 0x000fe200078e02a5 */
[----:B------:R-:W-:Y:S01]  /*28c0*/  IABS R133, R142 ;  /* 0x0000008e00857213 */ /* 0x000fe20000000000 */
[----:B------:R-:W-:Y:S01]  /*28d0*/  IMAD.HI.U32 R32, R2, R175, RZ ;  /* 0x000000af02207227 */ /* 0x000fe200078e00ff */
[----:B------:R-:W-:Y:S01]  /*28e0*/  STL [R1+0x234c], R126 ;  /* 0x00234c7e01007387 */ /* 0x000fe20000100800 */
[----:B------:R-:W-:Y:S02]  /*28f0*/  IABS R143, R132 ;  /* 0x00000084008f7213 */ /* 0x000fe40000000000 */
        /* <DEDUP_REMOVED lines=17> */
[----:B------:R-:W-:Y:S01]  /*2a10*/  IMAD R175, R0, R32, R175 ;  /* 0x0000002000af7224 */ /* 0x000fe200078e02af */
[----:B------:R-:W-:Y:S01]  /*2a20*/  STL [R1+0x2390], R114 ;  /* 0x0023907201007387 */ /* 0x000fe20000100800 */
[----:B------:R-:W-:Y:S01]  /*2a30*/  IMAD.HI.U32 R32, R2, R185, RZ ;  /* 0x000000b902207227 */ /* 0x000fe200078e00ff */
[----:B------:R-:W-:Y:S02]  /*2a40*/  IABS R193, R80 ;  /* 0x0000005000c17213 */ /* 0x000fe40000000000 */
[----:B------:R-:W-:Y:S01]  /*2a50*/  STL [R1+0x2398], R112 ;  /* 0x0023987001007387 */ /* 0x000fe20000100800 */
[----:B------:R-:W-:Y:S01]  /*2a60*/  IMAD R181, R0, R26, R181 ;  /* 0x0000001a00b57224 */ /* 0x000fe200078e02b5 */
[----:B------:R-:W-:Y:S01]  /*2a70*/  IABS R203, R70 ;  /* 0x0000004600cb7213 */ /* 0x000fe20000000000 */
[----:B------:R-:W-:Y:S01]  /*2a80*/  IMAD.MOV R24, RZ, RZ, -R24 ;  /* 0x000000ffff187224 */ /* 0x000fe200078e0a18 */
[----:B------:R-:W-:Y:S01]  /*2a90*/  STL [R1+0x23b0], R110 ;  /* 0x0023b06e01007387 */ /* 0x000fe20000100800 */
[----:B------:R-:W-:Y:S01]  /*2aa0*/  IMAD.HI.U32 R26, R2, R191, RZ ;  /* 0x000000bf021a7227 */ /* 0x000fe200078e00ff */
[----:B------:R-:W-:-:S02]  /*2ab0*/  IABS R219, R56 ;  /* 0x0000003800db7213 */ /* 0x000fc40000000000 */
[----:B------:R-:W-:Y:S01]  /*2ac0*/  STL [R1+0x23ac], R108 ;  /* 0x0023ac6c01007387 */ /* 0x000fe20000100800 */
[----:B------:R-:W-:Y:S02]  /*2ad0*/  IMAD.MOV R32, RZ, RZ, -R32 ;  /* 0x000000ffff207224 */ /* 0x000fe400078e0a20 */
[C---:B------:R-:W-:Y:S01]  /*2ae0*/  IMAD R200, R0.reuse, R24, R197 ;  /* 0x0000001800c87224 */ /* 0x040fe200078e02c5 */
[----:B------:R-:W-:Y:S01]  /*2af0*/  IABS R197, R72 ;  /* 0x0000004800c57213 */ /* 0x000fe20000000000 */
[----:B------:R-:W-:Y:S01]  /*2b00*/  IMAD.MOV R26, RZ, RZ, -R26 ;  /* 0x000000ffff1a7224 */ /* 0x000fe200078e0a1a */
[----:B------:R-:W-:Y:S01]  /*2b10*/  STL [R1+0x23c0], R106 ;  /* 0x0023c06a01007387 */ /* 0x000fe20000100800 */
[----:B------:R-:W-:Y:S02]  /*2b20*/  IMAD R185, R0, R32, R185 ;  /* 0x0000002000b97224 */ /* 0x000fe400078e02b9 */
[----:B------:R-:W-:Y:S01]  /*2b30*/  IMAD.HI.U32 R32, R2, R195, RZ ;  /* 0x000000c302207227 */ /* 0x000fe200078e00ff */
[----:B------:R-:W-:Y:S03]  /*2b40*/  STL [R1+0x23c4], R104 ;  /* 0x0023c46801007387 */ /* 0x000fe60000100800 */
[----:B------:R-:W-:Y:S01]  /*2b50*/  IMAD R191, R0, R26, R191 ;  /* 0x0000001a00bf7224 */ /* 0x000fe200078e02bf */
[----:B------:R-:W-:Y:S01]  /*2b60*/  STL [R1+0x23bc], R102 ;  /* 0x0023bc6601007387 */ /* 0x000fe20000100800 */
[----:B------:R-:W-:-:S03]  /*2b70*/  IMAD.HI.U32 R26, R2, R197, RZ ;  /* 0x000000c5021a7227 */ /* 0x000fc600078e00ff */
[----:B------:R-:W-:Y:S01]  /*2b80*/  STL [R1+0x23b8], R100 ;  /* 0x0023b86401007387 */ /* 0x000fe20000100800 */
[----:B------:R-:W-:Y:S02]  /*2b90*/  IMAD.MOV R32, RZ, RZ, -R32 ;  /* 0x000000ffff207224 */ /* 0x000fe400078e0a20 */
[----:B------:R-:W-:Y:S01]  /*2ba0*/  IMAD.HI.U32 R24, R2, R199, RZ ;  /* 0x000000c702187227 */ /* 0x000fe200078e00ff */
[----:B------:R-:W-:Y:S03]  /*2bb0*/  STL [R1+0x23b4], R98 ;  /* 0x0023b46201007387 */ /* 0x000fe60000100800 */
[----:B------:R-:W-:Y:S01]  /*2bc0*/  IMAD.MOV R26, RZ, RZ, -R26 ;  /* 0x000000ffff1a7224 */ /* 0x000fe200078e0a1a */
[----:B------:R-:W-:Y:S01]  /*2bd0*/  STL [R1+0x23a8], R96 ;  /* 0x0023a86001007387 */ /* 0x000fe20000100800 */
[----:B------:R-:W-:Y:S01]  /*2be0*/  IMAD R195, R0, R32, R195 ;  /* 0x0000002000c37224 */ /* 0x000fe200078e02c3 */
[----:B------:R-:W-:Y:S01]  /*2bf0*/  IADD3 R32, -R24, RZ, RZ ;  /* 0x000000ff18207210 */ /* 0x000fe20007ffe1ff */
[----:B------:R-:W-:Y:S01]  /*2c00*/  IMAD R204, R0, R26, R197 ;  /* 0x0000001a00cc7224 */ /* 0x000fe200078e02c5 */
[----:B------:R-:W-:Y:S01]  /*2c10*/  IABS R197, R58 ;  /* 0x0000003a00c57213 */ /* 0x000fe20000000000 */
[C---:B------:R-:W-:Y:S01]  /*2c20*/  IMAD.HI.U32 R24, R2.reuse, R201, RZ ;  /* 0x000000c902187227 */ /* 0x040fe200078e00ff */
[----:B------:R-:W-:Y:S03]  /*2c30*/  STL [R1+0x23a4], R94 ;  /* 0x0023a45e01007387 */ /* 0x000fe60000100800 */
[----:B------:R-:W-:Y:S01]  /*2c40*/  IMAD.HI.U32 R26, R2, R207, RZ ;  /* 0x000000cf021a7227 */ /* 0x000fe200078e00ff */
[----:B------:R-:W-:Y:S01]  /*2c50*/  IADD3 R24, -R24, RZ, RZ ;  /* 0x000000ff18187210 */ /* 0x000fe20007ffe1ff */
[----:B------:R-:W-:Y:S02]  /*2c60*/  STL [R1+0x23a0], R92 ;  /* 0x0023a05c01007387 */ /* 0x000fe40000100800 */
[----:B------:R-:W-:-:S02]  /*2c70*/  IMAD.MOV R26, RZ, RZ, -R26 ;  /* 0x000000ffff1a7224 */ /* 0x000fc400078e0a1a */
[C---:B------:R-:W-:Y:S01]  /*2c80*/  IMAD R208, R0.reuse, R24, R201 ;  /* 0x0000001800d07224 */ /* 0x040fe200078e02c9 */
[----:B------:R-:W-:Y:S01]  /*2c90*/  IABS R201, R64 ;  /* 0x0000004000c97213 */ /* 0x000fe20000000000 */
[----:B------:R-:W-:Y:S01]  /*2ca0*/  IMAD R207, R0, R26, R207 ;  /* 0x0000001a00cf7224 */ /* 0x000fe200078e02cf */
[----:B------:R-:W-:Y:S01]  /*2cb0*/  STL [R1+0x239c], R90 ;  /* 0x00239c5a01007387 */ /* 0x000fe20000100800 */
[----:B------:R-:W-:-:S03]  /*2cc0*/  IMAD.HI.U32 R26, R2, R211, RZ ;  /* 0x000000d3021a7227 */ /* 0x000fc600078e00ff */
[----:B------:R-:W-:Y:S01]  /*2cd0*/  STL [R1+0x2394], R88 ;  /* 0x0023945801007387 */ /* 0x000fe20000100800 */
[----:B------:R-:W-:Y:S01]  /*2ce0*/  IMAD.HI.U32 R24, R2, R201, RZ ;  /* 0x000000c902187227 */ /* 0x000fe200078e00ff */
[----:B------:R-:W-:Y:S02]  /*2cf0*/  IADD3 R26, -R26, RZ, RZ ;  /* 0x000000ff1a1a7210 */ /* 0x000fe40007ffe1ff */
[----:B------:R-:W-:Y:S01]  /*2d00*/  STL [R1+0x238c], R86 ;  /* 0x00238c5601007387 */ /* 0x000fe20000100800 */
[----:B------:R-:W-:Y:S02]  /*2d10*/  IMAD R16, R22, 0x200, R38 ;  /* 0x0000020016107824 */ /* 0x000fe400078e0226 */
[----:B------:R-:W-:Y:S01]  /*2d20*/  IMAD R211, R0, R26, R211 ;  /* 0x0000001a00d37224 */ /* 0x000fe200078e02d3 */
[----:B------:R-:W-:Y:S01]  /*2d30*/  STL [R1+0x2388], R84 ;  /* 0x0023885401007387 */ /* 0x000fe20000100800 */
[----:B------:R-:W-:Y:S01]  /*2d40*/  IMAD.MOV R212, RZ, RZ, -R24 ;  /* 0x000000ffffd47224 */ /* 0x000fe200078e0a18 */
[----:B------:R-:W-:Y:S01]  /*2d50*/  IADD3 R12, R16, 0x80, RZ ;  /* 0x00000080100c7810 */ /* 0x000fe20007ffe0ff */
[C---:B------:R-:W-:Y:S01]  /*2d60*/  IMAD.HI.U32 R26, R2.reuse, R197, RZ ;  /* 0x000000c5021a7227 */ /* 0x040fe200078e00ff */
[----:B------:R-:W-:Y:S01]  /*2d70*/  IABS R209, R16 ;  /* 0x0000001000d17213 */ /* 0x000fe20000000000 */
[----:B------:R-:W-:Y:S01]  /*2d80*/  STL [R1+0x2384], R82 ;  /* 0x0023845201007387 */ /* 0x000fe20000100800 */
[----:B------:R-:W-:Y:S01]  /*2d90*/  IABS R205, R12 ;  /* 0x0000000c00cd7213 */ /* 0x000fe20000000000 */
[----:B------:R-:W-:Y:S01]  /*2da0*/  IMAD.HI.U32 R24, R2, R215, RZ ;  /* 0x000000d702187227 */ /* 0x000fe200078e00ff */
[C---:B------:R-:W-:Y:S01]  /*2db0*/  IADD3 R14, R16.reuse, 0x100, RZ ;  /* 0x00000100100e7810 */ /* 0x040fe20007ffe0ff */
[----:B------:R-:W-:Y:S01]  /*2dc0*/  STL [R1+0x2378], R80 ;  /* 0x0023785001007387 */ /* 0x000fe20000100800 */
[C---:B------:R-:W-:Y:S01]  /*2dd0*/  IADD3 R42, R16.reuse, 0x180, RZ ;  /* 0x00000180102a7810 */ /* 0x040fe20007ffe0ff */
[----:B------:R-:W-:Y:S01]  /*2de0*/  IMAD.MOV R26, RZ, RZ, -R26 ;  /* 0x000000ffff1a7224 */ /* 0x000fe200078e0a1a */
[----:B------:R-:W-:Y:S01]  /*2df0*/  ISETP.GE.AND P5, PT, R16, RZ, PT ;  /* 0x000000ff1000720c */ /* 0x000fe20003fa6270 */
[----:B------:R-:W-:Y:S01]  /*2e00*/  IMAD.MOV R24, RZ, RZ, -R24 ;  /* 0x000000ffff187224 */ /* 0x000fe200078e0a18 */
[----:B------:R-:W-:Y:S01]  /*2e10*/  STL [R1+0x2374], R78 ;  /* 0x0023744e01007387 */ /* 0x000fe20000100800 */
        /* <DEDUP_REMOVED lines=9> */
[----:B------:R-:W-:Y:S02]  /*2eb0*/  IMAD.MOV R24, RZ, RZ, -R24 ;  /* 0x000000ffff187224 */ /* 0x000fe400078e0a18 */
[----:B------:R-:W-:Y:S01]  /*2ec0*/  IMAD R212, R0, R212, R201 ;  /* 0x000000d400d47224 */ /* 0x000fe200078e02c9 */
[----:B------:R-:W-:Y:S01]  /*2ed0*/  IABS R201, R14 ;  /* 0x0000000e00c97213 */ /* 0x000fe20000000000 */
[C---:B------:R-:W-:Y:S01]  /*2ee0*/  IMAD R24, R20.reuse, R24, R205 ;  /* 0x0000001814187224 */ /* 0x040fe200078e02cd */
[----:B------:R-:W-:Y:S01]  /*2ef0*/  STL [R1+0x235c], R70 ;  /* 0x00235c4601007387 */ /* 0x000fe20000100800 */
[----:B------:R-:W-:-:S02]  /*2f00*/  IMAD R26, R20, R26, R209 ;  /* 0x0000001a141a7224 */ /* 0x000fc400078e02d1 */
[----:B------:R-:W-:Y:S01]  /*2f10*/  IMAD.HI.U32 R222, R2, R213, RZ ;  /* 0x000000d502de7227 */ /* 0x000fe200078e00ff */
[C---:B------:R-:W-:Y:S01]  /*2f20*/  ISETP.GT.U32.AND P1, PT, R20.reuse, R24, PT ;  /* 0x000000181400720c */ /* 0x040fe20003f24070 */
[----:B------:R-:W-:Y:S01]  /*2f30*/  STL [R1+0x2358], R68 ;  /* 0x0023584401007387 */ /* 0x000fe20000100800 */
[----:B------:R-:W-:Y:S01]  /*2f40*/  ISETP.GT.U32.AND P0, PT, R20, R26, PT ;  /* 0x0000001a1400720c */ /* 0x000fe20003f04070 */
[----:B------:R-:W-:-:S04]  /*2f50*/  IMAD.HI.U32 R22, R30, R201, RZ ;  /* 0x000000c91e167227 */ /* 0x000fc800078e00ff */
[----:B------:R-:W-:Y:S01]  /*2f60*/  IMAD.HI.U32 R36, R2, R223, RZ ;  /* 0x000000df02247227 */ /* 0x000fe200078e00ff */
[----:B------:R-:W-:Y:S03]  /*2f70*/  STL [R1+0x2354], R66 ;  /* 0x0023544201007387 */ /* 0x000fe60000100800 */
[----:B------:R-:W-:Y:S01]  /*2f80*/  @!P4 IMAD.IADD R18, R18, 0x1, -R0 ;  /* 0x000000011212c824 */ /* 0x000fe200078e0a00 */
[----:B------:R-:W-:Y:S01]  /*2f90*/  STL [R1+0x2348], R64 ;  /* 0x0023484001007387 */ /* 0x000fe20000100800 */
[----:B------:R-:W-:Y:S01]  /*2fa0*/  IMAD.HI.U32 R30, R30, R197, RZ ;  /* 0x000000c51e1e7227 */ /* 0x000fe200078e00ff */
[----:B------:R-:W-:Y:S02]  /*2fb0*/  @!P6 IADD3 R3, R3, -R0, RZ ;  /* 0x800000000303e210 */ /* 0x000fe40007ffe0ff */
[----:B------:R-:W-:Y:S01]  /*2fc0*/  STL [R1+0x2344], R62 ;  /* 0x0023443e01007387 */ /* 0x000fe20000100800 */
[--C-:B------:R-:W-:Y:S01]  /*2fd0*/  @!P1 IMAD.IADD R24, R24, 0x1, -R20.reuse ;  /* 0x0000000118189824 */ /* 0x100fe200078e0a14 */
[----:B------:R-:W-:Y:S01]  /*2fe0*/  IADD3 R30, -R30, RZ, RZ ;  /* 0x000000ff1e1e7210 */ /* 0x000fe20007ffe1ff */
[----:B------:R-:W-:Y:S01]  /*2ff0*/  @!P0 IMAD.IADD R26, R26, 0x1, -R20 ;  /* 0x000000011a1a8824 */ /* 0x000fe200078e0a14 */
[----:B------:R-:W-:Y:S01]  /*3000*/  STL [R1+0x2340], R60 ;  /* 0x0023403c01007387 */ /* 0x000fe20000100800 */
[----:B------:R-:W-:Y:S01]  /*3010*/  IMAD.MOV R22, RZ, RZ, -R22 ;  /* 0x000000ffff167224 */ /* 0x000fe200078e0a16 */
[C---:B------:R-:W-:Y:S01]  /*3020*/  ISETP.GT.U32.AND P1, PT, R20.reuse, R24, PT ;  /* 0x000000181400720c */ /* 0x040fe20003f24070 */
[C---:B------:R-:W-:Y:S01]  /*3030*/  IMAD R30, R20.reuse, R30, R197 ;  /* 0x0000001e141e7224 */ /* 0x040fe200078e02c5 */
[----:B------:R-:W-:Y:S01]  /*3040*/  STL [R1+0x233c], R58 ;  /* 0x00233c3a01007387 */ /* 0x000fe20000100800 */
[C---:B------:R-:W-:Y:S01]  /*3050*/  ISETP.GT.U32.AND P0, PT, R20.reuse, R26, PT ;  /* 0x0000001a1400720c */ /* 0x040fe20003f04070 */
[C---:B------:R-:W-:Y:S01]  /*3060*/  IMAD R22, R20.reuse, R22, R201 ;  /* 0x0000001614167224 */ /* 0x040fe200078e02c9 */
[----:B------:R-:W-:Y:S01]  /*3070*/  IABS R201, R48 ;  /* 0x0000003000c97213 */ /* 0x000fe20000000000 */
[----:B------:R-:W-:Y:S01]  /*3080*/  STL [R1+0x2334], R56 ;  /* 0x0023343801007387 */ /* 0x000fe20000100800 */
[C---:B------:R-:W-:Y:S01]  /*3090*/  ISETP.GT.U32.AND P3, PT, R20.reuse, R30, PT ;  /* 0x0000001e1400720c */ /* 0x040fe20003f64070 */
[----:B------:R-:W-:Y:S01]  /*30a0*/  IMAD.MOV R222, RZ, RZ, -R222 ;  /* 0x000000ffffde7224 */ /* 0x000fe200078e0ade */
[----:B------:R-:W-:Y:S01]  /*30b0*/  ISETP.GT.U32.AND P2, PT, R20, R22, PT ;  /* 0x000000161400720c */ /* 0x000fe20003f44070 */
[----:B------:R-:W-:Y:S01]  /*30c0*/  STL [R1+0x232c], R54 ;  /* 0x00232c3601007387 */ /* 0x000fe20000100800 */
[----:B------:R-:W-:Y:S01]  /*30d0*/  IMAD R199, R0, R32, R199 ;  /* 0x0000002000c77224 */ /* 0x000fe200078e02c7 */
[----:B------:R-:W-:Y:S01]  /*30e0*/  IABS R197, R50 ;  /* 0x0000003200c57213 */ /* 0x000fe20000000000 */
[----:B------:R-:W-:Y:S01]  /*30f0*/  @!P1 IMAD.IADD R24, R24, 0x1, -R20 ;  /* 0x0000000118189824 */ /* 0x000fe200078e0a14 */
[----:B------:R1:W-:Y:S01]  /*3100*/  STL [R1+0xee8], R16 ;  /* 0x000ee81001007387 */ /* 0x0003e20000100800 */
[----:B------:R-:W-:Y:S01]  /*3110*/  IMAD.HI.U32 R32, R2, R201, RZ ;  /* 0x000000c902207227 */ /* 0x000fe200078e00ff */
[----:B------:R-:W-:-:S02]  /*3120*/  @!P0 IADD3 R26, R26, -R20, RZ ;  /* 0x800000141a1a8210 */ /* 0x000fc40007ffe0ff */
[----:B------:R2:W-:Y:S01]  /*3130*/  STL [R1+0xef0], R12 ;  /* 0x000ef00c01007387 */ /* 0x0005e20000100800 */
[----:B------:R-:W-:Y:S01]  /*3140*/  IMAD R189, R0, R34, R189 ;  /* 0x0000002200bd7224 */ /* 0x000fe200078e02bd */
[----:B------:R-:W-:Y:S01]  /*3150*/  IABS R205, R46 ;  /* 0x0000002e00cd7213 */ /* 0x000fe20000000000 */
[----:B------:R-:W-:Y:S01]  /*3160*/  @!P3 IMAD.IADD R30, R30, 0x1, -R20 ;  /* 0x000000011e1eb824 */ /* 0x000fe200078e0a14 */
[----:B------:R3:W-:Y:S01]  /*3170*/  STL [R1+0xef4], R14 ;  /* 0x000ef40e01007387 */ /* 0x0007e20000100800 */
[----:B------:R-:W-:Y:S01]  /*3180*/  ISETP.GE.AND P1, PT, R12, RZ, PT ;  /* 0x000000ff0c00720c */ /* 0x000fe20003f26270 */
[----:B------:R-:W-:Y:S01]  /*3190*/  IMAD R222, R0, R222, R213 ;  /* 0x000000de00de7224 */ /* 0x000fe200078e02d5 */
[----:B------:R-:W-:Y:S01]  /*31a0*/  @!P2 IADD3 R22, R22, -R20, RZ ;  /* 0x800000141616a210 */ /* 0x000fe20007ffe0ff */
[----:B------:R4:W-:Y:S01]  /*31b0*/  STL [R1+0xef8], R42 ;  /* 0x000ef82a01007387 */ /* 0x0009e20000100800 */
[----:B------:R-:W-:Y:S01]  /*31c0*/  ISETP.GT.U32.AND P3, PT, R20, R30, PT ;  /* 0x0000001e1400720c */ /* 0x000fe20003f64070 */
[----:B------:R-:W-:Y:S01]  /*31d0*/  IMAD.HI.U32 R34, R2, R197, RZ ;  /* 0x000000c502227227 */ /* 0x000fe200078e00ff */
[----:B------:R-:W-:Y:S01]  /*31e0*/  ISETP.GE.AND P0, PT, R14, RZ, PT ;  /* 0x000000ff0e00720c */ /* 0x000fe20003f06270 */
[----:B------:R-:W-:Y:S01]  /*31f0*/  STL [R1+0x2328], R52 ;  /* 0x0023283401007387 */ /* 0x000fe20000100800 */
[----:B------:R-:W-:Y:S01]  /*3200*/  ISETP.GT.U32.AND P2, PT, R20, R22, PT ;  /* 0x000000161400720c */ /* 0x000fe20003f44070 */
[----:B------:R-:W-:Y:S01]  /*3210*/  IMAD.MOV R36, RZ, RZ, -R36 ;  /* 0x000000ffff247224 */ /* 0x000fe200078e0a24 */
[----:B------:R-:W-:Y:S01]  /*3220*/  IADD3 R32, -R32, RZ, RZ ;  /* 0x000000ff20207210 */ /* 0x000fe20007ffe1ff */
[----:B------:R-:W-:Y:S01]  /*3230*/  STL [R1+0x2324], R50 ;  /* 0x0023243201007387 */ /* 0x000fe20000100800 */
[----:B------:R-:W-:Y:S01]  /*3240*/  @!P5 IMAD.MOV R26, RZ, RZ, -R26 ;  /* 0x000000ffff1ad224 */ /* 0x000fe200078e0a1a */
[----:B------:R-:W-:Y:S01]  /*3250*/  IABS R209, R44 ;  /* 0x0000002c00d17213 */ /* 0x000fe20000000000 */
[----:B------:R-:W-:Y:S01]  /*3260*/  @!P1 IMAD.MOV R24, RZ, RZ, -R24 ;  /* 0x000000ffff189224 */ /* 0x000fe200078e0a18 */
[----:B------:R-:W-:Y:S01]  /*3270*/  STL [R1+0x2318], R48 ;  /* 0x0023183001007387 */ /* 0x000fe20000100800 */
[----:B------:R-:W-:Y:S01]  /*3280*/  IMAD R201, R0, R32, R201 ;  /* 0x0000002000c97224 */ /* 0x000fe200078e02c9 */
[----:B------:R-:W-:Y:S01]  /*3290*/  @!P3 IADD3 R30, R30, -R20, RZ ;  /* 0x800000141e1eb210 */ /* 0x000fe20007ffe0ff */
[----:B------:R-:W-:Y:S01]  /*32a0*/  IMAD.MOV R34, RZ, RZ, -R34 ;  /* 0x000000ffff227224 */ /* 0x000fe200078e0a22 */
[----:B------:R-:W-:Y:S01]  /*32b0*/  STL [R1+0x2314], R46 ;  /* 0x0023142e01007387 */ /* 0x000fe20000100800 */
[----:B------:R-:W-:Y:S01]  /*32c0*/  ISETP.GE.AND P3, PT, R42, RZ, PT ;  /* 0x000000ff2a00720c */ /* 0x000fe20003f66270 */
[----:B------:R-:W-:-:S02]  /*32d0*/  @!P2 IMAD.IADD R22, R22, 0x1, -R20 ;  /* 0x000000011616a824 */ /* 0x000fc400078e0a14 */
[----:B------:R-:W-:Y:S01]  /*32e0*/  STL [R1+0x2310], R44 ;  /* 0x0023102c01007387 */ /* 0x000fe20000100800 */
[C---:B------:R-:W-:Y:S02]  /*32f0*/  IMAD R223, R0.reuse, R36, R223 ;  /* 0x0000002400df7224 */ /* 0x040fe400078e02df */
[----:B------:R-:W-:Y:S01]  /*3300*/  IMAD R197, R0, R34, R197 ;  /* 0x0000002200c57224 */ /* 0x000fe200078e02c5 */
[----:B-1----:R-:W5:Y:S01]  /*3310*/  LDL.LU R16, [R1+0x2444] ;  /* 0x0024440001107983 */ /* 0x002f620000300800 */
[----:B------:R-:W-:-:S03]  /*3320*/  IMAD.HI.U32 R28, R2, R43, RZ ;  /* 0x0000002b021c7227 */ /* 0x000fc600078e00ff */
[----:B--2---:R-:W2:Y:S01]  /*3330*/  LDL.LU R12, [R1+0x2440] ;  /* 0x00244000010c7983 */ /* 0x004ea20000300800 */
[----:B------:R-:W-:Y:S01]  /*3340*/  ISETP.NE.AND P2, PT, RZ, c[0x0][0x178], PT ;  /* 0x00005e00ff007a0c */ /* 0x000fe20003f45270 */
[----:B------:R-:W-:Y:S01]  /*3350*/  @!P3 IMAD.MOV R30, RZ, RZ, -R30 ;  /* 0x000000ffff1eb224 */ /* 0x000fe200078e0a1e */
[----:B------:R-:W-:Y:S01]  /*3360*/  LOP3.LUT R20, RZ, c[0x0][0x178], RZ, 0x33, !PT ;  /* 0x00005e00ff147a12 */ /* 0x000fe200078e33ff */
[----:B---3--:R-:W3:Y:S01]  /*3370*/  LDL.LU R14, [R1+0x243c] ;  /* 0x00243c00010e7983 */ /* 0x008ee20000300800 */
[----:B------:R-:W-:Y:S02]  /*3380*/  @!P0 IADD3 R22, -R22, RZ, RZ ;  /* 0x000000ff16168210 */ /* 0x000fe40007ffe1ff */
[----:B------:R-:W-:Y:S01]  /*3390*/  ISETP.GT.U32.AND P5, PT, R0, R8, PT ;  /* 0x000000080000720c */ /* 0x000fe20003fa4070 */
[----:B----4-:R-:W4:Y:S01]  /*33a0*/  LDL.LU R42, [R1+0x2438] ;  /* 0x00243800012a7983 */ /* 0x010f220000300800 */
[----:B------:R-:W-:-:S03]  /*33b0*/  IADD3 R28, -R28, RZ, RZ ;  /* 0x000000ff1c1c7210 */ /* 0x000fc60007ffe1ff */
[----:B------:R-:W4:Y:S01]  /*33c0*/  LDL R213, [R1+0x21cc] ;  /* 0x0021cc0001d57983 */ /* 0x000f220000100800 */
[----:B------:R-:W-:Y:S01]  /*33d0*/  SEL R26, R20, R26, !P2 ;  /* 0x0000001a141a7207 */ /* 0x000fe20005000000 */
[----:B------:R-:W-:Y:S01]  /*33e0*/  IMAD R43, R0, R28, R43 ;  /* 0x0000001c002b7224 */ /* 0x000fe200078e022b */
[C---:B------:R-:W-:Y:S01]  /*33f0*/  SEL R24, R20.reuse, R24, !P2 ;  /* 0x0000001814187207 */ /* 0x040fe20005000000 */
[----:B------:R-:W4:Y:S01]  /*3400*/  LDL R32, [R1+0x21d4] ;  /* 0x0021d40001207983 */ /* 0x000f220000100800 */
[----:B------:R-:W-:Y:S01]  /*3410*/  SEL R22, R20, R22, !P2 ;  /* 0x0000001614167207 */ /* 0x000fe20005000000 */
[----:B------:R-:W-:Y:S01]  /*3420*/  IMAD.HI.U32 R28, R2, R53, RZ ;  /* 0x00000035021c7227 */ /* 0x000fe200078e00ff */
[----:B------:R-:W-:Y:S01]  /*3430*/  SEL R20, R20, R30, !P2 ;  /* 0x0000001e14147207 */ /* 0x000fe20005000000 */
[----:B------:R-:W4:Y:S01]  /*3440*/  LDL R36, [R1+0x21dc] ;  /* 0x0021dc0001247983 */ /* 0x000f220000100800 */
[----:B------:R-:W-:Y:S01]  /*3450*/  ISETP.GT.U32.AND P0, PT, R0, R10, PT ;  /* 0x0000000a0000720c */ /* 0x000fe20003f04070 */
[----:B------:R-:W-:-:S02]  /*3460*/  IMAD.MOV R28, RZ, RZ, -R28 ;  /* 0x000000ffff1c7224 */ /* 0x000fc400078e0a1c */
[----:B------:R-:W4:Y:S04]  /*3470*/  LDL R30, [R1+0x21d0] ;  /* 0x0021d000011e7983 */ /* 0x000f280000100800 */
[----:B------:R-:W4:Y:S01]  /*3480*/  LDL R34, [R1+0x21d8] ;  /* 0x0021d80001227983 */ /* 0x000f220000100800 */
[C---:B------:R-:W-:Y:S01]  /*3490*/  ISETP.GT.U32.AND P2, PT, R0.reuse, R3, PT ;  /* 0x000000030000720c */ /* 0x040fe20003f44070 */
[C---:B------:R-:W-:Y:S01]  /*34a0*/  IMAD R53, R0.reuse, R28, R53 ;  /* 0x0000001c00357224 */ /* 0x040fe200078e0235 */
[----:B------:R-:W-:Y:S01]  /*34b0*/  ISETP.GT.U32.AND P3, PT, R0, R18, PT ;  /* 0x000000120000720c */ /* 0x000fe20003f64070 */
[----:B------:R-:W-:-:S04]  /*34c0*/  IMAD.HI.U32 R28, R2, R63, RZ ;  /* 0x0000003f021c7227 */ /* 0x000fc800078e00ff */
[----:B------:R-:W-:Y:S01]  /*34d0*/  @!P0 IMAD.IADD R10, R10, 0x1, -R0 ;  /* 0x000000010a0a8824 */ /* 0x000fe200078e0a00 */
[----:B------:R-:W-:Y:S01]  /*34e0*/  @!P5 IADD3 R8, R8, -R0, RZ ;  /* 0x800000000808d210 */ /* 0x000fe20007ffe0ff */
[----:B------:R-:W-:-:S04]  /*34f0*/  IMAD.MOV R28, RZ, RZ, -R28 ;  /* 0x000000ffff1c7224 */ /* 0x000fc800078e0a1c */
[--C-:B------:R-:W-:Y:S02]  /*3500*/  @!P2 IMAD.IADD R3, R3, 0x1, -R0.reuse ;  /* 0x000000010303a824 */ /* 0x100fe400078e0a00 */
[----:B------:R-:W-:Y:S02]  /*3510*/  @!P3 IMAD.IADD R18, R18, 0x1, -R0 ;  /* 0x000000011212b824 */ /* 0x000fe400078e0a00 */
[----:B------:R-:W-:Y:S02]  /*3520*/  IMAD R63, R0, R28, R63 ;  /* 0x0000001c003f7224 */ /* 0x000fe400078e023f */
[----:B------:R-:W-:-:S05]  /*3530*/  IMAD.HI.U32 R28, R2, R73, RZ ;  /* 0x00000049021c7227 */ /* 0x000fca00078e00ff */
[----:B------:R-:W-:-:S05]  /*3540*/  IADD3 R28, -R28, RZ, RZ ;  /* 0x000000ff1c1c7210 */ /* 0x000fca0007ffe1ff */
[----:B------:R-:W-:Y:S02]  /*3550*/  IMAD R73, R0, R28, R73 ;  /* 0x0000001c00497224 */ /* 0x000fe400078e0249 */
[----:B------:R-:W-:-:S04]  /*3560*/  IMAD.HI.U32 R28, R2, R83, RZ ;  /* 0x00000053021c7227 */ /* 0x000fc800078e00ff */
[----:B------:R-:W-:-:S04]  /*3570*/  IMAD.MOV R28, RZ, RZ, -R28 ;  /* 0x000000ffff1c7224 */ /* 0x000fc800078e0a1c */
[----:B------:R-:W-:Y:S02]  /*3580*/  IMAD R83, R0, R28, R83 ;  /* 0x0000001c00537224 */ /* 0x000fe400078e0253 */
[----:B------:R-:W-:-:S04]  /*3590*/  IMAD.HI.U32 R28, R2, R93, RZ ;  /* 0x0000005d021c7227 */ /* 0x000fc800078e00ff */
[----:B------:R-:W-:-:S04]  /*35a0*/  IMAD.MOV R28, RZ, RZ, -R28 ;  /* 0x000000ffff1c7224 */ /* 0x000fc800078e0a1c */
        /* <DEDUP_REMOVED lines=39> */
[C---:B------:R-:W-:Y:S01]  /*3820*/  IMAD R205, R0.reuse, R28, R205 ;  /* 0x0000001c00cd7224 */ /* 0x040fe200078e02cd */
[C---:B-----5:R-:W-:Y:S02]  /*3830*/  ISETP.GT.U32.AND P4, PT, R0.reuse, R16, PT ;  /* 0x000000100000720c */ /* 0x060fe40003f84070 */
[C---:B--2---:R-:W-:Y:S02]  /*3840*/  ISETP.GT.U32.AND P1, PT, R0.reuse, R12, PT ;  /* 0x0000000c0000720c */ /* 0x044fe40003f24070 */
[----:B---3--:R-:W-:-:S09]  /*3850*/  ISETP.GT.U32.AND P6, PT, R0, R14, PT ;  /* 0x0000000e0000720c */ /* 0x008fd20003fc4070 */
[--C-:B------:R-:W-:Y:S01]  /*3860*/  @!P4 IMAD.IADD R16, R16, 0x1, -R0.reuse ;  /* 0x000000011010c824 */ /* 0x100fe200078e0a00 */
[----:B------:R-:W-:Y:S01]  /*3870*/  ISETP.GT.U32.AND P4, PT, R0, R4, PT ;  /* 0x000000040000720c */ /* 0x000fe20003f84070 */
[----:B------:R-:W-:Y:S01]  /*3880*/  @!P1 IMAD.IADD R12, R12, 0x1, -R0 ;  /* 0x000000010c0c9824 */ /* 0x000fe200078e0a00 */
[----:B----4-:R-:W-:Y:S02]  /*3890*/  ISETP.GE.AND P1, PT, R42, RZ, PT ;  /* 0x000000ff2a00720c */ /* 0x010fe40003f26270 */
[----:B------:R-:W-:-:S04]  /*38a0*/  @!P6 IADD3 R14, R14, -R0, RZ ;  /* 0x800000000e0ee210 */ /* 0x000fc80007ffe0ff */
[----:B------:R-:W-:Y:S02]  /*38b0*/  ISETP.GT.U32.AND P2, PT, R0, R14, PT ;  /* 0x0000000e0000720c */ /* 0x000fe40003f44070 */
[----:B------:R-:W-:-:S03]  /*38c0*/  ISETP.GE.AND P6, PT, R116, RZ, PT ;  /* 0x000000ff7400720c */ /* 0x000fc60003fc6270 */
[----:B------:R-:W-:Y:S02]  /*38d0*/  @!P4 IADD3 R4, R4, -R0, RZ ;  /* 0x800000000404c210 */ /* 0x000fe40007ffe0ff */
[C---:B------:R-:W-:Y:S02]  /*38e0*/  ISETP.GT.U32.AND P4, PT, R0.reuse, R10, PT ;  /* 0x0000000a0000720c */ /* 0x040fe40003f84070 */
[C---:B------:R-:W-:Y:S02]  /*38f0*/  ISETP.GT.U32.AND P0, PT, R0.reuse, R16, PT ;  /* 0x000000100000720c */ /* 0x040fe40003f04070 */
[C---:B------:R-:W-:Y:S01]  /*3900*/  ISETP.GT.U32.AND P3, PT, R0.reuse, R12, PT ;  /* 0x0000000c0000720c */ /* 0x040fe20003f64070 */
[----:B------:R-:W-:Y:S01]  /*3910*/  @!P1 IMAD.MOV R3, RZ, RZ, -R3 ;  /* 0x000000ffff039224 */ /* 0x000fe200078e0a03 */
[----:B------:R-:W-:Y:S01]  /*3920*/  ISETP.GT.U32.AND P1, PT, R0, R8, PT ;  /* 0x000000080000720c */ /* 0x000fe20003f24070 */
[----:B------:R-:W-:Y:S01]  /*3930*/  @!P2 IMAD.IADD R14, R14, 0x1, -R0 ;  /* 0x000000010e0ea824 */ /* 0x000fe200078e0a00 */
[C---:B------:R-:W-:Y:S01]  /*3940*/  ISETP.GT.U32.AND P2, PT, R0.reuse, R5, PT ;  /* 0x000000050000720c */ /* 0x040fe20003f44070 */
[----:B------:R-:W-:Y:S01]  /*3950*/  @!P6 IMAD.MOV R18, RZ, RZ, -R18 ;  /* 0x000000ffff12e224 */ /* 0x000fe200078e0a12 */
[----:B------:R-:W-:-:S02]  /*3960*/  ISETP.GT.U32.AND P5, PT, R0, R4, PT ;  /* 0x000000040000720c */ /* 0x000fc40003fa4070 */
[----:B------:R-:W-:Y:S02]  /*3970*/  ISETP.GT.U32.AND P6, PT, R0, R6, PT ;  /* 0x000000060000720c */ /* 0x000fe40003fc4070 */
[-C--:B------:R-:W-:Y:S02]  /*3980*/  @!P4 IADD3 R10, R10, -R0.reuse, RZ ;  /* 0x800000000a0ac210 */ /* 0x080fe40007ffe0ff */
[----:B------:R-:W-:Y:S01]  /*3990*/  ISETP.GT.U32.AND P4, PT, R0, R9, PT ;  /* 0x000000090000720c */ /* 0x000fe20003f84070 */
[--C-:B------:R-:W-:Y:S01]  /*39a0*/  @!P3 IMAD.IADD R12, R12, 0x1, -R0.reuse ;  /* 0x000000010c0cb824 */ /* 0x100fe200078e0a00 */
[-C--:B------:R-:W-:Y:S02]  /*39b0*/  @!P0 IADD3 R16, R16, -R0.reuse, RZ ;  /* 0x8000000010108210 */ /* 0x080fe40007ffe0ff */
[----:B------:R-:W-:Y:S02]  /*39c0*/  ISETP.GE.AND P0, PT, R213, RZ, PT ;  /* 0x000000ffd500720c */ /* 0x000fe40003f06270 */
[----:B------:R-:W-:Y:S01]  /*39d0*/  ISETP.GT.U32.AND P3, PT, R0, R7, PT ;  /* 0x000000070000720c */ /* 0x000fe20003f64070 */
[--C-:B------:R-:W-:Y:S01]  /*39e0*/  @!P1 IMAD.IADD R8, R8, 0x1, -R0.reuse ;  /* 0x0000000108089824 */ /* 0x100fe200078e0a00 */
[----:B------:R-:W-:Y:S01]  /*39f0*/  ISETP.GT.U32.AND P1, PT, R0, R11, PT ;  /* 0x0000000b0000720c */ /* 0x000fe20003f24070 */
[--C-:B------:R-:W-:Y:S01]  /*3a00*/  @!P2 IMAD.IADD R5, R5, 0x1, -R0.reuse ;  /* 0x000000010505a824 */ /* 0x100fe200078e0a00 */
[----:B------:R-:W-:Y:S01]  /*3a10*/  ISETP.GE.AND P2, PT, R32, RZ, PT ;  /* 0x000000ff2000720c */ /* 0x000fe20003f46270 */
[----:B------:R-:W-:Y:S01]  /*3a20*/  @!P5 IMAD.IADD R4, R4, 0x1, -R0 ;  /* 0x000000010404d824 */ /* 0x000fe200078e0a00 */
[----:B------:R-:W-:-:S02]  /*3a30*/  @!P6 IADD3 R6, R6, -R0, RZ ;  /* 0x800000000606e210 */ /* 0x000fc40007ffe0ff */
[----:B------:R-:W-:Y:S02]  /*3a40*/  ISETP.GE.AND P5, PT, R30, RZ, PT ;  /* 0x000000ff1e00720c */ /* 0x000fe40003fa6270 */
[----:B------:R-:W-:Y:S01]  /*3a50*/  @!P4 IADD3 R9, R9, -R0, RZ ;  /* 0x800000000909c210 */ /* 0x000fe20007ffe0ff */
[----:B------:R-:W-:Y:S01]  /*3a60*/  @!P0 IMAD.MOV R16, RZ, RZ, -R16 ;  /* 0x000000ffff108224 */ /* 0x000fe200078e0a10 */
[----:B------:R-:W-:Y:S01]  /*3a70*/  ISETP.GE.AND P4, PT, R36, RZ, PT ;  /* 0x000000ff2400720c */ /* 0x000fe20003f86270 */
[--C-:B------:R-:W-:Y:S01]  /*3a80*/  @!P3 IMAD.IADD R7, R7, 0x1, -R0.reuse ;  /* 0x000000010707b824 */ /* 0x100fe200078e0a00 */
[----:B------:R-:W-:Y:S02]  /*3a90*/  ISETP.GE.AND P3, PT, R34, RZ, PT ;  /* 0x000000ff2200720c */ /* 0x000fe40003f66270 */
[C---:B------:R-:W-:Y:S02]  /*3aa0*/  ISETP.GT.U32.AND P0, PT, R0.reuse, R6, PT ;  /* 0x000000060000720c */ /* 0x040fe40003f04070 */
[----:B------:R-:W-:Y:S01]  /*3ab0*/  ISETP.GT.U32.AND P6, PT, R0, R13, PT ;  /* 0x0000000d0000720c */ /* 0x000fe20003fc4070 */
[----:B------:R-:W-:Y:S01]  /*3ac0*/  @!P1 IMAD.IADD R11, R11, 0x1, -R0 ;  /* 0x000000010b0b9824 */ /* 0x000fe200078e0a00 */
[----:B------:R-:W-:-:S02]  /*3ad0*/  ISETP.GE.AND P1, PT, R252, RZ, PT ;  /* 0x000000fffc00720c */ /* 0x000fc40003f26270 */
[----:B------:R-:W-:Y:S02]  /*3ae0*/  @!P2 IADD3 R12, -R12, RZ, RZ ;  /* 0x000000ff0c0ca210 */ /* 0x000fe40007ffe1ff */
[C---:B------:R-:W-:Y:S01]  /*3af0*/  ISETP.GT.U32.AND P2, PT, R0.reuse, R7, PT ;  /* 0x000000070000720c */ /* 0x040fe20003f44070 */
[----:B------:R-:W-:Y:S01]  /*3b00*/  @!P5 IMAD.MOV R14, RZ, RZ, -R14 ;  /* 0x000000ffff0ed224 */ /* 0x000fe200078e0a0e */
[C---:B------:R-:W-:Y:S01]  /*3b10*/  ISETP.GT.U32.AND P5, PT, R0.reuse, R5, PT ;  /* 0x000000050000720c */ /* 0x040fe20003fa4070 */
[----:B------:R-:W-:Y:S01]  /*3b20*/  @!P4 IMAD.MOV R8, RZ, RZ, -R8 ;  /* 0x000000ffff08c224 */ /* 0x000fe200078e0a08 */
[C---:B------:R-:W-:Y:S01]  /*3b30*/  ISETP.GT.U32.AND P4, PT, R0.reuse, R11, PT ;  /* 0x0000000b0000720c */ /* 0x040fe20003f84070 */
[----:B------:R-:W-:Y:S01]  /*3b40*/  @!P3 IMAD.MOV R10, RZ, RZ, -R10 ;  /* 0x000000ffff0ab224 */ /* 0x000fe200078e0a0a */
[----:B------:R-:W-:Y:S01]  /*3b50*/  ISETP.GT.U32.AND P3, PT, R0, R9, PT ;  /* 0x000000090000720c */ /* 0x000fe20003f64070 */
[----:B------:R-:W-:Y:S01]  /*3b60*/  @!P0 IMAD.IADD R6, R6, 0x1, -R0 ;  /* 0x0000000106068824 */ /* 0x000fe200078e0a00 */
[----:B------:R-:W-:-:S02]  /*3b70*/  @!P6 IADD3 R13, R13, -R0, RZ ;  /* 0x800000000d0de210 */ /* 0x000fc40007ffe0ff */
[----:B------:R-:W-:Y:S02]  /*3b80*/  ISETP.GT.U32.AND P0, PT, R0, R17, PT ;  /* 0x000000110000720c */ /* 0x000fe40003f04070 */
[----:B------:R-:W-:Y:S02]  /*3b90*/  @!P1 IADD3 R4, -R4, RZ, RZ ;  /* 0x000000ff04049210 */ /* 0x000fe40007ffe1ff */
[C---:B------:R-:W-:Y:S02]  /*3ba0*/  ISETP.GT.U32.AND P6, PT, R0.reuse, R13, PT ;  /* 0x0000000d0000720c */ /* 0x040fe40003fc4070 */
[C---:B------:R-:W-:Y:S02]  /*3bb0*/  ISETP.GT.U32.AND P1, PT, R0.reuse, R15, PT ;  /* 0x0000000f0000720c */ /* 0x040fe40003f24070 */
[-C--:B------:R-:W-:Y:S02]  /*3bc0*/  @!P2 IADD3 R7, R7, -R0.reuse, RZ ;  /* 0x800000000707a210 */ /* 0x080fe40007ffe0ff */
[C---:B------:R-:W-:Y:S01]  /*3bd0*/  ISETP.GT.U32.AND P2, PT, R0.reuse, R21, PT ;  /* 0x000000150000720c */ /* 0x040fe20003f44070 */
[--C-:B------:R-:W-:Y:S01]  /*3be0*/  @!P5 IMAD.IADD R5, R5, 0x1, -R0.reuse ;  /* 0x000000010505d824 */ /* 0x100fe200078e0a00 */
[C---:B------:R-:W-:Y:S01]  /*3bf0*/  ISETP.GT.U32.AND P5, PT, R0.reuse, R19, PT ;  /* 0x000000130000720c */ /* 0x040fe20003fa4070 */
[--C-:B------:R-:W-:Y:S01]  /*3c00*/  @!P4 IMAD.IADD R11, R11, 0x1, -R0.reuse ;  /* 0x000000010b0bc824 */ /* 0x100fe200078e0a00 */
[C---:B------:R-:W-:Y:S01]  /*3c10*/  ISETP.GT.U32.AND P4, PT, R0.reuse, R25, PT ;  /* 0x000000190000720c */ /* 0x040fe20003f84070 */
[--C-:B------:R-:W-:Y:S01]  /*3c20*/  @!P3 IMAD.IADD R9, R9, 0x1, -R0.reuse ;  /* 0x000000010909b824 */ /* 0x100fe200078e0a00 */
[----:B------:R-:W-:Y:S01]  /*3c30*/  ISETP.GT.U32.AND P3, PT, R0, R23, PT ;  /* 0x000000170000720c */ /* 0x000fe20003f64070 */
[--C-:B------:R-:W-:Y:S01]  /*3c40*/  @!P0 IMAD.IADD R17, R17, 0x1, -R0.reuse ;  /* 0x0000000111118824 */ /* 0x100fe200078e0a00 */
[----:B------:R-:W-:Y:S01]  /*3c50*/  ISETP.GE.AND P0, PT, R249, RZ, PT ;  /* 0x000000fff900720c */ /* 0x000fe20003f06270 */
[----:B------:R-:W-:Y:S01]  /*3c60*/  @!P1 IMAD.IADD R15, R15, 0x1, -R0 ;  /* 0x000000010f0f9824 */ /* 0x000fe200078e0a00 */
[----:B------:R-:W-:-:S02]  /*3c70*/  @!P6 IADD3 R13, R13, -R0, RZ ;  /* 0x800000000d0de210 */ /* 0x000fc40007ffe0ff */
[----:B------:R-:W-:Y:S02]  /*3c80*/  ISETP.GE.AND P6, PT, R251, RZ, PT ;  /* 0x000000fffb00720c */ /* 0x000fe40003fc6270 */
[----:B------:R-:W-:Y:S01]  /*3c90*/  ISETP.GE.AND P1, PT, R250, RZ, PT ;  /* 0x000000fffa00720c */ /* 0x000fe20003f26270 */
[--C-:B------:R-:W-:Y:S01]  /*3ca0*/  @!P2 IMAD.IADD R21, R21, 0x1, -R0.reuse ;  /* 0x000000011515a824 */ /* 0x100fe200078e0a00 */
[----:B------:R-:W-:Y:S02]  /*3cb0*/  ISETP.GE.AND P2, PT, R247, RZ, PT ;  /* 0x000000fff700720c */ /* 0x000fe40003f46270 */
[-C--:B------:R-:W-:Y:S02]  /*3cc0*/  @!P5 IADD3 R19, R19, -R0.reuse, RZ ;  /* 0x800000001313d210 */ /* 0x080fe40007ffe0ff */
[----:B------:R-:W-:Y:S01]  /*3cd0*/  @!P4 IADD3 R25, R25, -R0, RZ ;  /* 0x800000001919c210 */ /* 0x000fe20007ffe0ff */
[----:B------:R-:W-:Y:S01]  /*3ce0*/  @!P3 IMAD.IADD R23, R23, 0x1, -R0 ;  /* 0x000000011717b824 */ /* 0x000fe200078e0a00 */
[----:B------:R-:W-:-:S02]  /*3cf0*/  ISETP.GT.U32.AND P4, PT, R0, R15, PT ;  /* 0x0000000f0000720c */ /* 0x000fc40003f84070 */
[----:B------:R-:W-:Y:S02]  /*3d00*/  @!P0 IADD3 R7, -R7, RZ, RZ ;  /* 0x000000ff07078210 */ /* 0x000fe40007ffe1ff */
[----:B------:R-:W-:Y:S02]  /*3d10*/  ISETP.GE.AND P3, PT, R40, RZ, PT ;  /* 0x000000ff2800720c */ /* 0x000fe40003f66270 */
[----:B------:R-:W-:Y:S01]  /*3d20*/  ISETP.GT.U32.AND P0, PT, R0, R19, PT ;  /* 0x000000130000720c */ /* 0x000fe20003f04070 */
[----:B------:R-:W-:Y:S01]  /*3d30*/  @!P6 IMAD.MOV R6, RZ, RZ, -R6 ;  /* 0x000000ffff06e224 */ /* 0x000fe200078e0a06 */
[----:B------:R-:W-:Y:S01]  /*3d40*/  ISETP.GE.AND P5, PT, R248, RZ, PT ;  /* 0x000000fff800720c */ /* 0x000fe20003fa6270 */
[----:B------:R-:W-:Y:S01]  /*3d50*/  @!P1 IMAD.MOV R5, RZ, RZ, -R5 ;  /* 0x000000ffff059224 */ /* 0x000fe200078e0a05 */
[C---:B------:R-:W-:Y:S02]  /*3d60*/  ISETP.GT.U32.AND P1, PT, R0.reuse, R17, PT ;  /* 0x000000110000720c */ /* 0x040fe40003f24070 */
[C---:B------:R-:W-:Y:S01]  /*3d70*/  ISETP.GT.U32.AND P6, PT, R0.reuse, R21, PT ;  /* 0x000000150000720c */ /* 0x040fe20003fc4070 */
[----:B------:R-:W-:Y:S01]  /*3d80*/  @!P2 IMAD.MOV R11, RZ, RZ, -R11 ;  /* 0x000000ffff0ba224 */ /* 0x000fe200078e0a0b */
[C---:B------:R-:W-:Y:S01]  /*3d90*/  ISETP.GT.U32.AND P2, PT, R0.reuse, R23, PT ;  /* 0x000000170000720c */ /* 0x040fe20003f44070 */
[----:B------:R-:W-:Y:S01]  /*3da0*/  @!P4 IMAD.IADD R15, R15, 0x1, -R0 ;  /* 0x000000010f0fc824 */ /* 0x000fe200078e0a00 */
[----:B------:R-:W-:-:S02]  /*3db0*/  ISETP.GT.U32.AND P4, PT, R0, R29, PT ;  /* 0x0000001d0000720c */ /* 0x000fc40003f84070 */
[----:B------:R-:W-:Y:S02]  /*3dc0*/  @!P3 IADD3 R13, -R13, RZ, RZ ;  /* 0x000000ff0d0db210 */ /* 0x000fe40007ffe1ff */
[----:B------:R-:W-:Y:S02]  /*3dd0*/  @!P0 IADD3 R19, R19, -R0, RZ ;  /* 0x8000000013138210 */ /* 0x000fe40007ffe0ff */
[C---:B------:R-:W-:Y:S02]  /*3de0*/  ISETP.GT.U32.AND P3, PT, R0.reuse, R27, PT ;  /* 0x0000001b0000720c */ /* 0x040fe40003f64070 */
[C---:B------:R-:W-:Y:S01]  /*3df0*/  ISETP.GT.U32.AND P0, PT, R0.reuse, R33, PT ;  /* 0x000000210000720c */ /* 0x040fe20003f04070 */
[----:B------:R-:W-:Y:S01]  /*3e00*/  @!P5 IMAD.MOV R9, RZ, RZ, -R9 ;  /* 0x000000ffff09d224 */ /* 0x000fe200078e0a09 */
        /* <DEDUP_REMOVED lines=9> */
[--C-:B------:R-:W-:Y:S01]  /*3ea0*/  @!P3 IMAD.IADD R27, R27, 0x1, -R0.reuse ;  /* 0x000000011b1bb824 */ /* 0x100fe200078e0a00 */
[----:B------:R-:W-:Y:S01]  /*3eb0*/  ISETP.GE.AND P3, PT, R245, RZ, PT ;  /* 0x000000fff500720c */ /* 0x000fe20003f66270 */
[----:B------:R-:W-:Y:S01]  /*3ec0*/  @!P0 IMAD.IADD R33, R33, 0x1, -R0 ;  /* 0x0000000121218824 */ /* 0x000fe200078e0a00 */
[----:B------:R-:W-:-:S02]  /*3ed0*/  ISETP.GE.AND P0, PT, R242, RZ, PT ;  /* 0x000000fff200720c */ /* 0x000fc40003f06270 */
[-C--:B------:R-:W-:Y:S02]  /*3ee0*/  @!P5 IADD3 R25, R25, -R0.reuse, RZ ;  /* 0x800000001919d210 */ /* 0x080fe40007ffe0ff */
[-C--:B------:R-:W-:Y:S01]  /*3ef0*/  @!P1 IADD3 R31, R31, -R0.reuse, RZ ;  /* 0x800000001f1f9210 */ /* 0x080fe20007ffe0ff */
[----:B------:R-:W-:Y:S01]  /*3f00*/  @!P6 IMAD.IADD R35, R35, 0x1, -R0 ;  /* 0x000000012323e824 */ /* 0x000fe200078e0a00 */
[----:B------:R-:W-:Y:S02]  /*3f10*/  ISETP.GE.AND P5, PT, R246, RZ, PT ;  /* 0x000000fff600720c */ /* 0x000fe40003fa6270 */
[----:B------:R-:W-:Y:S02]  /*3f20*/  ISETP.GE.AND P1, PT, R243, RZ, PT ;  /* 0x000000fff300720c */ /* 0x000fe40003f26270 */
[----:B------:R-:W-:Y:S02]  /*3f30*/  ISETP.GE.AND P6, PT, R241, RZ, PT ;  /* 0x000000fff100720c */ /* 0x000fe40003fc6270 */
[----:B------:R-:W-:-:S02]  /*3f40*/  @!P2 IADD3 R37, R37, -R0, RZ ;  /* 0x800000002525a210 */ /* 0x000fc40007ffe0ff */
[C---:B------:R-:W-:Y:S02]  /*3f50*/  ISETP.GT.U32.AND P2, PT, R0.reuse, R27, PT ;  /* 0x0000001b0000720c */ /* 0x040fe40003f44070 */
[----:B------:R-:W-:Y:S01]  /*3f60*/  @!P4 IADD3 R19, -R19, RZ, RZ ;  /* 0x000000ff1313c210 */ /* 0x000fe20007ffe1ff */
[----:B------:R-:W-:Y:S01]  /*3f70*/  @!P3 IMAD.MOV R17, RZ, RZ, -R17 ;  /* 0x000000ffff11b224 */ /* 0x000fe200078e0a11 */
[C---:B------:R-:W-:Y:S01]  /*3f80*/  ISETP.GT.U32.AND P4, PT, R0.reuse, R31, PT ;  /* 0x0000001f0000720c */ /* 0x040fe20003f84070 */
[----:B------:R-:W-:Y:S01]  /*3f90*/  @!P0 IMAD.MOV R23, RZ, RZ, -R23 ;  /* 0x000000ffff178224 */ /* 0x000fe200078e0a17 */
[C---:B------:R-:W-:Y:S02]  /*3fa0*/  ISETP.GT.U32.AND P3, PT, R0.reuse, R29, PT ;  /* 0x0000001d0000720c */ /* 0x040fe40003f64070 */
[C---:B------:R-:W-:Y:S01]  /*3fb0*/  ISETP.GT.U32.AND P0, PT, R0.reuse, R35, PT ;  /* 0x000000230000720c */ /* 0x040fe20003f04070 */
[----:B------:R-:W-:Y:S01]  /*3fc0*/  @!P5 IMAD.MOV R15, RZ, RZ, -R15 ;  /* 0x000000ffff0fd224 */ /* 0x000fe200078e0a0f */
[----:B------:R-:W-:Y:S01]  /*3fd0*/  @!P6 IADD3 R25, -R25, RZ, RZ ;  /* 0x000000ff1919e210 */ /* 0x000fe20007ffe1ff */
[----:B------:R-:W-:Y:S01]  /*3fe0*/  @!P1 IMAD.MOV R21, RZ, RZ, -R21 ;  /* 0x000000ffff159224 */ /* 0x000fe200078e0a15 */
[----:B------:R-:W-:-:S02]  /*3ff0*/  ISETP.GT.U32.AND P1, PT, R0, R33, PT ;  /* 0x000000210000720c */ /* 0x000fc40003f24070 */
[C---:B------:R-:W-:Y:S02]  /*4000*/  ISETP.GT.U32.AND P5, PT, R0.reuse, R37, PT ;  /* 0x000000250000720c */ /* 0x040fe40003fa4070 */
[C---:B------:R-:W-:Y:S01]  /*4010*/  ISETP.GT.U32.AND P6, PT, R0.reuse, R39, PT ;  /* 0x000000270000720c */ /* 0x040fe20003fc4070 */
[--C-:B------:R-:W-:Y:S01]  /*4020*/  @!P2 IMAD.IADD R27, R27, 0x1, -R0.reuse ;  /* 0x000000011b1ba824 */ /* 0x100fe200078e0a00 */
[----:B------:R-:W-:Y:S02]  /*4030*/  ISETP.GE.AND P2, PT, R217, RZ, PT ;  /* 0x000000ffd900720c */ /* 0x000fe40003f46270 */
[----:B------:R-:W-:Y:S01]  /*4040*/  @!P4 IADD3 R31, R31, -R0, RZ ;  /* 0x800000001f1fc210 */ /* 0x000fe20007ffe0ff */
[--C-:B------:R-:W-:Y:S01]  /*4050*/  @!P3 IMAD.IADD R29, R29, 0x1, -R0.reuse ;  /* 0x000000011d1db824 */ /* 0x100fe200078e0a00 */
[C---:B------:R-:W-:Y:S01]  /*4060*/  ISETP.GT.U32.AND P4, PT, R0.reuse, R43, PT ;  /* 0x0000002b0000720c */ /* 0x040fe20003f84070 */
[----:B------:R-:W-:Y:S01]  /*4070*/  @!P0 IMAD.IADD R35, R35, 0x1, -R0 ;  /* 0x0000000123238824 */ /* 0x000fe200078e0a00 */
[----:B------:R-:W-:-:S02]  /*4080*/  ISETP.GT.U32.AND P3, PT, R0, R41, PT ;  /* 0x000000290000720c */ /* 0x000fc40003f64070 */
[C---:B------:R-:W-:Y:S01]  /*4090*/  ISETP.GT.U32.AND P0, PT, R0.reuse, R47, PT ;  /* 0x0000002f0000720c */ /* 0x040fe20003f04070 */
[--C-:B------:R-:W-:Y:S01]  /*40a0*/  @!P1 IMAD.IADD R33, R33, 0x1, -R0.reuse ;  /* 0x0000000121219824 */ /* 0x100fe200078e0a00 */
[-C--:B------:R-:W-:Y:S01]  /*40b0*/  @!P5 IADD3 R37, R37, -R0.reuse, RZ ;  /* 0x800000002525d210 */ /* 0x080fe20007ffe0ff */
[--C-:B------:R-:W-:Y:S01]  /*40c0*/  @!P6 IMAD.IADD R39, R39, 0x1, -R0.reuse ;  /* 0x000000012727e824 */ /* 0x100fe200078e0a00 */
[----:B------:R-:W-:Y:S02]  /*40d0*/  ISETP.GT.U32.AND P1, PT, R0, R45, PT ;  /* 0x0000002d0000720c */ /* 0x000fe40003f24070 */
[----:B------:R-:W-:Y:S01]  /*40e0*/  ISETP.GE.AND P5, PT, R240, RZ, PT ;  /* 0x000000fff000720c */ /* 0x000fe20003fa6270 */
[----:B------:R-:W-:Y:S01]  /*40f0*/  @!P2 IMAD.MOV R27, RZ, RZ, -R27 ;  /* 0x000000ffff1ba224 */ /* 0x000fe200078e0a1b */
[----:B------:R-:W-:Y:S02]  /*4100*/  ISETP.GT.U32.AND P2, PT, R0, R39, PT ;  /* 0x000000270000720c */ /* 0x000fe40003f44070 */
[----:B------:R-:W-:Y:S01]  /*4110*/  @!P4 IADD3 R43, R43, -R0, RZ ;  /* 0x800000002b2bc210 */ /* 0x000fe20007ffe0ff */
[--C-:B------:R-:W-:Y:S01]  /*4120*/  @!P3 IMAD.IADD R41, R41, 0x1, -R0.reuse ;  /* 0x000000012929b824 */ /* 0x100fe200078e0a00 */
[----:B------:R-:W-:Y:S01]  /*4130*/  ISETP.GE.AND P4, PT, R238, RZ, PT ;  /* 0x000000ffee00720c */ /* 0x000fe20003f86270 */
[----:B------:R-:W-:Y:S01]  /*4140*/  @!P0 IMAD.IADD R47, R47, 0x1, -R0 ;  /* 0x000000012f2f8824 */ /* 0x000fe200078e0a00 */
[----:B------:R-:W-:-:S02]  /*4150*/  ISETP.GE.AND P0, PT, R236, RZ, PT ;  /* 0x000000ffec00720c */ /* 0x000fc40003f06270 */
[C---:B------:R-:W-:Y:S02]  /*4160*/  ISETP.GT.U32.AND P6, PT, R0.reuse, R49, PT ;  /* 0x000000310000720c */ /* 0x040fe40003fc4070 */
[----:B------:R-:W-:Y:S01]  /*4170*/  ISETP.GE.AND P3, PT, R239, RZ, PT ;  /* 0x000000ffef00720c */ /* 0x000fe20003f66270 */
[--C-:B------:R-:W-:Y:S01]  /*4180*/  @!P1 IMAD.IADD R45, R45, 0x1, -R0.reuse ;  /* 0x000000012d2d9824 */ /* 0x100fe200078e0a00 */
[----:B------:R-:W-:Y:S02]  /*4190*/  @!P5 IADD3 R29, -R29, RZ, RZ ;  /* 0x000000ff1d1dd210 */ /* 0x000fe40007ffe1ff */
[----:B------:R-:W-:Y:S02]  /*41a0*/  ISETP.GE.AND P1, PT, R237, RZ, PT ;  /* 0x000000ffed00720c */ /* 0x000fe40003f26270 */
[C---:B------:R-:W-:Y:S01]  /*41b0*/  ISETP.GT.U32.AND P5, PT, R0.reuse, R41, PT ;  /* 0x000000290000720c */ /* 0x040fe20003fa4070 */
[--C-:B------:R-:W-:Y:S01]  /*41c0*/  @!P2 IMAD.IADD R39, R39, 0x1, -R0.reuse ;  /* 0x000000012727a824 */ /* 0x100fe200078e0a00 */
[C---:B------:R-:W-:Y:S01]  /*41d0*/  ISETP.GT.U32.AND P2, PT, R0.reuse, R53, PT ;  /* 0x000000350000720c */ /* 0x040fe20003f44070 */
[----:B------:R-:W-:Y:S01]  /*41e0*/  @!P4 IMAD.MOV R33, RZ, RZ, -R33 ;  /* 0x000000ffff21c224 */ /* 0x000fe200078e0a21 */
[C---:B------:R-:W-:Y:S01]  /*41f0*/  ISETP.GT.U32.AND P4, PT, R0.reuse, R45, PT ;  /* 0x0000002d0000720c */ /* 0x040fe20003f84070 */
[----:B------:R-:W-:Y:S01]  /*4200*/  @!P0 IMAD.MOV R37, RZ, RZ, -R37 ;  /* 0x000000ffff258224 */ /* 0x000fe200078e0a25 */
[----:B------:R-:W-:Y:S01]  /*4210*/  ISETP.GT.U32.AND P0, PT, R0, R51, PT ;  /* 0x000000330000720c */ /* 0x000fe20003f04070 */
[----:B------:R-:W-:-:S02]  /*4220*/  @!P6 IMAD.IADD R49, R49, 0x1, -R0 ;  /* 0x000000013131e824 */ /* 0x000fc400078e0a00 */
[----:B------:R-:W-:Y:S01]  /*4230*/  @!P3 IMAD.MOV R31, RZ, RZ, -R31 ;  /* 0x000000ffff1fb224 */ /* 0x000fe200078e0a1f */
[C---:B------:R-:W-:Y:S02]  /*4240*/  ISETP.GT.U32.AND P3, PT, R0.reuse, R43, PT ;  /* 0x0000002b0000720c */ /* 0x040fe40003f64070 */
[----:B------:R-:W-:Y:S02]  /*4250*/  @!P1 IADD3 R35, -R35, RZ, RZ ;  /* 0x000000ff23239210 */ /* 0x000fe40007ffe1ff */
[----:B------:R-:W-:Y:S02]  /*4260*/  @!P5 IADD3 R41, R41, -R0, RZ ;  /* 0x800000002929d210 */ /* 0x000fe40007ffe0ff */
[C---:B------:R-:W-:Y:S02]  /*4270*/  ISETP.GT.U32.AND P1, PT, R0.reuse, R47, PT ;  /* 0x0000002f0000720c */ /* 0x040fe40003f24070 */
[C---:B------:R-:W-:Y:S02]  /*4280*/  ISETP.GT.U32.AND P5, PT, R0.reuse, R55, PT ;  /* 0x000000370000720c */ /* 0x040fe40003fa4070 */
[----:B------:R-:W-:-:S02]  /*4290*/  ISETP.GT.U32.AND P6, PT, R0, R49, PT ;  /* 0x000000310000720c */ /* 0x000fc40003fc4070 */
[-C--:B------:R-:W-:Y:S02]  /*42a0*/  @!P2 IADD3 R53, R53, -R0.reuse, RZ ;  /* 0x800000003535a210 */ /* 0x080fe40007ffe0ff */
[----:B------:R-:W-:Y:S01]  /*42b0*/  ISETP.GE.AND P2, PT, R233, RZ, PT ;  /* 0x000000ffe900720c */ /* 0x000fe20003f46270 */
[--C-:B------:R-:W-:Y:S01]  /*42c0*/  @!P4 IMAD.IADD R45, R45, 0x1, -R0.reuse ;  /* 0x000000012d2dc824 */ /* 0x100fe200078e0a00 */
[----:B------:R-:W-:Y:S01]  /*42d0*/  ISETP.GT.U32.AND P4, PT, R0, R59, PT ;  /* 0x0000003b0000720c */ /* 0x000fe20003f84070 */
[--C-:B------:R-:W-:Y:S01]  /*42e0*/  @!P0 IMAD.IADD R51, R51, 0x1, -R0.reuse ;  /* 0x0000000133338824 */ /* 0x100fe200078e0a00 */
[----:B------:R-:W-:Y:S01]  /*42f0*/  ISETP.GE.AND P0, PT, R234, RZ, PT ;  /* 0x000000ffea00720c */ /* 0x000fe20003f06270 */
[--C-:B------:R-:W-:Y:S01]  /*4300*/  @!P3 IMAD.IADD R43, R43, 0x1, -R0.reuse ;  /* 0x000000012b2bb824 */ /* 0x100fe200078e0a00 */
[C---:B------:R-:W-:Y:S01]  /*4310*/  ISETP.GT.U32.AND P3, PT, R0.reuse, R57, PT ;  /* 0x000000390000720c */ /* 0x040fe20003f64070 */
[--C-:B------:R-:W-:Y:S01]  /*4320*/  @!P5 IMAD.IADD R55, R55, 0x1, -R0.reuse ;  /* 0x000000013737d824 */ /* 0x100fe200078e0a00 */
[----:B------:R-:W-:Y:S01]  /*4330*/  @!P1 IADD3 R47, R47, -R0, RZ ;  /* 0x800000002f2f9210 */ /* 0x000fe20007ffe0ff */
[----:B------:R-:W-:Y:S01]  /*4340*/  @!P6 IMAD.IADD R49, R49, 0x1, -R0 ;  /* 0x000000013131e824 */ /* 0x000fe200078e0a00 */
[----:B------:R-:W-:-:S02]  /*4350*/  ISETP.GT.U32.AND P1, PT, R0, R61, PT ;  /* 0x0000003d0000720c */ /* 0x000fc40003f24070 */
[----:B------:R-:W-:Y:S01]  /*4360*/  ISETP.GE.AND P6, PT, R235, RZ, PT ;  /* 0x000000ffeb00720c */ /* 0x000fe20003fc6270 */
[----:B------:R-:W-:Y:S01]  /*4370*/  @!P2 IMAD.MOV R43, RZ, RZ, -R43 ;  /* 0x000000ffff2ba224 */ /* 0x000fe200078e0a2b */
[----:B------:R-:W-:Y:S02]  /*4380*/  ISETP.GT.U32.AND P2, PT, R0, R55, PT ;  /* 0x000000370000720c */ /* 0x000fe40003f44070 */
[----:B------:R-:W-:Y:S02]  /*4390*/  @!P4 IADD3 R59, R59, -R0, RZ ;  /* 0x800000003b3bc210 */ /* 0x000fe40007ffe0ff */
[----:B------:R-:W-:Y:S01]  /*43a0*/  ISETP.GE.AND P4, PT, R230, RZ, PT ;  /* 0x000000ffe600720c */ /* 0x000fe20003f86270 */
[--C-:B------:R-:W-:Y:S01]  /*43b0*/  @!P3 IMAD.IADD R57, R57, 0x1, -R0.reuse ;  /* 0x000000013939b824 */ /* 0x100fe200078e0a00 */
[----:B------:R-:W-:Y:S02]  /*43c0*/  @!P0 IADD3 R41, -R41, RZ, RZ ;  /* 0x000000ff29298210 */ /* 0x000fe40007ffe1ff */
[C---:B------:R-:W-:Y:S01]  /*43d0*/  ISETP.GT.U32.AND P0, PT, R0.reuse, R53, PT ;  /* 0x000000350000720c */ /* 0x040fe20003f04070 */
[----:B------:R-:W-:Y:S01]  /*43e0*/  @!P1 IMAD.IADD R61, R61, 0x1, -R0 ;  /* 0x000000013d3d9824 */ /* 0x000fe200078e0a00 */
[----:B------:R-:W-:Y:S01]  /*43f0*/  ISETP.GE.AND P3, PT, R231, RZ, PT ;  /* 0x000000ffe700720c */ /* 0x000fe20003f66270 */
[----:B------:R-:W-:Y:S01]  /*4400*/  @!P6 IMAD.MOV R39, RZ, RZ, -R39 ;  /* 0x000000ffff27e224 */ /* 0x000fe200078e0a27 */
[----:B------:R-:W-:-:S02]  /*4410*/  ISETP.GT.U32.AND P1, PT, R0, R51, PT ;  /* 0x000000330000720c */ /* 0x000fc40003f24070 */
[C---:B------:R-:W-:Y:S01]  /*4420*/  ISETP.GT.U32.AND P6, PT, R0.reuse, R57, PT ;  /* 0x000000390000720c */ /* 0x040fe20003fc4070 */
[--C-:B------:R-:W-:Y:S01]  /*4430*/  @!P2 IMAD.IADD R55, R55, 0x1, -R0.reuse ;  /* 0x000000013737a824 */ /* 0x100fe200078e0a00 */
[C---:B------:R-:W-:Y:S01]  /*4440*/  ISETP.GT.U32.AND P2, PT, R0.reuse, R69, PT ;  /* 0x000000450000720c */ /* 0x040fe20003f44070 */
[----:B------:R-:W-:Y:S01]  /*4450*/  @!P4 IMAD.MOV R49, RZ, RZ, -R49 ;  /* 0x000000ffff31c224 */ /* 0x000fe200078e0a31 */
[----:B------:R-:W-:Y:S02]  /*4460*/  ISETP.GT.U32.AND P4, PT, R0, R63, PT ;  /* 0x0000003f0000720c */ /* 0x000fe40003f84070 */
[----:B------:R-:W-:Y:S02]  /*4470*/  ISETP.GE.AND P5, PT, R232, RZ, PT ;  /* 0x000000ffe800720c */ /* 0x000fe40003fa6270 */
[----:B------:R-:W-:Y:S02]  /*4480*/  @!P0 IADD3 R53, R53, -R0, RZ ;  /* 0x8000000035358210 */ /* 0x000fe40007ffe0ff */
[C---:B------:R-:W-:Y:S01]  /*4490*/  ISETP.GT.U32.AND P0, PT, R0.reuse, R67, PT ;  /* 0x000000430000720c */ /* 0x040fe20003f04070 */
[--C-:B------:R-:W-:Y:S01]  /*44a0*/  @!P1 IMAD.IADD R51, R51, 0x1, -R0.reuse ;  /* 0x0000000133339824 */ /* 0x100fe200078e0a00 */
[----:B------:R-:W-:Y:S01]  /*44b0*/  @!P3 IADD3 R47, -R47, RZ, RZ ;  /* 0x000000ff2f2fb210 */ /* 0x000fe20007ffe1ff */
[----:B------:R-:W-:Y:S01]  /*44c0*/  @!P6 IMAD.IADD R57, R57, 0x1, -R0 ;  /* 0x000000013939e824 */ /* 0x000fe200078e0a00 */
[----:B------:R-:W-:-:S02]  /*44d0*/  ISETP.GT.U32.AND P3, PT, R0, R59, PT ;  /* 0x0000003b0000720c */ /* 0x000fc40003f64070 */
[C---:B------:R-:W-:Y:S02]  /*44e0*/  ISETP.GT.U32.AND P1, PT, R0.reuse, R65, PT ;  /* 0x000000410000720c */ /* 0x040fe40003f24070 */
[----:B------:R-:W-:Y:S01]  /*44f0*/  ISETP.GT.U32.AND P6, PT, R0, R71, PT ;  /* 0x000000470000720c */ /* 0x000fe20003fc4070 */
[--C-:B------:R-:W-:Y:S01]  /*4500*/  @!P2 IMAD.IADD R69, R69, 0x1, -R0.reuse ;  /* 0x000000014545a824 */ /* 0x100fe200078e0a00 */
[----:B------:R-:W-:Y:S01]  /*4510*/  ISETP.GE.AND P2, PT, R225, RZ, PT ;  /* 0x000000ffe100720c */ /* 0x000fe20003f46270 */
[--C-:B------:R-:W-:Y:S01]  /*4520*/  @!P4 IMAD.IADD R63, R63, 0x1, -R0.reuse ;  /* 0x000000013f3fc824 */ /* 0x100fe200078e0a00 */
[----:B------:R-:W-:Y:S01]  /*4530*/  ISETP.GE.AND P4, PT, R228, RZ, PT ;  /* 0x000000ffe400720c */ /* 0x000fe20003f86270 */
[----:B------:R-:W-:Y:S01]  /*4540*/  @!P5 IMAD.MOV R45, RZ, RZ, -R45 ;  /* 0x000000ffff2dd224 */ /* 0x000fe200078e0a2d */
[----:B------:R-:W-:Y:S01]  /*4550*/  ISETP.GT.U32.AND P5, PT, R0, R61, PT ;  /* 0x0000003d0000720c */ /* 0x000fe20003fa4070 */
[----:B------:R-:W-:Y:S01]  /*4560*/  @!P0 IMAD.IADD R67, R67, 0x1, -R0 ;  /* 0x0000000143438824 */ /* 0x000fe200078e0a00 */
[----:B------:R-:W-:-:S02]  /*4570*/  ISETP.GE.AND P0, PT, R226, RZ, PT ;  /* 0x000000ffe200720c */ /* 0x000fc40003f06270 */
[-C--:B------:R-:W-:Y:S02]  /*4580*/  @!P3 IADD3 R59, R59, -R0.reuse, RZ ;  /* 0x800000003b3bb210 */ /* 0x080fe40007ffe0ff */
[-C--:B------:R-:W-:Y:S02]  /*4590*/  @!P1 IADD3 R65, R65, -R0.reuse, RZ ;  /* 0x8000000041419210 */ /* 0x080fe40007ffe0ff */
[----:B------:R-:W-:Y:S02]  /*45a0*/  ISETP.GT.U32.AND P3, PT, R0, R73, PT ;  /* 0x000000490000720c */ /* 0x000fe40003f64070 */
[----:B------:R-:W-:Y:S02]  /*45b0*/  ISETP.GE.AND P1, PT, R227, RZ, PT ;  /* 0x000000ffe300720c */ /* 0x000fe40003f26270 */
[----:B------:R-:W-:Y:S02]  /*45c0*/  @!P6 IADD3 R71, R71, -R0, RZ ;  /* 0x800000004747e210 */ /* 0x000fe40007ffe0ff */
[----:B------:R-:W-:-:S02]  /*45d0*/  @!P2 IADD3 R59, -R59, RZ, RZ ;  /* 0x000000ff3b3ba210 */ /* 0x000fc40007ffe1ff */
[C---:B------:R-:W-:Y:S02]  /*45e0*/  ISETP.GT.U32.AND P2, PT, R0.reuse, R71, PT ;  /* 0x000000470000720c */ /* 0x040fe40003f44070 */
[----:B------:R-:W-:Y:S01]  /*45f0*/  @!P4 IADD3 R53, -R53, RZ, RZ ;  /* 0x000000ff3535c210 */ /* 0x000fe20007ffe1ff */
[--C-:B------:R-:W-:Y:S01]  /*4600*/  @!P5 IMAD.IADD R61, R61, 0x1, -R0.reuse ;  /* 0x000000013d3dd824 */ /* 0x100fe200078e0a00 */
[----:B------:R-:W-:Y:S01]  /*4610*/  ISETP.GT.U32.AND P4, PT, R0, R65, PT ;  /* 0x000000410000720c */ /* 0x000fe20003f84070 */
[----:B------:R-:W-:Y:S01]  /*4620*/  @!P0 IMAD.MOV R57, RZ, RZ, -R57 ;  /* 0x000000ffff398224 */ /* 0x000fe200078e0a39 */
[----:B------:R-:W-:Y:S02]  /*4630*/  ISETP.GE.AND P5, PT, R229, RZ, PT ;  /* 0x000000ffe500720c */ /* 0x000fe40003fa6270 */
[----:B------:R-:W-:Y:S02]  /*4640*/  ISETP.GE.AND P6, PT, R224, RZ, PT ;  /* 0x000000ffe000720c */ /* 0x000fe40003fc6270 */
[C---:B------:R-:W-:Y:S01]  /*4650*/  ISETP.GT.U32.AND P0, PT, R0.reuse, R69, PT ;  /* 0x000000450000720c */ /* 0x040fe20003f04070 */
[----:B------:R-:W-:Y:S01]  /*4660*/  @!P3 IMAD.IADD R73, R73, 0x1, -R0 ;  /* 0x000000014949b824 */ /* 0x000fe200078e0a00 */
[C---:B------:R-:W-:Y:S01]  /*4670*/  ISETP.GT.U32.AND P3, PT, R0.reuse, R63, PT ;  /* 0x0000003f0000720c */ /* 0x040fe20003f64070 */
[----:B------:R-:W-:Y:S01]  /*4680*/  @!P1 IMAD.MOV R55, RZ, RZ, -R55 ;  /* 0x000000ffff379224 */ /* 0x000fe200078e0a37 */
[----:B------:R-:W-:-:S02]  /*4690*/  ISETP.GT.U32.AND P1, PT, R0, R67, PT ;  /* 0x000000430000720c */ /* 0x000fc40003f24070 */
[-C--:B------:R-:W-:Y:S02]  /*46a0*/  @!P2 IADD3 R71, R71, -R0.reuse, RZ ;  /* 0x800000004747a210 */ /* 0x080fe40007ffe0ff */
[C---:B------:R-:W-:Y:S02]  /*46b0*/  ISETP.GT.U32.AND P2, PT, R0.reuse, R83, PT ;  /* 0x000000530000720c */ /* 0x040fe40003f44070 */
[----:B------:R-:W-:Y:S01]  /*46c0*/  @!P4 IADD3 R65, R65, -R0, RZ ;  /* 0x800000004141c210 */ /* 0x000fe20007ffe0ff */
[----:B------:R-:W-:Y:S01]  /*46d0*/  @!P5 IMAD.MOV R51, RZ, RZ, -R51 ;  /* 0x000000ffff33d224 */ /* 0x000fe200078e0a33 */
[C---:B------:R-:W-:Y:S01]  /*46e0*/  ISETP.GT.U32.AND P4, PT, R0.reuse, R77, PT ;  /* 0x0000004d0000720c */ /* 0x040fe20003f84070 */
[----:B------:R-:W-:Y:S01]  /*46f0*/  @!P6 IMAD.MOV R61, RZ, RZ, -R61 ;  /* 0x000000ffff3de224 */ /* 0x000fe200078e0a3d */
[C---:B------:R-:W-:Y:S01]  /*4700*/  ISETP.GT.U32.AND P5, PT, R0.reuse, R73, PT ;  /* 0x000000490000720c */ /* 0x040fe20003fa4070 */
[----:B------:R-:W-:Y:S01]  /*4710*/  @!P0 IMAD.IADD R69, R69, 0x1, -R0 ;  /* 0x0000000145458824 */ /* 0x000fe200078e0a00 */
[----:B------:R-:W-:-:S02]  /*4720*/  ISETP.GT.U32.AND P6, PT, R0, R75, PT ;  /* 0x0000004b0000720c */ /* 0x000fc40003fc4070 */
[C---:B------:R-:W-:Y:S01]  /*4730*/  ISETP.GT.U32.AND P0, PT, R0.reuse, R81, PT ;  /* 0x000000510000720c */ /* 0x040fe20003f04070 */
[--C-:B------:R-:W-:Y:S01]  /*4740*/  @!P3 IMAD.IADD R63, R63, 0x1, -R0.reuse ;  /* 0x000000013f3fb824 */ /* 0x100fe200078e0a00 */
[----:B------:R-:W-:Y:S01]  /*4750*/  ISETP.GE.AND P3, PT, R221, RZ, PT ;  /* 0x000000ffdd00720c */ /* 0x000fe20003f66270 */
[--C-:B------:R-:W-:Y:S01]  /*4760*/  @!P1 IMAD.IADD R67, R67, 0x1, -R0.reuse ;  /* 0x0000000143439824 */ /* 0x100fe200078e0a00 */
[----:B------:R-:W-:Y:S02]  /*4770*/  ISETP.GT.U32.AND P1, PT, R0, R79, PT ;  /* 0x0000004f0000720c */ /* 0x000fe40003f24070 */
[-C--:B------:R-:W-:Y:S02]  /*4780*/  @!P2 IADD3 R83, R83, -R0.reuse, RZ ;  /* 0x800000005353a210 */ /* 0x080fe40007ffe0ff */
[----:B------:R-:W-:Y:S02]  /*4790*/  ISETP.GE.AND P2, PT, R206, RZ, PT ;  /* 0x000000ffce00720c */ /* 0x000fe40003f46270 */
[----:B------:R-:W-:Y:S01]  /*47a0*/  @!P4 IADD3 R77, R77, -R0, RZ ;  /* 0x800000004d4dc210 */ /* 0x000fe20007ffe0ff */
[--C-:B------:R-:W-:Y:S01]  /*47b0*/  @!P5 IMAD.IADD R73, R73, 0x1, -R0.reuse ;  /* 0x000000014949d824 */ /* 0x100fe200078e0a00 */
[----:B------:R-:W-:Y:S01]  /*47c0*/  ISETP.GE.AND P4, PT, R216, RZ, PT ;  /* 0x000000ffd800720c */ /* 0x000fe20003f86270 */
[--C-:B------:R-:W-:Y:S01]  /*47d0*/  @!P6 IMAD.IADD R75, R75, 0x1, -R0.reuse ;  /* 0x000000014b4be824 */ /* 0x100fe200078e0a00 */
[----:B------:R-:W-:Y:S01]  /*47e0*/  ISETP.GE.AND P5, PT, R220, RZ, PT ;  /* 0x000000ffdc00720c */ /* 0x000fe20003fa6270 */
[--C-:B------:R-:W-:Y:S01]  /*47f0*/  @!P0 IMAD.IADD R81, R81, 0x1, -R0.reuse ;  /* 0x0000000151518824 */ /* 0x100fe200078e0a00 */
[----:B------:R-:W-:Y:S01]  /*4800*/  ISETP.GE.AND P0, PT, R210, RZ, PT ;  /* 0x000000ffd200720c */ /* 0x000fe20003f06270 */
[----:B------:R-:W-:Y:S01]  /*4810*/  @!P1 IMAD.IADD R79, R79, 0x1, -R0 ;  /* 0x000000014f4f9824 */ /* 0x000fe200078e0a00 */
[----:B------:R-:W-:-:S02]  /*4820*/  @!P3 IADD3 R63, -R63, RZ, RZ ;  /* 0x000000ff3f3fb210 */ /* 0x000fc40007ffe1ff */
[----:B------:R-:W-:Y:S02]  /*4830*/  ISETP.GE.AND P1, PT, R214, RZ, PT ;  /* 0x000000ffd600720c */ /* 0x000fe40003f26270 */
[C---:B------:R-:W-:Y:S02]  /*4840*/  ISETP.GT.U32.AND P3, PT, R0.reuse, R75, PT ;  /* 0x0000004b0000720c */ /* 0x040fe40003f64070 */
[C---:B------:R-:W-:Y:S01]  /*4850*/  ISETP.GT.U32.AND P6, PT, R0.reuse, R85, PT ;  /* 0x000000550000720c */ /* 0x040fe20003fc4070 */
[----:B------:R-:W-:Y:S01]  /*4860*/  @!P2 IMAD.MOV R73, RZ, RZ, -R73 ;  /* 0x000000ffff49a224 */ /* 0x000fe200078e0a49 */
[C---:B------:R-:W-:Y:S01]  /*4870*/  ISETP.GT.U32.AND P2, PT, R0.reuse, R87, PT ;  /* 0x000000570000720c */ /* 0x040fe20003f44070 */
[----:B------:R-:W-:Y:S01]  /*4880*/  @!P4 IMAD.MOV R67, RZ, RZ, -R67 ;  /* 0x000000ffff43c224 */ /* 0x000fe200078e0a43 */
[C---:B------:R-:W-:Y:S01]  /*4890*/  ISETP.GT.U32.AND P4, PT, R0.reuse, R79, PT ;  /* 0x0000004f0000720c */ /* 0x040fe20003f84070 */
[----:B------:R-:W-:Y:S01]  /*48a0*/  @!P5 IMAD.MOV R65, RZ, RZ, -R65 ;  /* 0x000000ffff41d224 */ /* 0x000fe200078e0a41 */
[C---:B------:R-:W-:Y:S01]  /*48b0*/  ISETP.GT.U32.AND P5, PT, R0.reuse, R77, PT ;  /* 0x0000004d0000720c */ /* 0x040fe20003fa4070 */
[----:B------:R-:W-:Y:S01]  /*48c0*/  @!P0 IMAD.MOV R71, RZ, RZ, -R71 ;  /* 0x000000ffff478224 */ /* 0x000fe200078e0a47 */
[----:B------:R-:W-:-:S02]  /*48d0*/  ISETP.GT.U32.AND P0, PT, R0, R83, PT ;  /* 0x000000530000720c */ /* 0x000fc40003f04070 */
[----:B------:R-:W-:Y:S02]  /*48e0*/  @!P1 IADD3 R69, -R69, RZ, RZ ;  /* 0x000000ff45459210 */ /* 0x000fe40007ffe1ff */
[-C--:B------:R-:W-:Y:S01]  /*48f0*/  @!P3 IADD3 R75, R75, -R0.reuse, RZ ;  /* 0x800000004b4bb210 */ /* 0x080fe20007ffe0ff */
[----:B------:R-:W-:Y:S01]  /*4900*/  @!P6 IMAD.IADD R85, R85, 0x1, -R0 ;  /* 0x000000015555e824 */ /* 0x000fe200078e0a00 */
[C---:B------:R-:W-:Y:S02]  /*4910*/  ISETP.GT.U32.AND P1, PT, R0.reuse, R81, PT ;  /* 0x000000510000720c */ /* 0x040fe40003f24070 */
[----:B------:R-:W-:Y:S02]  /*4920*/  ISETP.GT.U32.AND P3, PT, R0, R89, PT ;  /* 0x000000590000720c */ /* 0x000fe40003f64070 */
[----:B------:R-:W-:Y:S02]  /*4930*/  @!P2 IADD3 R87, R87, -R0, RZ ;  /* 0x800000005757a210 */ /* 0x000fe40007ffe0ff */
[----:B------:R-:W-:-:S02]  /*4940*/  ISETP.GE.AND P2, PT, R198, RZ, PT ;  /* 0x000000ffc600720c */ /* 0x000fc40003f46270 */
[C---:B------:R-:W-:Y:S01]  /*4950*/  ISETP.GT.U32.AND P6, PT, R0.reuse, R85, PT ;  /* 0x000000550000720c */ /* 0x040fe20003fc4070 */
[--C-:B------:R-:W-:Y:S01]  /*4960*/  @!P4 IMAD.IADD R79, R79, 0x1, -R0.reuse ;  /* 0x000000014f4fc824 */ /* 0x100fe200078e0a00 */
[C---:B------:R-:W-:Y:S01]  /*4970*/  ISETP.GT.U32.AND P4, PT, R0.reuse, R93, PT ;  /* 0x0000005d0000720c */ /* 0x040fe20003f84070 */
[--C-:B------:R-:W-:Y:S01]  /*4980*/  @!P5 IMAD.IADD R77, R77, 0x1, -R0.reuse ;  /* 0x000000014d4dd824 */ /* 0x100fe200078e0a00 */
[C---:B------:R-:W-:Y:S01]  /*4990*/  ISETP.GT.U32.AND P5, PT, R0.reuse, R91, PT ;  /* 0x0000005b0000720c */ /* 0x040fe20003fa4070 */
[--C-:B------:R-:W-:Y:S01]  /*49a0*/  @!P0 IMAD.IADD R83, R83, 0x1, -R0.reuse ;  /* 0x0000000153538824 */ /* 0x100fe200078e0a00 */
[C---:B------:R-:W-:Y:S01]  /*49b0*/  ISETP.GT.U32.AND P0, PT, R0.reuse, R97, PT ;  /* 0x000000610000720c */ /* 0x040fe20003f04070 */
[----:B------:R-:W-:Y:S01]  /*49c0*/  @!P3 IMAD.IADD R89, R89, 0x1, -R0 ;  /* 0x000000015959b824 */ /* 0x000fe200078e0a00 */
[----:B------:R-:W-:Y:S02]  /*49d0*/  @!P1 IADD3 R81, R81, -R0, RZ ;  /* 0x8000000051519210 */ /* 0x000fe40007ffe0ff */
[----:B------:R-:W-:-:S02]  /*49e0*/  ISETP.GT.U32.AND P1, PT, R0, R95, PT ;  /* 0x0000005f0000720c */ /* 0x000fc40003f24070 */
[----:B------:R-:W-:Y:S01]  /*49f0*/  ISETP.GE.AND P3, PT, R196, RZ, PT ;  /* 0x000000ffc400720c */ /* 0x000fe20003f66270 */
[----:B------:R-:W-:Y:S01]  /*4a00*/  @!P2 IMAD.MOV R77, RZ, RZ, -R77 ;  /* 0x000000ffff4da224 */ /* 0x000fe200078e0a4d */
[----:B------:R-:W-:Y:S01]  /*4a10*/  ISETP.GT.U32.AND P2, PT, R0, R89, PT ;  /* 0x000000590000720c */ /* 0x000fe20003f44070 */
[--C-:B------:R-:W-:Y:S01]  /*4a20*/  @!P6 IMAD.IADD R85, R85, 0x1, -R0.reuse ;  /* 0x000000015555e824 */ /* 0x100fe200078e0a00 */
[----:B------:R-:W-:Y:S02]  /*4a30*/  ISETP.GE.AND P6, PT, R202, RZ, PT ;  /* 0x000000ffca00720c */ /* 0x000fe40003fc6270 */
[----:B------:R-:W-:Y:S01]  /*4a40*/  @!P4 IADD3 R93, R93, -R0, RZ ;  /* 0x800000005d5dc210 */ /* 0x000fe20007ffe0ff */
[--C-:B------:R-:W-:Y:S01]  /*4a50*/  @!P5 IMAD.IADD R91, R91, 0x1, -R0.reuse ;  /* 0x000000015b5bd824 */ /* 0x100fe200078e0a00 */
[----:B------:R-:W-:Y:S01]  /*4a60*/  ISETP.GE.AND P4, PT, R192, RZ, PT ;  /* 0x000000ffc000720c */ /* 0x000fe20003f86270 */
[--C-:B------:R-:W-:Y:S01]  /*4a70*/  @!P0 IMAD.IADD R97, R97, 0x1, -R0.reuse ;  /* 0x0000000161618824 */ /* 0x100fe200078e0a00 */
[----:B------:R-:W-:Y:S01]  /*4a80*/  ISETP.GT.U32.AND P0, PT, R0, R87, PT ;  /* 0x000000570000720c */ /* 0x000fe20003f04070 */
[--C-:B------:R-:W-:Y:S01]  /*4a90*/  @!P1 IMAD.IADD R95, R95, 0x1, -R0.reuse ;  /* 0x000000015f5f9824 */ /* 0x100fe200078e0a00 */
[----:B------:R-:W-:Y:S01]  /*4aa0*/  ISETP.GE.AND P1, PT, R190, RZ, PT ;  /* 0x000000ffbe00720c */ /* 0x000fe20003f26270 */
[----:B------:R-:W-:Y:S01]  /*4ab0*/  @!P3 IMAD.MOV R79, RZ, RZ, -R79 ;  /* 0x000000ffff4fb224 */ /* 0x000fe200078e0a4f */
[C---:B------:R-:W-:Y:S01]  /*4ac0*/  ISETP.GT.U32.AND P3, PT, R0.reuse, R91, PT ;  /* 0x0000005b0000720c */ /* 0x040fe20003f64070 */
[----:B------:R-:W-:Y:S01]  /*4ad0*/  @!P2 IMAD.IADD R89, R89, 0x1, -R0 ;  /* 0x000000015959a824 */ /* 0x000fe200078e0a00 */
[----:B------:R-:W-:-:S02]  /*4ae0*/  ISETP.GT.U32.AND P2, PT, R0, R103, PT ;  /* 0x000000670000720c */ /* 0x000fc40003f44070 */
[----:B------:R-:W-:Y:S02]  /*4af0*/  @!P6 IADD3 R75, -R75, RZ, RZ ;  /* 0x000000ff4b4be210 */ /* 0x000fe40007ffe1ff */
[----:B------:R-:W-:Y:S02]  /*4b00*/  ISETP.GE.AND P5, PT, R194, RZ, PT ;  /* 0x000000ffc200720c */ /* 0x000fe40003fa6270 */
[C---:B------:R-:W-:Y:S01]  /*4b10*/  ISETP.GT.U32.AND P6, PT, R0.reuse, R93, PT ;  /* 0x0000005d0000720c */ /* 0x040fe20003fc4070 */
[----:B------:R-:W-:Y:S01]  /*4b20*/  @!P4 IMAD.MOV R83, RZ, RZ, -R83 ;  /* 0x000000ffff53c224 */ /* 0x000fe200078e0a53 */
[C---:B------:R-:W-:Y:S02]  /*4b30*/  ISETP.GT.U32.AND P4, PT, R0.reuse, R95, PT ;  /* 0x0000005f0000720c */ /* 0x040fe40003f84070 */
[----:B------:R-:W-:Y:S02]  /*4b40*/  @!P0 IADD3 R87, R87, -R0, RZ ;  /* 0x8000000057578210 */ /* 0x000fe40007ffe0ff */
[C---:B------:R-:W-:Y:S01]  /*4b50*/  ISETP.GT.U32.AND P0, PT, R0.reuse, R101, PT ;  /* 0x000000650000720c */ /* 0x040fe20003f04070 */
[----:B------:R-:W-:Y:S01]  /*4b60*/  @!P1 IMAD.MOV R85, RZ, RZ, -R85 ;  /* 0x000000ffff559224 */ /* 0x000fe200078e0a55 */
[C---:B------:R-:W-:Y:S01]  /*4b70*/  ISETP.GT.U32.AND P1, PT, R0.reuse, R99, PT ;  /* 0x000000630000720c */ /* 0x040fe20003f24070 */
[--C-:B------:R-:W-:Y:S01]  /*4b80*/  @!P3 IMAD.IADD R91, R91, 0x1, -R0.reuse ;  /* 0x000000015b5bb824 */ /* 0x100fe200078e0a00 */
[----:B------:R-:W-:Y:S01]  /*4b90*/  ISETP.GT.U32.AND P3, PT, R0, R105, PT ;  /* 0x000000690000720c */ /* 0x000fe20003f64070 */
[----:B------:R-:W-:Y:S01]  /*4ba0*/  @!P2 IMAD.IADD R103, R103, 0x1, -R0 ;  /* 0x000000016767a824 */ /* 0x000fe200078e0a00 */
[----:B------:R-:W-:-:S02]  /*4bb0*/  @!P5 IADD3 R81, -R81, RZ, RZ ;  /* 0x000000ff5151d210 */ /* 0x000fc40007ffe1ff */
[----:B------:R-:W-:Y:S02]  /*4bc0*/  @!P6 IADD3 R93, R93, -R0, RZ ;  /* 0x800000005d5de210 */ /* 0x000fe40007ffe0ff */
[----:B------:R-:W-:Y:S02]  /*4bd0*/  ISETP.GE.AND P2, PT, R182, RZ, PT ;  /* 0x000000ffb600720c */ /* 0x000fe40003f46270 */
[C---:B------:R-:W-:Y:S02]  /*4be0*/  ISETP.GT.U32.AND P5, PT, R0.reuse, R97, PT ;  /* 0x000000610000720c */ /* 0x040fe40003fa4070 */
[C---:B------:R-:W-:Y:S01]  /*4bf0*/  ISETP.GT.U32.AND P6, PT, R0.reuse, R107, PT ;  /* 0x0000006b0000720c */ /* 0x040fe20003fc4070 */
[--C-:B------:R-:W-:Y:S01]  /*4c00*/  @!P4 IMAD.IADD R95, R95, 0x1, -R0.reuse ;  /* 0x000000015f5fc824 */ /* 0x100fe200078e0a00 */
[----:B------:R-:W-:Y:S01]  /*4c10*/  ISETP.GT.U32.AND P4, PT, R0, R109, PT ;  /* 0x0000006d0000720c */ /* 0x000fe20003f84070 */
[----:B------:R-:W-:Y:S01]  /*4c20*/  @!P0 IMAD.IADD R101, R101, 0x1, -R0 ;  /* 0x0000000165658824 */ /* 0x000fe200078e0a00 */
[----:B------:R-:W-:-:S02]  /*4c30*/  ISETP.GE.AND P0, PT, R184, RZ, PT ;  /* 0x000000ffb800720c */ /* 0x000fc40003f06270 */
[-C--:B------:R-:W-:Y:S02]  /*4c40*/  @!P1 IADD3 R99, R99, -R0.reuse, RZ ;  /* 0x8000000063639210 */ /* 0x080fe40007ffe0ff */
[----:B------:R-:W-:Y:S02]  /*4c50*/  @!P3 IADD3 R105, R105, -R0, RZ ;  /* 0x800000006969b210 */ /* 0x000fe40007ffe0ff */
[----:B------:R-:W-:Y:S02]  /*4c60*/  ISETP.GE.AND P1, PT, R186, RZ, PT ;  /* 0x000000ffba00720c */ /* 0x000fe40003f26270 */
[----:B------:R-:W-:Y:S01]  /*4c70*/  ISETP.GE.AND P3, PT, R180, RZ, PT ;  /* 0x000000ffb400720c */ /* 0x000fe20003f66270 */
[--C-:B------:R-:W-:Y:S01]  /*4c80*/  @!P5 IMAD.IADD R97, R97, 0x1, -R0.reuse ;  /* 0x000000016161d824 */ /* 0x100fe200078e0a00 */
[----:B------:R-:W-:Y:S01]  /*4c90*/  @!P2 IADD3 R93, -R93, RZ, RZ ;  /* 0x000000ff5d5da210 */ /* 0x000fe20007ffe1ff */
[----:B------:R-:W-:Y:S01]  /*4ca0*/  @!P6 IMAD.IADD R107, R107, 0x1, -R0 ;  /* 0x000000016b6be824 */ /* 0x000fe200078e0a00 */
[----:B------:R-:W-:-:S02]  /*4cb0*/  ISETP.GT.U32.AND P2, PT, R0, R105, PT ;  /* 0x000000690000720c */ /* 0x000fc40003f44070 */
[----:B------:R-:W-:Y:S02]  /*4cc0*/  ISETP.GE.AND P5, PT, R188, RZ, PT ;  /* 0x000000ffbc00720c */ /* 0x000fe40003fa6270 */
[----:B------:R-:W-:Y:S01]  /*4cd0*/  ISETP.GE.AND P6, PT, R178, RZ, PT ;  /* 0x000000ffb200720c */ /* 0x000fe20003fc6270 */
[----:B------:R-:W-:Y:S01]  /*4ce0*/  @!P4 IMAD.IADD R109, R109, 0x1, -R0 ;  /* 0x000000016d6dc824 */ /* 0x000fe200078e0a00 */
[C---:B------:R-:W-:Y:S01]  /*4cf0*/  ISETP.GT.U32.AND P4, PT, R0.reuse, R99, PT ;  /* 0x000000630000720c */ /* 0x040fe20003f84070 */
[----:B------:R-:W-:Y:S01]  /*4d00*/  @!P0 IMAD.MOV R91, RZ, RZ, -R91 ;  /* 0x000000ffff5b8224 */ /* 0x000fe200078e0a5b */
[C---:B------:R-:W-:Y:S01]  /*4d10*/  ISETP.GT.U32.AND P0, PT, R0.reuse, R103, PT ;  /* 0x000000670000720c */ /* 0x040fe20003f04070 */
[----:B------:R-:W-:Y:S01]  /*4d20*/  @!P1 IMAD.MOV R89, RZ, RZ, -R89 ;  /* 0x000000ffff599224 */ /* 0x000fe200078e0a59 */
[C---:B------:R-:W-:Y:S01]  /*4d30*/  ISETP.GT.U32.AND P1, PT, R0.reuse, R101, PT ;  /* 0x000000650000720c */ /* 0x040fe20003f24070 */
[----:B------:R-:W-:Y:S01]  /*4d40*/  @!P3 IMAD.MOV R95, RZ, RZ, -R95 ;  /* 0x000000ffff5fb224 */ /* 0x000fe200078e0a5f */
[----:B------:R-:W-:-:S02]  /*4d50*/  ISETP.GT.U32.AND P3, PT, R0, R107, PT ;  /* 0x0000006b0000720c */ /* 0x000fc40003f64070 */
[-C--:B------:R-:W-:Y:S02]  /*4d60*/  @!P2 IADD3 R105, R105, -R0.reuse, RZ ;  /* 0x800000006969a210 */ /* 0x080fe40007ffe0ff */
[----:B------:R-:W-:Y:S01]  /*4d70*/  @!P5 IADD3 R87, -R87, RZ, RZ ;  /* 0x000000ff5757d210 */ /* 0x000fe20007ffe1ff */
[----:B------:R-:W-:Y:S01]  /*4d80*/  @!P6 IMAD.MOV R97, RZ, RZ, -R97 ;  /* 0x000000ffff61e224 */ /* 0x000fe200078e0a61 */
[C---:B------:R-:W-:Y:S02]  /*4d90*/  ISETP.GT.U32.AND P2, PT, R0.reuse, R117, PT ;  /* 0x000000750000720c */ /* 0x040fe40003f44070 */
[C---:B------:R-:W-:Y:S02]  /*4da0*/  ISETP.GT.U32.AND P5, PT, R0.reuse, R109, PT ;  /* 0x0000006d0000720c */ /* 0x040fe40003fa4070 */
[----:B------:R-:W-:Y:S02]  /*4db0*/  ISETP.GT.U32.AND P6, PT, R0, R111, PT ;  /* 0x0000006f0000720c */ /* 0x000fe40003fc4070 */
[----:B------:R-:W-:Y:S01]  /*4dc0*/  @!P4 IADD3 R99, R99, -R0, RZ ;  /* 0x800000006363c210 */ /* 0x000fe20007ffe0ff */
[----:B------:R-:W-:Y:S01]  /*4dd0*/  @!P0 IMAD.IADD R103, R103, 0x1, -R0 ;  /* 0x0000000167678824 */ /* 0x000fe200078e0a00 */
[----:B------:R-:W-:-:S02]  /*4de0*/  ISETP.GE.AND P4, PT, R176, RZ, PT ;  /* 0x000000ffb000720c */ /* 0x000fc40003f86270 */
[C---:B------:R-:W-:Y:S01]  /*4df0*/  ISETP.GT.U32.AND P0, PT, R0.reuse, R115, PT ;  /* 0x000000730000720c */ /* 0x040fe20003f04070 */
[--C-:B------:R-:W-:Y:S01]  /*4e00*/  @!P1 IMAD.IADD R101, R101, 0x1, -R0.reuse ;  /* 0x0000000165659824 */ /* 0x100fe200078e0a00 */
[C---:B------:R-:W-:Y:S01]  /*4e10*/  ISETP.GT.U32.AND P1, PT, R0.reuse, R113, PT ;  /* 0x000000710000720c */ /* 0x040fe20003f24070 */
[--C-:B------:R-:W-:Y:S01]  /*4e20*/  @!P3 IMAD.IADD R107, R107, 0x1, -R0.reuse ;  /* 0x000000016b6bb824 */ /* 0x100fe200078e0a00 */
[----:B------:R-:W-:Y:S01]  /*4e30*/  ISETP.GT.U32.AND P3, PT, R0, R119, PT ;  /* 0x000000770000720c */ /* 0x000fe20003f64070 */
[----:B------:R-:W-:Y:S01]  /*4e40*/  @!P5 IMAD.IADD R109, R109, 0x1, -R0 ;  /* 0x000000016d6dd824 */ /* 0x000fe200078e0a00 */
[-C--:B------:R-:W-:Y:S02]  /*4e50*/  @!P2 IADD3 R117, R117, -R0.reuse, RZ ;  /* 0x800000007575a210 */ /* 0x080fe40007ffe0ff */
[----:B------:R-:W-:Y:S02]  /*4e60*/  @!P6 IADD3 R111, R111, -R0, RZ ;  /* 0x800000006f6fe210 */ /* 0x000fe40007ffe0ff */
[----:B------:R-:W-:-:S02]  /*4e70*/  ISETP.GE.AND P2, PT, R168, RZ, PT ;  /* 0x000000ffa800720c */ /* 0x000fc40003f46270 */
[----:B------:R-:W-:Y:S01]  /*4e80*/  ISETP.GE.AND P5, PT, R174, RZ, PT ;  /* 0x000000ffae00720c */ /* 0x000fe20003fa6270 */
[----:B------:R-:W-:Y:S01]  /*4e90*/  @!P4 IMAD.MOV R99, RZ, RZ, -R99 ;  /* 0x000000ffff63c224 */ /* 0x000fe200078e0a63 */
[----:B------:R-:W-:Y:S01]  /*4ea0*/  ISETP.GT.U32.AND P4, PT, R0, R111, PT ;  /* 0x0000006f0000720c */ /* 0x000fe20003f84070 */
[--C-:B------:R-:W-:Y:S01]  /*4eb0*/  @!P0 IMAD.IADD R115, R115, 0x1, -R0.reuse ;  /* 0x0000000173738824 */ /* 0x100fe200078e0a00 */
[----:B------:R-:W-:Y:S01]  /*4ec0*/  ISETP.GE.AND P0, PT, R170, RZ, PT ;  /* 0x000000ffaa00720c */ /* 0x000fe20003f06270 */
[--C-:B------:R-:W-:Y:S01]  /*4ed0*/  @!P1 IMAD.IADD R113, R113, 0x1, -R0.reuse ;  /* 0x0000000171719824 */ /* 0x100fe200078e0a00 */
[----:B------:R-:W-:Y:S01]  /*4ee0*/  ISETP.GE.AND P1, PT, R172, RZ, PT ;  /* 0x000000ffac00720c */ /* 0x000fe20003f26270 */
[--C-:B------:R-:W-:Y:S01]  /*4ef0*/  @!P3 IMAD.IADD R119, R119, 0x1, -R0.reuse ;  /* 0x000000017777b824 */ /* 0x100fe200078e0a00 */
[----:B------:R-:W-:Y:S02]  /*4f00*/  ISETP.GE.AND P3, PT, R166, RZ, PT ;  /* 0x000000ffa600720c */ /* 0x000fe40003f66270 */
[C---:B------:R-:W-:Y:S01]  /*4f10*/  ISETP.GT.U32.AND P6, PT, R0.reuse, R121, PT ;  /* 0x000000790000720c */ /* 0x040fe20003fc4070 */
[----:B------:R-:W-:Y:S01]  /*4f20*/  @!P2 IMAD.MOV R107, RZ, RZ, -R107 ;  /* 0x000000ffff6ba224 */ /* 0x000fe200078e0a6b */
[C---:B------:R-:W-:Y:S01]  /*4f30*/  ISETP.GT.U32.AND P2, PT, R0.reuse, R119, PT ;  /* 0x000000770000720c */ /* 0x040fe20003f44070 */
[----:B------:R-:W-:Y:S01]  /*4f40*/  @!P5 IMAD.MOV R101, RZ, RZ, -R101 ;  /* 0x000000ffff65d224 */ /* 0x000fe200078e0a65 */
[C---:B------:R-:W-:Y:S01]  /*4f50*/  ISETP.GT.U32.AND P5, PT, R0.reuse, R113, PT ;  /* 0x000000710000720c */ /* 0x040fe20003fa4070 */
[----:B------:R-:W-:Y:S01]  /*4f60*/  @!P4 IMAD.IADD R111, R111, 0x1, -R0 ;  /* 0x000000016f6fc824 */ /* 0x000fe200078e0a00 */
[C---:B------:R-:W-:Y:S01]  /*4f70*/  ISETP.GT.U32.AND P4, PT, R0.reuse, R125, PT ;  /* 0x0000007d0000720c */ /* 0x040fe20003f84070 */
[----:B------:R-:W-:Y:S01]  /*4f80*/  @!P0 IMAD.MOV R105, RZ, RZ, -R105 ;  /* 0x000000ffff698224 */ /* 0x000fe200078e0a69 */
[----:B------:R-:W-:-:S02]  /*4f90*/  ISETP.GT.U32.AND P0, PT, R0, R117, PT ;  /* 0x000000750000720c */ /* 0x000fc40003f04070 */
[----:B------:R-:W-:Y:S02]  /*4fa0*/  @!P1 IADD3 R103, -R103, RZ, RZ ;  /* 0x000000ff67679210 */ /* 0x000fe40007ffe1ff */
[----:B------:R-:W-:Y:S02]  /*4fb0*/  @!P3 IADD3 R109, -R109, RZ, RZ ;  /* 0x000000ff6d6db210 */ /* 0x000fe40007ffe1ff */
[----:B------:R-:W-:Y:S02]  /*4fc0*/  @!P6 IADD3 R121, R121, -R0, RZ ;  /* 0x800000007979e210 */ /* 0x000fe40007ffe0ff */
[C---:B------:R-:W-:Y:S02]  /*4fd0*/  ISETP.GT.U32.AND P1, PT, R0.reuse, R115, PT ;  /* 0x000000730000720c */ /* 0x040fe40003f24070 */
[C---:B------:R-:W-:Y:S01]  /*4fe0*/  ISETP.GT.U32.AND P3, PT, R0.reuse, R123, PT ;  /* 0x0000007b0000720c */ /* 0x040fe20003f64070 */
[--C-:B------:R-:W-:Y:S01]  /*4ff0*/  @!P2 IMAD.IADD R119, R119, 0x1, -R0.reuse ;  /* 0x000000017777a824 */ /* 0x100fe200078e0a00 */
[C---:B------:R-:W-:Y:S01]  /*5000*/  ISETP.GT.U32.AND P6, PT, R0.reuse, R121, PT ;  /* 0x000000790000720c */ /* 0x040fe20003fc4070 */
[----:B------:R-:W-:Y:S01]  /*5010*/  @!P5 IMAD.IADD R113, R113, 0x1, -R0 ;  /* 0x000000017171d824 */ /* 0x000fe200078e0a00 */
[----:B------:R-:W-:-:S02]  /*5020*/  ISETP.GT.U32.AND P2, PT, R0, R133, PT ;  /* 0x000000850000720c */ /* 0x000fc40003f44070 */
[----:B------:R-:W-:Y:S01]  /*5030*/  ISETP.GT.U32.AND P5, PT, R0, R127, PT ;  /* 0x0000007f0000720c */ /* 0x000fe20003fa4070 */
[--C-:B------:R-:W-:Y:S01]  /*5040*/  @!P4 IMAD.IADD R125, R125, 0x1, -R0.reuse ;  /* 0x000000017d7dc824 */ /* 0x100fe200078e0a00 */
[----:B------:R-:W-:Y:S01]  /*5050*/  ISETP.GE.AND P4, PT, R160, RZ, PT ;  /* 0x000000ffa000720c */ /* 0x000fe20003f86270 */
[--C-:B------:R-:W-:Y:S01]  /*5060*/  @!P0 IMAD.IADD R117, R117, 0x1, -R0.reuse ;  /* 0x0000000175758824 */ /* 0x100fe200078e0a00 */
[C---:B------:R-:W-:Y:S02]  /*5070*/  ISETP.GT.U32.AND P0, PT, R0.reuse, R131, PT ;  /* 0x000000830000720c */ /* 0x040fe40003f04070 */
[----:B------:R-:W-:Y:S01]  /*5080*/  @!P1 IADD3 R115, R115, -R0, RZ ;  /* 0x8000000073739210 */ /* 0x000fe20007ffe0ff */
[----:B------:R-:W-:Y:S01]  /*5090*/  @!P3 IMAD.IADD R123, R123, 0x1, -R0 ;  /* 0x000000017b7bb824 */ /* 0x000fe200078e0a00 */
[----:B------:R-:W-:Y:S02]  /*50a0*/  ISETP.GT.U32.AND P1, PT, R0, R129, PT ;  /* 0x000000810000720c */ /* 0x000fe40003f24070 */
[----:B------:R-:W-:-:S02]  /*50b0*/  ISETP.GE.AND P3, PT, R162, RZ, PT ;  /* 0x000000ffa200720c */ /* 0x000fc40003f66270 */
[-C--:B------:R-:W-:Y:S02]  /*50c0*/  @!P6 IADD3 R121, R121, -R0.reuse, RZ ;  /* 0x800000007979e210 */ /* 0x080fe40007ffe0ff */
[-C--:B------:R-:W-:Y:S02]  /*50d0*/  @!P2 IADD3 R133, R133, -R0.reuse, RZ ;  /* 0x800000008585a210 */ /* 0x080fe40007ffe0ff */
[----:B------:R-:W-:Y:S02]  /*50e0*/  ISETP.GE.AND P6, PT, R164, RZ, PT ;  /* 0x000000ffa400720c */ /* 0x000fe40003fc6270 */
[----:B------:R-:W-:Y:S02]  /*50f0*/  @!P5 IADD3 R127, R127, -R0, RZ ;  /* 0x800000007f7fd210 */ /* 0x000fe40007ffe0ff */
[C---:B------:R-:W-:Y:S02]  /*5100*/  ISETP.GT.U32.AND P2, PT, R0.reuse, R123, PT ;  /* 0x0000007b0000720c */ /* 0x040fe40003f44070 */
[----:B------:R-:W-:Y:S01]  /*5110*/  @!P4 IADD3 R115, -R115, RZ, RZ ;  /* 0x000000ff7373c210 */ /* 0x000fe20007ffe1ff */
[----:B------:R-:W-:Y:S01]  /*5120*/  @!P0 IMAD.IADD R131, R131, 0x1, -R0 ;  /* 0x0000000183838824 */ /* 0x000fe200078e0a00 */
[----:B------:R-:W-:-:S02]  /*5130*/  ISETP.GT.U32.AND P4, PT, R0, R127, PT ;  /* 0x0000007f0000720c */ /* 0x000fc40003f84070 */
[----:B------:R-:W-:Y:S01]  /*5140*/  ISETP.GE.AND P0, PT, R154, RZ, PT ;  /* 0x000000ff9a00720c */ /* 0x000fe20003f06270 */
[--C-:B------:R-:W-:Y:S02]  /*5150*/  @!P1 IMAD.IADD R129, R129, 0x1, -R0.reuse ;  /* 0x0000000181819824 */ /* 0x100fe400078e0a00 */
[----:B------:R-:W-:Y:S01]  /*5160*/  @!P3 IMAD.MOV R113, RZ, RZ, -R113 ;  /* 0x000000ffff71b224 */ /* 0x000fe200078e0a71 */
[----:B------:R-:W-:Y:S01]  /*5170*/  ISETP.GT.U32.AND P3, PT, R0, R125, PT ;  /* 0x0000007d0000720c */ /* 0x000fe20003f64070 */
[----:B------:R-:W-:Y:S01]  /*5180*/  @!P6 IMAD.MOV R111, RZ, RZ, -R111 ;  /* 0x000000ffff6fe224 */ /* 0x000fe200078e0a6f */
[----:B------:R-:W-:Y:S01]  /*5190*/  ISETP.GE.AND P1, PT, R156, RZ, PT ;  /* 0x000000ff9c00720c */ /* 0x000fe20003f26270 */
[----:B------:R-:W-:Y:S01]  /*51a0*/  @!P2 IMAD.IADD R123, R123, 0x1, -R0 ;  /* 0x000000017b7ba824 */ /* 0x000fe200078e0a00 */
[C---:B------:R-:W-:Y:S02]  /*51b0*/  ISETP.GT.U32.AND P6, PT, R0.reuse, R129, PT ;  /* 0x000000810000720c */ /* 0x040fe40003fc4070 */
[----:B------:R-:W-:-:S02]  /*51c0*/  ISETP.GT.U32.AND P2, PT, R0, R137, PT ;  /* 0x000000890000720c */ /* 0x000fc40003f44070 */
[----:B------:R-:W-:Y:S02]  /*51d0*/  @!P4 IADD3 R127, R127, -R0, RZ ;  /* 0x800000007f7fc210 */ /* 0x000fe40007ffe0ff */
[C---:B------:R-:W-:Y:S02]  /*51e0*/  ISETP.GT.U32.AND P4, PT, R0.reuse, R141, PT ;  /* 0x0000008d0000720c */ /* 0x040fe40003f84070 */
[----:B------:R-:W-:Y:S02]  /*51f0*/  @!P0 IADD3 R121, -R121, RZ, RZ ;  /* 0x000000ff79798210 */ /* 0x000fe40007ffe1ff */
[----:B------:R-:W-:Y:S01]  /*5200*/  ISETP.GT.U32.AND P0, PT, R0, R135, PT ;  /* 0x000000870000720c */ /* 0x000fe20003f04070 */
[--C-:B------:R-:W-:Y:S01]  /*5210*/  @!P3 IMAD.IADD R125, R125, 0x1, -R0.reuse ;  /* 0x000000017d7db824 */ /* 0x100fe200078e0a00 */
[----:B------:R-:W-:Y:S02]  /*5220*/  ISETP.GE.AND P5, PT, R158, RZ, PT ;  /* 0x000000ff9e00720c */ /* 0x000fe40003fa6270 */
[C---:B------:R-:W-:Y:S01]  /*5230*/  ISETP.GT.U32.AND P3, PT, R0.reuse, R139, PT ;  /* 0x0000008b0000720c */ /* 0x040fe20003f64070 */
[----:B------:R-:W-:Y:S01]  /*5240*/  @!P1 IMAD.MOV R119, RZ, RZ, -R119 ;  /* 0x000000ffff779224 */ /* 0x000fe200078e0a77 */
        /* <DEDUP_REMOVED lines=8> */
[----:B------:R-:W-:Y:S01]  /*52d0*/  ISETP.GE.AND P0, PT, R150, RZ, PT ;  /* 0x000000ff9600720c */ /* 0x000fe20003f06270 */
[----:B------:R-:W-:Y:S01]  /*52e0*/  @!P5 IMAD.MOV R117, RZ, RZ, -R117 ;  /* 0x000000ffff75d224 */ /* 0x000fe200078e0a75 */
[----:B------:R-:W-:-:S02]  /*52f0*/  ISETP.GT.U32.AND P5, PT, R0, R133, PT ;  /* 0x000000850000720c */ /* 0x000fc40003fa4070 */
[----:B------:R-:W-:Y:S02]  /*5300*/  @!P3 IADD3 R139, R139, -R0, RZ ;  /* 0x800000008b8bb210 */ /* 0x000fe40007ffe0ff */
[----:B------:R-:W-:Y:S01]  /*5310*/  ISETP.GE.AND P3, PT, R146, RZ, PT ;  /* 0x000000ff9200720c */ /* 0x000fe20003f66270 */
[--C-:B------:R-:W-:Y:S01]  /*5320*/  @!P1 IMAD.IADD R131, R131, 0x1, -R0.reuse ;  /* 0x0000000183839824 */ /* 0x100fe200078e0a00 */
[C---:B------:R-:W-:Y:S01]  /*5330*/  ISETP.GT.U32.AND P1, PT, R0.reuse, R145, PT ;  /* 0x000000910000720c */ /* 0x040fe20003f24070 */
[----:B------:R-:W-:Y:S01]  /*5340*/  @!P6 IMAD.IADD R143, R143, 0x1, -R0 ;  /* 0x000000018f8fe824 */ /* 0x000fe200078e0a00 */
[----:B------:R-:W-:Y:S02]  /*5350*/  @!P2 IADD3 R127, -R127, RZ, RZ ;  /* 0x000000ff7f7fa210 */ /* 0x000fe40007ffe1ff */
[C---:B------:R-:W-:Y:S01]  /*5360*/  ISETP.GT.U32.AND P2, PT, R0.reuse, R139, PT ;  /* 0x0000008b0000720c */ /* 0x040fe20003f44070 */
[----:B------:R-:W-:Y:S01]  /*5370*/  @!P4 IMAD.MOV R131, RZ, RZ, -R131 ;  /* 0x000000ffff83c224 */ /* 0x000fe200078e0a83 */
[C---:B------:R-:W-:Y:S01]  /*5380*/  ISETP.GT.U32.AND P4, PT, R0.reuse, R143, PT ;  /* 0x0000008f0000720c */ /* 0x040fe20003f84070 */
[----:B------:R-:W-:Y:S01]  /*5390*/  @!P0 IMAD.MOV R125, RZ, RZ, -R125 ;  /* 0x000000ffff7d8224 */ /* 0x000fe200078e0a7d */
[----:B------:R-:W-:-:S02]  /*53a0*/  ISETP.GT.U32.AND P0, PT, R0, R137, PT ;  /* 0x000000890000720c */ /* 0x000fc40003f04070 */
[-C--:B------:R-:W-:Y:S01]  /*53b0*/  @!P5 IADD3 R133, R133, -R0.reuse, RZ ;  /* 0x800000008585d210 */ /* 0x080fe20007ffe0ff */
[----:B------:R-:W-:Y:S01]  /*53c0*/  @!P3 IMAD.MOV R129, RZ, RZ, -R129 ;  /* 0x000000ffff81b224 */ /* 0x000fe200078e0a81 */
[----:B------:R-:W-:Y:S02]  /*53d0*/  ISETP.GE.AND P5, PT, R152, RZ, PT ;  /* 0x000000ff9800720c */ /* 0x000fe40003fa6270 */
[----:B------:R-:W-:Y:S02]  /*53e0*/  ISETP.GE.AND P6, PT, R142, RZ, PT ;  /* 0x000000ff8e00720c */ /* 0x000fe40003fc6270 */
[C---:B------:R-:W-:Y:S02]  /*53f0*/  ISETP.GT.U32.AND P3, PT, R0.reuse, R141, PT ;  /* 0x0000008d0000720c */ /* 0x040fe40003f64070 */
[----:B------:R-:W-:Y:S02]  /*5400*/  @!P1 IADD3 R145, R145, -R0, RZ ;  /* 0x8000000091919210 */ /* 0x000fe40007ffe0ff */
[----:B------:R-:W-:-:S02]  /*5410*/  ISETP.GT.U32.AND P1, PT, R0, R135, PT ;  /* 0x000000870000720c */ /* 0x000fc40003f24070 */
[----:B------:R-:W-:Y:S02]  /*5420*/  @!P2 IADD3 R139, R139, -R0, RZ ;  /* 0x800000008b8ba210 */ /* 0x000fe40007ffe0ff */
[C---:B------:R-:W-:Y:S01]  /*5430*/  ISETP.GT.U32.AND P2, PT, R0.reuse, R151, PT ;  /* 0x000000970000720c */ /* 0x040fe20003f44070 */
[--C-:B------:R-:W-:Y:S01]  /*5440*/  @!P4 IMAD.IADD R143, R143, 0x1, -R0.reuse ;  /* 0x000000018f8fc824 */ /* 0x100fe200078e0a00 */
[C---:B------:R-:W-:Y:S01]  /*5450*/  ISETP.GT.U32.AND P4, PT, R0.reuse, R155, PT ;  /* 0x0000009b0000720c */ /* 0x040fe20003f84070 */
[--C-:B------:R-:W-:Y:S01]  /*5460*/  @!P0 IMAD.IADD R137, R137, 0x1, -R0.reuse ;  /* 0x0000000189898824 */ /* 0x100fe200078e0a00 */
[C---:B------:R-:W-:Y:S01]  /*5470*/  ISETP.GT.U32.AND P0, PT, R0.reuse, R149, PT ;  /* 0x000000950000720c */ /* 0x040fe20003f04070 */
[----:B------:R-:W-:Y:S01]  /*5480*/  @!P5 IMAD.MOV R123, RZ, RZ, -R123 ;  /* 0x000000ffff7bd224 */ /* 0x000fe200078e0a7b */
[----:B------:R-:W-:Y:S01]  /*5490*/  @!P6 IADD3 R133, -R133, RZ, RZ ;  /* 0x000000ff8585e210 */ /* 0x000fe20007ffe1ff */
[----:B------:R-:W-:Y:S01]  /*54a0*/  @!P3 IMAD.IADD R141, R141, 0x1, -R0 ;  /* 0x000000018d8db824 */ /* 0x000fe200078e0a00 */
[----:B------:R-:W-:-:S02]  /*54b0*/  ISETP.GT.U32.AND P5, PT, R0, R145, PT ;  /* 0x000000910000720c */ /* 0x000fc40003fa4070 */
[C---:B------:R-:W-:Y:S02]  /*54c0*/  ISETP.GT.U32.AND P6, PT, R0.reuse, R147, PT ;  /* 0x000000930000720c */ /* 0x040fe40003fc4070 */
[----:B------:R-:W-:Y:S01]  /*54d0*/  ISETP.GT.U32.AND P3, PT, R0, R153, PT ;  /* 0x000000990000720c */ /* 0x000fe20003f64070 */
[--C-:B------:R-:W-:Y:S01]  /*54e0*/  @!P1 IMAD.IADD R135, R135, 0x1, -R0.reuse ;  /* 0x0000000187879824 */ /* 0x100fe200078e0a00 */
[----:B------:R-:W-:Y:S02]  /*54f0*/  ISETP.GE.AND P1, PT, R140, RZ, PT ;  /* 0x000000ff8c00720c */ /* 0x000fe40003f26270 */
[-C--:B------:R-:W-:Y:S02]  /*5500*/  @!P2 IADD3 R151, R151, -R0.reuse, RZ ;  /* 0x800000009797a210 */ /* 0x080fe40007ffe0ff */
[----:B------:R-:W-:Y:S01]  /*5510*/  ISETP.GE.AND P2, PT, R134, RZ, PT ;  /* 0x000000ff8600720c */ /* 0x000fe20003f46270 */
[--C-:B------:R-:W-:Y:S01]  /*5520*/  @!P4 IMAD.IADD R155, R155, 0x1, -R0.reuse ;  /* 0x000000019b9bc824 */ /* 0x100fe200078e0a00 */
[----:B------:R-:W-:Y:S01]  /*5530*/  ISETP.GE.AND P4, PT, R130, RZ, PT ;  /* 0x000000ff8200720c */ /* 0x000fe20003f86270 */
[--C-:B------:R-:W-:Y:S01]  /*5540*/  @!P0 IMAD.IADD R149, R149, 0x1, -R0.reuse ;  /* 0x0000000195958824 */ /* 0x100fe200078e0a00 */
[----:B------:R-:W-:Y:S01]  /*5550*/  ISETP.GE.AND P0, PT, R136, RZ, PT ;  /* 0x000000ff8800720c */ /* 0x000fe20003f06270 */
[--C-:B------:R-:W-:Y:S01]  /*5560*/  @!P6 IMAD.IADD R147, R147, 0x1, -R0.reuse ;  /* 0x000000019393e824 */ /* 0x100fe200078e0a00 */
[----:B------:R-:W-:Y:S01]  /*5570*/  @!P5 IADD3 R145, R145, -R0, RZ ;  /* 0x800000009191d210 */ /* 0x000fe20007ffe0ff */
[----:B------:R-:W-:Y:S01]  /*5580*/  @!P3 IMAD.IADD R153, R153, 0x1, -R0 ;  /* 0x000000019999b824 */ /* 0x000fe200078e0a00 */
[----:B------:R-:W-:-:S02]  /*5590*/  ISETP.GE.AND P5, PT, R138, RZ, PT ;  /* 0x000000ff8a00720c */ /* 0x000fc40003fa6270 */
[----:B------:R-:W-:Y:S01]  /*55a0*/  ISETP.GE.AND P3, PT, R132, RZ, PT ;  /* 0x000000ff8400720c */ /* 0x000fe20003f66270 */
[----:B------:R-:W-:Y:S01]  /*55b0*/  @!P1 IMAD.MOV R135, RZ, RZ, -R135 ;  /* 0x000000ffff879224 */ /* 0x000fe200078e0a87 */
[C---:B------:R-:W-:Y:S01]  /*55c0*/  ISETP.GT.U32.AND P6, PT, R0.reuse, R157, PT ;  /* 0x0000009d0000720c */ /* 0x040fe20003fc4070 */
[----:B------:R-:W-:Y:S01]  /*55d0*/  @!P2 IMAD.MOV R141, RZ, RZ, -R141 ;  /* 0x000000ffff8da224 */ /* 0x000fe200078e0a8d */
[C---:B------:R-:W-:Y:S02]  /*55e0*/  ISETP.GT.U32.AND P1, PT, R0.reuse, R147, PT ;  /* 0x000000930000720c */ /* 0x040fe40003f24070 */
[C---:B------:R-:W-:Y:S01]  /*55f0*/  ISETP.GT.U32.AND P2, PT, R0.reuse, R153, PT ;  /* 0x000000990000720c */ /* 0x040fe20003f44070 */
[----:B------:R-:W-:Y:S01]  /*5600*/  @!P4 IMAD.MOV R145, RZ, RZ, -R145 ;  /* 0x000000ffff91c224 */ /* 0x000fe200078e0a91 */
[C---:B------:R-:W-:Y:S01]  /*5610*/  ISETP.GT.U32.AND P4, PT, R0.reuse, R159, PT ;  /* 0x0000009f0000720c */ /* 0x040fe20003f84070 */
[----:B------:R-:W-:Y:S01]  /*5620*/  @!P0 IMAD.MOV R139, RZ, RZ, -R139 ;  /* 0x000000ffff8b8224 */ /* 0x000fe200078e0a8b */
[----:B------:R-:W-:-:S02]  /*5630*/  ISETP.GT.U32.AND P0, PT, R0, R151, PT ;  /* 0x000000970000720c */ /* 0x000fc40003f04070 */
[----:B------:R-:W-:Y:S02]  /*5640*/  @!P5 IADD3 R137, -R137, RZ, RZ ;  /* 0x000000ff8989d210 */ /* 0x000fe40007ffe1ff */
[C---:B------:R-:W-:Y:S02]  /*5650*/  ISETP.GT.U32.AND P5, PT, R0.reuse, R149, PT ;  /* 0x000000950000720c */ /* 0x040fe40003fa4070 */
[----:B------:R-:W-:Y:S01]  /*5660*/  @!P3 IADD3 R143, -R143, RZ, RZ ;  /* 0x000000ff8f8fb210 */ /* 0x000fe20007ffe1ff */
[--C-:B------:R-:W-:Y:S01]  /*5670*/  @!P6 IMAD.IADD R157, R157, 0x1, -R0.reuse ;  /* 0x000000019d9de824 */ /* 0x100fe200078e0a00 */
[C---:B------:R-:W-:Y:S01]  /*5680*/  ISETP.GT.U32.AND P3, PT, R0.reuse, R155, PT ;  /* 0x0000009b0000720c */ /* 0x040fe20003f64070 */
[--C-:B------:R-:W-:Y:S01]  /*5690*/  @!P1 IMAD.IADD R147, R147, 0x1, -R0.reuse ;  /* 0x0000000193939824 */ /* 0x100fe200078e0a00 */
[C---:B------:R-:W-:Y:S01]  /*56a0*/  ISETP.GT.U32.AND P1, PT, R0.reuse, R161, PT ;  /* 0x000000a10000720c */ /* 0x040fe20003f24070 */
[--C-:B------:R-:W-:Y:S01]  /*56b0*/  @!P2 IMAD.IADD R153, R153, 0x1, -R0.reuse ;  /* 0x000000019999a824 */ /* 0x100fe200078e0a00 */
[C---:B------:R-:W-:Y:S01]  /*56c0*/  ISETP.GT.U32.AND P2, PT, R0.reuse, R167, PT ;  /* 0x000000a70000720c */ /* 0x040fe20003f44070 */
[--C-:B------:R-:W-:Y:S01]  /*56d0*/  @!P4 IMAD.IADD R159, R159, 0x1, -R0.reuse ;  /* 0x000000019f9fc824 */ /* 0x100fe200078e0a00 */
[----:B------:R-:W-:Y:S01]  /*56e0*/  ISETP.GT.U32.AND P6, PT, R0, R157, PT ;  /* 0x0000009d0000720c */ /* 0x000fe20003fc4070 */
[----:B------:R-:W-:Y:S01]  /*56f0*/  @!P0 IMAD.IADD R151, R151, 0x1, -R0 ;  /* 0x0000000197978824 */ /* 0x000fe200078e0a00 */
[----:B------:R-:W-:-:S02]  /*5700*/  ISETP.GE.AND P4, PT, R126, RZ, PT ;  /* 0x000000ff7e00720c */ /* 0x000fc40003f86270 */
[C---:B------:R-:W-:Y:S02]  /*5710*/  ISETP.GT.U32.AND P0, PT, R0.reuse, R165, PT ;  /* 0x000000a50000720c */ /* 0x040fe40003f04070 */
[-C--:B------:R-:W-:Y:S02]  /*5720*/  @!P5 IADD3 R149, R149, -R0.reuse, RZ ;  /* 0x800000009595d210 */ /* 0x080fe40007ffe0ff */
[C---:B------:R-:W-:Y:S02]  /*5730*/  ISETP.GT.U32.AND P5, PT, R0.reuse, R163, PT ;  /* 0x000000a30000720c */ /* 0x040fe40003fa4070 */
[-C--:B------:R-:W-:Y:S02]  /*5740*/  @!P3 IADD3 R155, R155, -R0.reuse, RZ ;  /* 0x800000009b9bb210 */ /* 0x080fe40007ffe0ff */
[----:B------:R-:W-:Y:S02]  /*5750*/  ISETP.GT.U32.AND P3, PT, R0, R169, PT ;  /* 0x000000a90000720c */ /* 0x000fe40003f64070 */
[----:B------:R-:W-:-:S02]  /*5760*/  @!P1 IADD3 R161, R161, -R0, RZ ;  /* 0x80000000a1a19210 */ /* 0x000fc40007ffe0ff */
[----:B------:R-:W-:Y:S02]  /*5770*/  ISETP.GE.AND P1, PT, R124, RZ, PT ;  /* 0x000000ff7c00720c */ /* 0x000fe40003f26270 */
[----:B------:R-:W-:Y:S01]  /*5780*/  @!P2 IADD3 R167, R167, -R0, RZ ;  /* 0x80000000a7a7a210 */ /* 0x000fe20007ffe0ff */
[--C-:B------:R-:W-:Y:S01]  /*5790*/  @!P6 IMAD.IADD R157, R157, 0x1, -R0.reuse ;  /* 0x000000019d9de824 */ /* 0x100fe200078e0a00 */
[----:B------:R-:W-:Y:S02]  /*57a0*/  ISETP.GE.AND P2, PT, R118, RZ, PT ;  /* 0x000000ff7600720c */ /* 0x000fe40003f46270 */
[----:B------:R-:W-:Y:S02]  /*57b0*/  ISETP.GE.AND P6, PT, R128, RZ, PT ;  /* 0x000000ff8000720c */ /* 0x000fe40003fc6270 */
[----:B------:R-:W-:Y:S01]  /*57c0*/  @!P4 IADD3 R149, -R149, RZ, RZ ;  /* 0x000000ff9595c210 */ /* 0x000fe20007ffe1ff */
[----:B------:R-:W-:Y:S01]  /*57d0*/  @!P0 IMAD.IADD R165, R165, 0x1, -R0 ;  /* 0x00000001a5a58824 */ /* 0x000fe200078e0a00 */
[----:B------:R-:W-:-:S02]  /*57e0*/  ISETP.GT.U32.AND P4, PT, R0, R161, PT ;  /* 0x000000a10000720c */ /* 0x000fc40003f84070 */
[----:B------:R-:W-:Y:S01]  /*57f0*/  ISETP.GE.AND P0, PT, R120, RZ, PT ;  /* 0x000000ff7800720c */ /* 0x000fe20003f06270 */
[--C-:B------:R-:W-:Y:S01]  /*5800*/  @!P5 IMAD.IADD R163, R163, 0x1, -R0.reuse ;  /* 0x00000001a3a3d824 */ /* 0x100fe200078e0a00 */
        /* <DEDUP_REMOVED lines=9> */
[----:B------:R-:W-:Y:S02]  /*58a0*/  @!P4 IADD3 R161, R161, -R0, RZ ;  /* 0x80000000a1a1c210 */ /* 0x000fe40007ffe0ff */
[C---:B------:R-:W-:Y:S02]  /*58b0*/  ISETP.GT.U32.AND P4, PT, R0.reuse, R175, PT ;  /* 0x000000af0000720c */ /* 0x040fe40003f84070 */
[----:B------:R-:W-:Y:S02]  /*58c0*/  @!P0 IADD3 R155, -R155, RZ, RZ ;  /* 0x000000ff9b9b8210 */ /* 0x000fe40007ffe1ff */
[C---:B------:R-:W-:Y:S01]  /*58d0*/  ISETP.GT.U32.AND P0, PT, R0.reuse, R167, PT ;  /* 0x000000a70000720c */ /* 0x040fe20003f04070 */
[----:B------:R-:W-:Y:S01]  /*58e0*/  @!P5 IMAD.MOV R153, RZ, RZ, -R153 ;  /* 0x000000ffff99d224 */ /* 0x000fe200078e0a99 */
        /* <DEDUP_REMOVED lines=8> */
[----:B------:R-:W-:Y:S01]  /*5970*/  ISETP.GT.U32.AND P6, PT, R0, R179, PT ;  /* 0x000000b30000720c */ /* 0x000fe20003fc4070 */
[----:B------:R-:W-:Y:S01]  /*5980*/  @!P4 IMAD.IADD R175, R175, 0x1, -R0 ;  /* 0x00000001afafc824 */ /* 0x000fe200078e0a00 */
[----:B------:R-:W-:-:S02]  /*5990*/  ISETP.GE.AND P4, PT, R108, RZ, PT ;  /* 0x000000ff6c00720c */ /* 0x000fc40003f86270 */
[-C--:B------:R-:W-:Y:S02]  /*59a0*/  @!P0 IADD3 R167, R167, -R0.reuse, RZ ;  /* 0x80000000a7a78210 */ /* 0x080fe40007ffe0ff */
[----:B------:R-:W-:Y:S01]  /*59b0*/  ISETP.GT.U32.AND P0, PT, R0, R181, PT ;  /* 0x000000b50000720c */ /* 0x000fe20003f04070 */
[--C-:B------:R-:W-:Y:S01]  /*59c0*/  @!P5 IMAD.IADD R169, R169, 0x1, -R0.reuse ;  /* 0x00000001a9a9d824 */ /* 0x100fe200078e0a00 */
[----:B------:R-:W-:Y:S02]  /*59d0*/  ISETP.GE.AND P5, PT, R114, RZ, PT ;  /* 0x000000ff7200720c */ /* 0x000fe40003fa6270 */
[----:B------:R-:W-:Y:S02]  /*59e0*/  @!P3 IADD3 R173, R173, -R0, RZ ;  /* 0x80000000adadb210 */ /* 0x000fe40007ffe0ff */
[----:B------:R-:W-:Y:S01]  /*59f0*/  ISETP.GE.AND P3, PT, R110, RZ, PT ;  /* 0x000000ff6e00720c */ /* 0x000fe20003f66270 */
[----:B------:R-:W-:Y:S01]  /*5a00*/  @!P1 IMAD.IADD R177, R177, 0x1, -R0 ;  /* 0x00000001b1b19824 */ /* 0x000fe200078e0a00 */
[----:B------:R-:W-:-:S02]  /*5a10*/  ISETP.GE.AND P1, PT, R106, RZ, PT ;  /* 0x000000ff6a00720c */ /* 0x000fc40003f26270 */
[----:B------:R-:W-:Y:S02]  /*5a20*/  @!P2 IADD3 R161, -R161, RZ, RZ ;  /* 0x000000ffa1a1a210 */ /* 0x000fe40007ffe1ff */
[----:B------:R-:W-:Y:S02]  /*5a30*/  ISETP.GT.U32.AND P2, PT, R0, R173, PT ;  /* 0x000000ad0000720c */ /* 0x000fe40003f44070 */
[----:B------:R-:W-:Y:S01]  /*5a40*/  @!P6 IADD3 R179, R179, -R0, RZ ;  /* 0x80000000b3b3e210 */ /* 0x000fe20007ffe0ff */
[----:B------:R-:W-:Y:S01]  /*5a50*/  @!P4 IMAD.MOV R165, RZ, RZ, -R165 ;  /* 0x000000ffffa5c224 */ /* 0x000fe200078e0aa5 */
[----:B------:R-:W-:Y:S01]  /*5a60*/  ISETP.GE.AND P6, PT, R104, RZ, PT ;  /* 0x000000ff6800720c */ /* 0x000fe20003fc6270 */
[----:B------:R-:W-:Y:S01]  /*5a70*/  @!P0 IMAD.IADD R181, R181, 0x1, -R0 ;  /* 0x00000001b5b58824 */ /* 0x000fe200078e0a00 */
        /* <DEDUP_REMOVED lines=8> */
[----:B------:R-:W-:Y:S01]  /*5b00*/  @!P2 IADD3 R173, R173, -R0, RZ ;  /* 0x80000000adada210 */ /* 0x000fe20007ffe0ff */
[----:B------:R-:W-:Y:S01]  /*5b10*/  @!P6 IMAD.MOV R169, RZ, RZ, -R169 ;  /* 0x000000ffffa9e224 */ /* 0x000fe200078e0aa9 */
[C---:B------:R-:W-:Y:S01]  /*5b20*/  ISETP.GT.U32.AND P2, PT, R0.reuse, R185, PT ;  /* 0x000000b90000720c */ /* 0x040fe20003f44070 */
[--C-:B------:R-:W-:Y:S01]  /*5b30*/  @!P4 IMAD.IADD R177, R177, 0x1, -R0.reuse ;  /* 0x00000001b1b1c824 */ /* 0x100fe200078e0a00 */
[C---:B------:R-:W-:Y:S01]  /*5b40*/  ISETP.GT.U32.AND P6, PT, R0.reuse, R183, PT ;  /* 0x000000b70000720c */ /* 0x040fe20003fc4070 */
[----:B------:R-:W-:Y:S01]  /*5b50*/  @!P0 IMAD.IADD R171, R171, 0x1, -R0 ;  /* 0x00000001abab8824 */ /* 0x000fe200078e0a00 */
[----:B------:R-:W-:-:S02]  /*5b60*/  ISETP.GT.U32.AND P4, PT, R0, R189, PT ;  /* 0x000000bd0000720c */ /* 0x000fc40003f84070 */
[----:B------:R-:W-:Y:S01]  /*5b70*/  ISETP.GE.AND P0, PT, R102, RZ, PT ;  /* 0x000000ff6600720c */ /* 0x000fe20003f06270 */
[--C-:B------:R-:W-:Y:S01]  /*5b80*/  @!P3 IMAD.IADD R175, R175, 0x1, -R0.reuse ;  /* 0x00000001afafb824 */ /* 0x100fe200078e0a00 */
[-C--:B------:R-:W-:Y:S02]  /*5b90*/  @!P5 IADD3 R179, R179, -R0.reuse, RZ ;  /* 0x80000000b3b3d210 */ /* 0x080fe40007ffe0ff */
[C---:B------:R-:W-:Y:S02]  /*5ba0*/  ISETP.GT.U32.AND P5, PT, R0.reuse, R191, PT ;  /* 0x000000bf0000720c */ /* 0x040fe40003fa4070 */
[----:B------:R-:W-:Y:S01]  /*5bb0*/  ISETP.GT.U32.AND P3, PT, R0, R187, PT ;  /* 0x000000bb0000720c */ /* 0x000fe20003f64070 */
[--C-:B------:R-:W-:Y:S01]  /*5bc0*/  @!P1 IMAD.IADD R181, R181, 0x1, -R0.reuse ;  /* 0x00000001b5b59824 */ /* 0x100fe200078e0a00 */
[----:B------:R-:W-:Y:S02]  /*5bd0*/  ISETP.GE.AND P1, PT, R100, RZ, PT ;  /* 0x000000ff6400720c */ /* 0x000fe40003f26270 */
[----:B------:R-:W-:Y:S01]  /*5be0*/  @!P2 IADD3 R185, R185, -R0, RZ ;  /* 0x80000000b9b9a210 */ /* 0x000fe20007ffe0ff */
[--C-:B------:R-:W-:Y:S01]  /*5bf0*/  @!P6 IMAD.IADD R183, R183, 0x1, -R0.reuse ;  /* 0x00000001b7b7e824 */ /* 0x100fe200078e0a00 */
[----:B------:R-:W-:Y:S01]  /*5c00*/  ISETP.GE.AND P2, PT, R98, RZ, PT ;  /* 0x000000ff6200720c */ /* 0x000fe20003f46270 */
[----:B------:R-:W-:Y:S01]  /*5c10*/  @!P4 IMAD.IADD R189, R189, 0x1, -R0 ;  /* 0x00000001bdbdc824 */ /* 0x000fe200078e0a00 */
[----:B------:R-:W-:-:S02]  /*5c20*/  ISETP.GE.AND P4, PT, R94, RZ, PT ;  /* 0x000000ff5e00720c */ /* 0x000fc40003f86270 */
[----:B------:R-:W-:Y:S02]  /*5c30*/  @!P0 IADD3 R171, -R171, RZ, RZ ;  /* 0x000000ffabab8210 */ /* 0x000fe40007ffe1ff */
[----:B------:R-:W-:Y:S01]  /*5c40*/  ISETP.GT.U32.AND P0, PT, R0, R183, PT ;  /* 0x000000b70000720c */ /* 0x000fe20003f04070 */
[----:B------:R-:W-:Y:S01]  /*5c50*/  @!P3 IMAD.IADD R187, R187, 0x1, -R0 ;  /* 0x00000001bbbbb824 */ /* 0x000fe200078e0a00 */
[----:B------:R-:W-:Y:S02]  /*5c60*/  @!P5 IADD3 R191, R191, -R0, RZ ;  /* 0x80000000bfbfd210 */ /* 0x000fe40007ffe0ff */
[----:B------:R-:W-:Y:S02]  /*5c70*/  ISETP.GE.AND P5, PT, R92, RZ, PT ;  /* 0x000000ff5c00720c */ /* 0x000fe40003fa6270 */
[----:B------:R-:W-:Y:S01]  /*5c80*/  ISETP.GE.AND P3, PT, R96, RZ, PT ;  /* 0x000000ff6000720c */ /* 0x000fe20003f66270 */
[----:B------:R-:W-:Y:S01]  /*5c90*/  @!P1 IMAD.MOV R173, RZ, RZ, -R173 ;  /* 0x000000ffffad9224 */ /* 0x000fe200078e0aad */
[C---:B------:R-:W-:Y:S01]  /*5ca0*/  ISETP.GT.U32.AND P1, PT, R0.reuse, R185, PT ;  /* 0x000000b90000720c */ /* 0x040fe20003f24070 */
[----:B------:R-:W-:Y:S01]  /*5cb0*/  @!P2 IMAD.MOV R175, RZ, RZ, -R175 ;  /* 0x000000ffffafa224 */ /* 0x000fe200078e0aaf */
[C---:B------:R-:W-:Y:S01]  /*5cc0*/  ISETP.GT.U32.AND P2, PT, R0.reuse, R187, PT ;  /* 0x000000bb0000720c */ /* 0x040fe20003f44070 */
[----:B------:R-:W-:Y:S01]  /*5cd0*/  @!P4 IMAD.MOV R179, RZ, RZ, -R179 ;  /* 0x000000ffffb3c224 */ /* 0x000fe200078e0ab3 */
[----:B------:R-:W-:-:S02]  /*5ce0*/  ISETP.GT.U32.AND P4, PT, R0, R191, PT ;  /* 0x000000bf0000720c */ /* 0x000fc40003f84070 */
[----:B------:R-:W-:Y:S02]  /*5cf0*/  @!P0 IADD3 R183, R183, -R0, RZ ;  /* 0x80000000b7b78210 */ /* 0x000fe40007ffe0ff */
[C---:B------:R-:W-:Y:S01]  /*5d00*/  ISETP.GT.U32.AND P0, PT, R0.reuse, R200, PT ;  /* 0x000000c80000720c */ /* 0x040fe20003f04070 */
[----:B------:R-:W-:Y:S01]  /*5d10*/  @!P5 IMAD.MOV R181, RZ, RZ, -R181 ;  /* 0x000000ffffb5d224 */ /* 0x000fe200078e0ab5 */
[C---:B------:R-:W-:Y:S02]  /*5d20*/  ISETP.GT.U32.AND P5, PT, R0.reuse, R195, PT ;  /* 0x000000c30000720c */ /* 0x040fe40003fa4070 */
[----:B------:R-:W-:Y:S02]  /*5d30*/  @!P3 IADD3 R177, -R177, RZ, RZ ;  /* 0x000000ffb1b1b210 */ /* 0x000fe40007ffe1ff */
[C---:B------:R-:W-:Y:S01]  /*5d40*/  ISETP.GT.U32.AND P3, PT, R0.reuse, R189, PT ;  /* 0x000000bd0000720c */ /* 0x040fe20003f64070 */
[--C-:B------:R-:W-:Y:S01]  /*5d50*/  @!P1 IMAD.IADD R185, R185, 0x1, -R0.reuse ;  /* 0x00000001b9b99824 */ /* 0x100fe200078e0a00 */
[C---:B------:R-:W-:Y:S01]  /*5d60*/  ISETP.GT.U32.AND P6, PT, R0.reuse, R193, PT ;  /* 0x000000c10000720c */ /* 0x040fe20003fc4070 */
[----:B------:R-:W-:Y:S01]  /*5d70*/  @!P2 IMAD.IADD R187, R187, 0x1, -R0 ;  /* 0x00000001bbbba824 */ /* 0x000fe200078e0a00 */
[----:B------:R-:W-:-:S02]  /*5d80*/  ISETP.GT.U32.AND P1, PT, R0, R199, PT ;  /* 0x000000c70000720c */ /* 0x000fc40003f24070 */
[C---:B------:R-:W-:Y:S01]  /*5d90*/  ISETP.GT.U32.AND P2, PT, R0.reuse, R204, PT ;  /* 0x000000cc0000720c */ /* 0x040fe20003f44070 */
[--C-:B------:R-:W-:Y:S01]  /*5da0*/  @!P4 IMAD.IADD R191, R191, 0x1, -R0.reuse ;  /* 0x00000001bfbfc824 */ /* 0x100fe200078e0a00 */
[----:B------:R-:W-:Y:S01]  /*5db0*/  ISETP.GT.U32.AND P4, PT, R0, R208, PT ;  /* 0x000000d00000720c */ /* 0x000fe20003f84070 */
[--C-:B------:R-:W-:Y:S01]  /*5dc0*/  @!P0 IMAD.IADD R200, R200, 0x1, -R0.reuse ;  /* 0x00000001c8c88824 */ /* 0x100fe200078e0a00 */
[----:B------:R-:W-:Y:S02]  /*5dd0*/  ISETP.GE.AND P0, PT, R86, RZ, PT ;  /* 0x000000ff5600720c */ /* 0x000fe40003f06270 */
[-C--:B------:R-:W-:Y:S02]  /*5de0*/  @!P5 IADD3 R195, R195, -R0.reuse, RZ ;  /* 0x80000000c3c3d210 */ /* 0x080fe40007ffe0ff */
[----:B------:R-:W-:Y:S01]  /*5df0*/  @!P3 IADD3 R189, R189, -R0, RZ ;  /* 0x80000000bdbdb210 */ /* 0x000fe20007ffe0ff */
[----:B------:R-:W-:Y:S01]  /*5e00*/  @!P6 IMAD.IADD R193, R193, 0x1, -R0 ;  /* 0x00000001c1c1e824 */ /* 0x000fe200078e0a00 */
[----:B------:R-:W-:-:S02]  /*5e10*/  ISETP.GE.AND P5, PT, R88, RZ, PT ;  /* 0x000000ff5800720c */ /* 0x000fc40003fa6270 */
[----:B------:R-:W-:Y:S01]  /*5e20*/  ISETP.GT.U32.AND P3, PT, R0, R203, PT ;  /* 0x000000cb0000720c */ /* 0x000fe20003f64070 */
[--C-:B------:R-:W-:Y:S01]  /*5e30*/  @!P1 IMAD.IADD R199, R199, 0x1, -R0.reuse ;  /* 0x00000001c7c79824 */ /* 0x100fe200078e0a00 */
[----:B------:R-:W-:Y:S02]  /*5e40*/  ISETP.GE.AND P1, PT, R84, RZ, PT ;  /* 0x000000ff5400720c */ /* 0x000fe40003f26270 */
[----:B------:R-:W-:Y:S02]  /*5e50*/  @!P2 IADD3 R204, R204, -R0, RZ ;  /* 0x80000000cccca210 */ /* 0x000fe40007ffe0ff */
[----:B------:R-:W-:Y:S02]  /*5e60*/  ISETP.GE.AND P2, PT, R82, RZ, PT ;  /* 0x000000ff5200720c */ /* 0x000fe40003f46270 */
[----:B------:R-:W-:Y:S01]  /*5e70*/  ISETP.GT.U32.AND P6, PT, R0, R193, PT ;  /* 0x000000c10000720c */ /* 0x000fe20003fc4070 */
[--C-:B------:R-:W-:Y:S01]  /*5e80*/  @!P4 IMAD.IADD R208, R208, 0x1, -R0.reuse ;  /* 0x00000001d0d0c824 */ /* 0x100fe200078e0a00 */
[C---:B------:R-:W-:Y:S01]  /*5e90*/  ISETP.GT.U32.AND P4, PT, R0.reuse, R195, PT ;  /* 0x000000c30000720c */ /* 0x040fe20003f84070 */
[----:B------:R-:W-:Y:S01]  /*5ea0*/  @!P0 IMAD.MOV R187, RZ, RZ, -R187 ;  /* 0x000000ffffbb8224 */ /* 0x000fe200078e0abb */
[C---:B------:R-:W-:Y:S01]  /*5eb0*/  ISETP.GT.U32.AND P0, PT, R0.reuse, R199, PT ;  /* 0x000000c70000720c */ /* 0x040fe20003f04070 */
[----:B------:R-:W-:Y:S01]  /*5ec0*/  @!P5 IMAD.MOV R185, RZ, RZ, -R185 ;  /* 0x000000ffffb9d224 */ /* 0x000fe200078e0ab9 */
[----:B------:R-:W-:Y:S01]  /*5ed0*/  ISETP.GT.U32.AND P5, PT, R0, R200, PT ;  /* 0x000000c80000720c */ /* 0x000fe20003fa4070 */
[----:B------:R-:W-:Y:S01]  /*5ee0*/  @!P3 IMAD.IADD R203, R203, 0x1, -R0 ;  /* 0x00000001cbcbb824 */ /* 0x000fe200078e0a00 */
[----:B------:R-:W-:-:S02]  /*5ef0*/  ISETP.GE.AND P3, PT, R80, RZ, PT ;  /* 0x000000ff5000720c */ /* 0x000fc40003f66270 */
[----:B------:R-:W-:Y:S01]  /*5f00*/  @!P1 IADD3 R189, -R189, RZ, RZ ;  /* 0x000000ffbdbd9210 */ /* 0x000fe20007ffe1ff */
[----:B------:R-:W-:Y:S01]  /*5f10*/  @!P2 IMAD.MOV R191, RZ, RZ, -R191 ;  /* 0x000000ffffbfa224 */ /* 0x000fe200078e0abf */
[C---:B------:R-:W-:Y:S01]  /*5f20*/  ISETP.GT.U32.AND P1, PT, R0.reuse, R204, PT ;  /* 0x000000cc0000720c */ /* 0x040fe20003f24070 */
[--C-:B------:R-:W-:Y:S01]  /*5f30*/  @!P6 IMAD.IADD R193, R193, 0x1, -R0.reuse ;  /* 0x00000001c1c1e824 */ /* 0x100fe200078e0a00 */
[----:B------:R-:W-:Y:S02]  /*5f40*/  ISETP.GT.U32.AND P2, PT, R0, R203, PT ;  /* 0x000000cb0000720c */ /* 0x000fe40003f44070 */
[----:B------:R-:W-:Y:S01]  /*5f50*/  ISETP.GE.AND P6, PT, R90, RZ, PT ;  /* 0x000000ff5a00720c */ /* 0x000fe20003fc6270 */
[----:B------:R-:W-:Y:S01]  /*5f60*/  @!P4 IMAD.IADD R195, R195, 0x1, -R0 ;  /* 0x00000001c3c3c824 */ /* 0x000fe200078e0a00 */
[----:B------:R-:W-:Y:S02]  /*5f70*/  ISETP.GT.U32.AND P4, PT, R0, R212, PT ;  /* 0x000000d40000720c */ /* 0x000fe40003f84070 */
[----:B------:R-:W-:-:S02]  /*5f80*/  @!P0 IADD3 R199, R199, -R0, RZ ;  /* 0x80000000c7c78210 */ /* 0x000fc40007ffe0ff */
[----:B------:R-:W-:Y:S01]  /*5f90*/  ISETP.GT.U32.AND P0, PT, R0, R215, PT ;  /* 0x000000d70000720c */ /* 0x000fe20003f04070 */
[--C-:B------:R-:W-:Y:S01]  /*5fa0*/  @!P5 IMAD.IADD R200, R200, 0x1, -R0.reuse ;  /* 0x00000001c8c8d824 */ /* 0x100fe200078e0a00 */
[----:B------:R-:W-:Y:S02]  /*5fb0*/  @!P3 IADD3 R193, -R193, RZ, RZ ;  /* 0x000000ffc1c1b210 */ /* 0x000fe40007ffe1ff */
[C---:B------:R-:W-:Y:S02]  /*5fc0*/  ISETP.GT.U32.AND P5, PT, R0.reuse, R211, PT ;  /* 0x000000d30000720c */ /* 0x040fe40003fa4070 */
[----:B------:R-:W-:Y:S01]  /*5fd0*/  ISETP.GT.U32.AND P3, PT, R0, R207, PT ;  /* 0x000000cf0000720c */ /* 0x000fe20003f64070 */
[--C-:B------:R-:W-:Y:S01]  /*5fe0*/  @!P1 IMAD.IADD R204, R204, 0x1, -R0.reuse ;  /* 0x00000001cccc9824 */ /* 0x100fe200078e0a00 */
[----:B------:R-:W-:Y:S01]  /*5ff0*/  ISETP.GT.U32.AND P1, PT, R0, R218, PT ;  /* 0x000000da0000720c */ /* 0x000fe20003f24070 */
[----:B------:R-:W-:Y:S01]  /*6000*/  @!P2 IMAD.IADD R203, R203, 0x1, -R0 ;  /* 0x00000001cbcba824 */ /* 0x000fe200078e0a00 */
[----:B------:R-:W-:-:S02]  /*6010*/  @!P6 IADD3 R183, -R183, RZ, RZ ;  /* 0x000000ffb7b7e210 */ /* 0x000fc40007ffe1ff */
[C---:B------:R-:W-:Y:S02]  /*6020*/  ISETP.GT.U32.AND P2, PT, R0.reuse, R219, PT ;  /* 0x000000db0000720c */ /* 0x040fe40003f44070 */
[----:B------:R-:W-:Y:S01]  /*6030*/  ISETP.GT.U32.AND P6, PT, R0, R208, PT ;  /* 0x000000d00000720c */ /* 0x000fe20003fc4070 */
[--C-:B------:R-:W-:Y:S01]  /*6040*/  @!P4 IMAD.IADD R212, R212, 0x1, -R0.reuse ;  /* 0x00000001d4d4c824 */ /* 0x100fe200078e0a00 */
[----:B------:R-:W-:Y:S01]  /*6050*/  ISETP.GE.AND P4, PT, R74, RZ, PT ;  /* 0x000000ff4a00720c */ /* 0x000fe20003f86270 */
[--C-:B------:R-:W-:Y:S01]  /*6060*/  @!P0 IMAD.IADD R215, R215, 0x1, -R0.reuse ;  /* 0x00000001d7d78824 */ /* 0x100fe200078e0a00 */
[----:B------:R-:W-:Y:S01]  /*6070*/  ISETP.GE.AND P0, PT, R70, RZ, PT ;  /* 0x000000ff4600720c */ /* 0x000fe20003f06270 */
[--C-:B------:R-:W-:Y:S01]  /*6080*/  @!P3 IMAD.IADD R207, R207, 0x1, -R0.reuse ;  /* 0x00000001cfcfb824 */ /* 0x100fe200078e0a00 */
[----:B------:R-:W-:Y:S02]  /*6090*/  @!P5 IADD3 R211, R211, -R0, RZ ;  /* 0x80000000d3d3d210 */ /* 0x000fe40007ffe0ff */
[----:B------:R-:W-:Y:S01]  /*60a0*/  ISETP.GE.AND P5, PT, R72, RZ, PT ;  /* 0x000000ff4800720c */ /* 0x000fe20003fa6270 */
[----:B------:R-:W-:Y:S01]  /*60b0*/  @!P1 IMAD.IADD R218, R218, 0x1, -R0 ;  /* 0x00000001dada9824 */ /* 0x000fe200078e0a00 */
[----:B------:R-:W-:-:S02]  /*60c0*/  ISETP.GE.AND P3, PT, R76, RZ, PT ;  /* 0x000000ff4c00720c */ /* 0x000fc40003f66270 */
[----:B------:R-:W-:Y:S02]  /*60d0*/  ISETP.GE.AND P1, PT, R68, RZ, PT ;  /* 0x000000ff4400720c */ /* 0x000fe40003f26270 */
[-C--:B------:R-:W-:Y:S02]  /*60e0*/  @!P2 IADD3 R219, R219, -R0.reuse, RZ ;  /* 0x80000000dbdba210 */ /* 0x080fe40007ffe0ff */
[----:B------:R-:W-:Y:S02]  /*60f0*/  @!P6 IADD3 R208, R208, -R0, RZ ;  /* 0x80000000d0d0e210 */ /* 0x000fe40007ffe0ff */
[----:B------:R-:W-:Y:S02]  /*6100*/  ISETP.GT.U32.AND P2, PT, R0, R207, PT ;  /* 0x000000cf0000720c */ /* 0x000fe40003f44070 */
[----:B------:R-:W-:Y:S02]  /*6110*/  ISETP.GE.AND P6, PT, R78, RZ, PT ;  /* 0x000000ff4e00720c */ /* 0x000fe40003fc6270 */
[----:B------:R-:W-:Y:S01]  /*6120*/  @!P4 IADD3 R199, -R199, RZ, RZ ;  /* 0x000000ffc7c7c210 */ /* 0x000fe20007ffe1ff */
[----:B------:R-:W-:Y:S01]  /*6130*/  IMAD.HI.U32 R28, R2, R209, RZ ;  /* 0x000000d1021c7227 */ /* 0x000fe200078e00ff */
[----:B------:R-:W-:-:S02]  /*6140*/  ISETP.GT.U32.AND P4, PT, R0, R211, PT ;  /* 0x000000d30000720c */ /* 0x000fc40003f84070 */
[----:B------:R-:W-:Y:S01]  /*6150*/  IADD3 R42, R116, 0x79, RZ ;  /* 0x00000079742a7810 */ /* 0x000fe20007ffe0ff */
[----:B------:R-:W-:Y:S01]  /*6160*/  @!P0 IMAD.MOV R203, RZ, RZ, -R203 ;  /* 0x000000ffffcb8224 */ /* 0x000fe200078e0acb */
[C---:B------:R-:W-:Y:S01]  /*6170*/  ISETP.GT.U32.AND P0, PT, R0.reuse, R219, PT ;  /* 0x000000db0000720c */ /* 0x040fe20003f04070 */
[----:B------:R-:W-:Y:S01]  /*6180*/  @!P5 IMAD.MOV R204, RZ, RZ, -R204 ;  /* 0x000000ffffccd224 */ /* 0x000fe200078e0acc */
[----:B------:R-:W-:Y:S01]  /*6190*/  IABS R213, R42 ;  /* 0x0000002a00d57213 */ /* 0x000fe20000000000 */
[----:B------:R-:W-:Y:S01]  /*61a0*/  IMAD.MOV R28, RZ, RZ, -R28 ;  /* 0x000000ffff1c7224 */ /* 0x000fe200078e0a1c */
[C---:B------:R-:W-:Y:S01]  /*61b0*/  ISETP.GT.U32.AND P5, PT, R0.reuse, R215, PT ;  /* 0x000000d70000720c */ /* 0x040fe20003fa4070 */
[----:B------:R-:W-:Y:S01]  /*61c0*/  @!P3 IMAD.MOV R200, RZ, RZ, -R200 ;  /* 0x000000ffffc8b224 */ /* 0x000fe200078e0ac8 */
[C---:B------:R-:W-:Y:S01]  /*61d0*/  ISETP.GT.U32.AND P3, PT, R0.reuse, R212, PT ;  /* 0x000000d40000720c */ /* 0x040fe20003f64070 */
[----:B------:R-:W-:Y:S01]  /*61e0*/  IMAD R209, R0, R28, R209 ;  /* 0x0000001c00d17224 */ /* 0x000fe200078e02d1 */
[----:B------:R-:W-:Y:S01]  /*61f0*/  @!P1 IADD3 R208, -R208, RZ, RZ ;  /* 0x000000ffd0d09210 */ /* 0x000fe20007ffe1ff */
[----:B------:R-:W-:Y:S01]  /*6200*/  @!P2 IMAD.IADD R207, R207, 0x1, -R0 ;  /* 0x00000001cfcfa824 */ /* 0x000fe200078e0a00 */
[----:B------:R-:W-:Y:S01]  /*6210*/  ISETP.GT.U32.AND P1, PT, R0, R222, PT ;  /* 0x000000de0000720c */ /* 0x000fe20003f24070 */
[----:B------:R-:W-:Y:S01]  /*6220*/  IMAD.HI.U32 R28, R2, R213, RZ ;  /* 0x000000d5021c7227 */ /* 0x000fe200078e00ff */
[----:B------:R-:W-:-:S02]  /*6230*/  IADD3 R40, R116, 0x7a, RZ ;  /* 0x0000007a74287810 */ /* 0x000fc40007ffe0ff */
[C---:B------:R-:W-:Y:S01]  /*6240*/  ISETP.GT.U32.AND P2, PT, R0.reuse, R223, PT ;  /* 0x000000df0000720c */ /* 0x040fe20003f44070 */
[----:B------:R-:W-:Y:S01]  /*6250*/  @!P6 IMAD.MOV R195, RZ, RZ, -R195 ;  /* 0x000000ffffc3e224 */ /* 0x000fe200078e0ac3 */
[C---:B------:R-:W-:Y:S01]  /*6260*/  ISETP.GT.U32.AND P6, PT, R0.reuse, R218, PT ;  /* 0x000000da0000720c */ /* 0x040fe20003fc4070 */
[----:B------:R-:W-:Y:S01]  /*6270*/  IMAD.MOV R28, RZ, RZ, -R28 ;  /* 0x000000ffff1c7224 */ /* 0x000fe200078e0a1c */
[----:B------:R-:W-:Y:S02]  /*6280*/  @!P4 IADD3 R211, R211, -R0, RZ ;  /* 0x80000000d3d3c210 */ /* 0x000fe40007ffe0ff */
[----:B------:R-:W-:Y:S02]  /*6290*/  IABS R217, R40 ;  /* 0x0000002800d97213 */ /* 0x000fe40000000000 */
[----:B------:R-:W-:Y:S02]  /*62a0*/  ISETP.GT.U32.AND P4, PT, R0, R201, PT ;  /* 0x000000c90000720c */ /* 0x000fe40003f84070 */
[----:B------:R-:W-:-:S02]  /*62b0*/  @!P0 IADD3 R219, R219, -R0, RZ ;  /* 0x80000000dbdb8210 */ /* 0x000fc40007ffe0ff */
[----:B------:R-:W-:Y:S01]  /*62c0*/  ISETP.GE.AND P0, PT, R66, RZ, PT ;  /* 0x000000ff4200720c */ /* 0x000fe20003f06270 */
[C---:B------:R-:W-:Y:S02]  /*62d0*/  IMAD R213, R0.reuse, R28, R213 ;  /* 0x0000001c00d57224 */ /* 0x040fe400078e02d5 */
[----:B------:R-:W-:Y:S01]  /*62e0*/  @!P5 IMAD.IADD R215, R215, 0x1, -R0 ;  /* 0x00000001d7d7d824 */ /* 0x000fe200078e0a00 */
[----:B------:R-:W-:Y:S01]  /*62f0*/  ISETP.GT.U32.AND P5, PT, R0, R205, PT ;  /* 0x000000cd0000720c */ /* 0x000fe20003fa4070 */
[----:B------:R-:W-:Y:S01]  /*6300*/  IMAD.HI.U32 R28, R2, R217, RZ ;  /* 0x000000d9021c7227 */ /* 0x000fe200078e00ff */
[----:B------:R-:W-:-:S03]  /*6310*/  IADD3 R36, R116, 0x7b, RZ ;  /* 0x0000007b74247810 */ /* 0x000fc60007ffe0ff */
[--C-:B------:R-:W-:Y:S01]  /*6320*/  @!P3 IMAD.IADD R212, R212, 0x1, -R0.reuse ;  /* 0x00000001d4d4b824 */ /* 0x100fe200078e0a00 */
[----:B------:R-:W-:Y:S01]  /*6330*/  ISETP.GT.U32.AND P3, PT, R0, R197, PT ;  /* 0x000000c50000720c */ /* 0x000fe20003f64070 */
[--C-:B------:R-:W-:Y:S01]  /*6340*/  @!P1 IMAD.IADD R222, R222, 0x1, -R0.reuse ;  /* 0x00000001dede9824 */ /* 0x100fe200078e0a00 */
[----:B------:R-:W-:Y:S01]  /*6350*/  ISETP.GE.AND P1, PT, R64, RZ, PT ;  /* 0x000000ff4000720c */ /* 0x000fe20003f26270 */
[--C-:B------:R-:W-:Y:S01]  /*6360*/  @!P2 IMAD.IADD R223, R223, 0x1, -R0.reuse ;  /* 0x00000001dfdfa824 */ /* 0x100fe200078e0a00 */
[----:B------:R-:W-:Y:S01]  /*6370*/  IADD3 R28, -R28, RZ, RZ ;  /* 0x000000ff1c1c7210 */ /* 0x000fe20007ffe1ff */
[--C-:B------:R-:W-:Y:S01]  /*6380*/  @!P6 IMAD.IADD R218, R218, 0x1, -R0.reuse ;  /* 0x00000001dadae824 */ /* 0x100fe200078e0a00 */
[----:B------:R-:W-:Y:S02]  /*6390*/  ISETP.GE.AND P2, PT, R62, RZ, PT ;  /* 0x000000ff3e00720c */ /* 0x000fe40003f46270 */
[----:B------:R-:W-:Y:S02]  /*63a0*/  IABS R221, R36 ;  /* 0x0000002400dd7213 */ /* 0x000fe40000000000 */
[----:B------:R-:W-:Y:S01]  /*63b0*/  ISETP.GT.U32.AND P6, PT, R0, R209, PT ;  /* 0x000000d10000720c */ /* 0x000fe20003fc4070 */
[----:B------:R-:W-:Y:S01]  /*63c0*/  @!P4 IMAD.IADD R201, R201, 0x1, -R0 ;  /* 0x00000001c9c9c824 */ /* 0x000fe200078e0a00 */
[----:B------:R-:W-:Y:S01]  /*63d0*/  ISETP.GE.AND P4, PT, R58, RZ, PT ;  /* 0x000000ff3a00720c */ /* 0x000fe20003f86270 */
[----:B------:R-:W-:Y:S01]  /*63e0*/  IMAD R217, R0, R28, R217 ;  /* 0x0000001c00d97224 */ /* 0x000fe200078e02d9 */
[----:B------:R-:W-:Y:S01]  /*63f0*/  IADD3 R34, R116, 0x7c, RZ ;  /* 0x0000007c74227810 */ /* 0x000fe20007ffe0ff */
[----:B------:R-:W-:Y:S01]  /*6400*/  @!P0 IMAD.MOV R207, RZ, RZ, -R207 ;  /* 0x000000ffffcf8224 */ /* 0x000fe200078e0acf */
[----:B------:R-:W-:Y:S01]  /*6410*/  ISETP.GT.U32.AND P0, PT, R0, R222, PT ;  /* 0x000000de0000720c */ /* 0x000fe20003f04070 */
[----:B------:R-:W-:Y:S01]  /*6420*/  IMAD.HI.U32 R28, R2, R221, RZ ;  /* 0x000000dd021c7227 */ /* 0x000fe200078e00ff */
[----:B------:R-:W-:-:S03]  /*6430*/  IABS R225, R34 ;  /* 0x0000002200e17213 */ /* 0x000fc60000000000 */
[----:B------:R-:W-:Y:S01]  /*6440*/  @!P5 IMAD.IADD R205, R205, 0x1, -R0 ;  /* 0x00000001cdcdd824 */ /* 0x000fe200078e0a00 */
[----:B------:R-:W-:Y:S01]  /*6450*/  ISETP.GE.AND P5, PT, R56, RZ, PT ;  /* 0x000000ff3800720c */ /* 0x000fe20003fa6270 */
[----:B------:R-:W-:Y:S01]  /*6460*/  IMAD.MOV R28, RZ, RZ, -R28 ;  /* 0x000000ffff1c7224 */ /* 0x000fe200078e0a1c */
[----:B------:R-:W-:Y:S01]  /*6470*/  @!P3 IADD3 R197, R197, -R0, RZ ;  /* 0x80000000c5c5b210 */ /* 0x000fe20007ffe0ff */
[----:B------:R-:W-:Y:S01]  /*6480*/  @!P1 IMAD.MOV R212, RZ, RZ, -R212 ;  /* 0x000000ffffd49224 */ /* 0x000fe200078e0ad4 */
[C---:B------:R-:W-:Y:S01]  /*6490*/  ISETP.GT.U32.AND P1, PT, R0.reuse, R223, PT ;  /* 0x000000df0000720c */ /* 0x040fe20003f24070 */
[----:B------:R-:W-:Y:S01]  /*64a0*/  IMAD R221, R0, R28, R221 ;  /* 0x0000001c00dd7224 */ /* 0x000fe200078e02dd */
[----:B------:R-:W-:Y:S01]  /*64b0*/  @!P2 IADD3 R211, -R211, RZ, RZ ;  /* 0x000000ffd3d3a210 */ /* 0x000fe20007ffe1ff */
[----:B------:R-:W-:Y:S01]  /*64c0*/  IMAD.HI.U32 R28, R2, R225, RZ ;  /* 0x000000e1021c7227 */ /* 0x000fe200078e00ff */
[----:B------:R-:W-:Y:S02]  /*64d0*/  @!P6 IADD3 R209, R209, -R0, RZ ;  /* 0x80000000d1d1e210 */ /* 0x000fe40007ffe0ff */
[----:B------:R-:W-:-:S02]  /*64e0*/  ISETP.GT.U32.AND P2, PT, R0, R197, PT ;  /* 0x000000c50000720c */ /* 0x000fc40003f44070 */
[----:B------:R-:W-:Y:S01]  /*64f0*/  ISETP.GE.AND P3, PT, R60, RZ, PT ;  /* 0x000000ff3c00720c */ /* 0x000fe20003f66270 */
[----:B------:R-:W-:Y:S01]  /*6500*/  @!P4 IMAD.MOV R218, RZ, RZ, -R218 ;  /* 0x000000ffffdac224 */ /* 0x000fe200078e0ada */
[C---:B------:R-:W-:Y:S01]  /*6510*/  ISETP.GT.U32.AND P4, PT, R0.reuse, R209, PT ;  /* 0x000000d10000720c */ /* 0x040fe20003f84070 */
[----:B------:R-:W-:Y:S01]  /*6520*/  IMAD.MOV R28, RZ, RZ, -R28 ;  /* 0x000000ffff1c7224 */ /* 0x000fe200078e0a1c */
[----:B------:R-:W-:Y:S01]  /*6530*/  ISETP.GT.U32.AND P6, PT, R0, R205, PT ;  /* 0x000000cd0000720c */ /* 0x000fe20003fc4070 */
[--C-:B------:R-:W-:Y:S01]  /*6540*/  @!P0 IMAD.IADD R222, R222, 0x1, -R0.reuse ;  /* 0x00000001dede8824 */ /* 0x100fe200078e0a00 */
[C---:B------:R-:W-:Y:S01]  /*6550*/  ISETP.GT.U32.AND P0, PT, R0.reuse, R217, PT ;  /* 0x000000d90000720c */ /* 0x040fe20003f04070 */
[C---:B------:R-:W-:Y:S01]  /*6560*/  IMAD R225, R0.reuse, R28, R225 ;  /* 0x0000001c00e17224 */ /* 0x040fe200078e02e1 */
[----:B------:R-:W-:Y:S02]  /*6570*/  @!P5 IADD3 R219, -R219, RZ, RZ ;  /* 0x000000ffdbdbd210 */ /* 0x000fe40007ffe1ff */
[----:B------:R-:W-:Y:S01]  /*6580*/  ISETP.GT.U32.AND P5, PT, R0, R213, PT ;  /* 0x000000d50000720c */ /* 0x000fe20003fa4070 */
[----:B------:R-:W-:Y:S01]  /*6590*/  @!P1 IMAD.IADD R223, R223, 0x1, -R0 ;  /* 0x00000001dfdf9824 */ /* 0x000fe200078e0a00 */
[----:B------:R-:W-:-:S02]  /*65a0*/  IADD3 R32, R116, 0x7d, RZ ;  /* 0x0000007d74207810 */ /* 0x000fc40007ffe0ff */
[----:B------:R-:W-:Y:S01]  /*65b0*/  IADD3 R30, R116, 0x7e, RZ ;  /* 0x0000007e741e7810 */ /* 0x000fe20007ffe0ff */
[----:B------:R-:W-:Y:S01]  /*65c0*/  @!P3 IMAD.MOV R215, RZ, RZ, -R215 ;  /* 0x000000ffffd7b224 */ /* 0x000fe200078e0ad7 */
[C---:B------:R-:W-:Y:S02]  /*65d0*/  ISETP.GT.U32.AND P1, PT, R0.reuse, R221, PT ;  /* 0x000000dd0000720c */ /* 0x040fe40003f24070 */
[----:B------:R-:W-:Y:S02]  /*65e0*/  @!P2 IADD3 R197, R197, -R0, RZ ;  /* 0x80000000c5c5a210 */ /* 0x000fe40007ffe0ff */
[C---:B------:R-:W-:Y:S02]  /*65f0*/  ISETP.GT.U32.AND P2, PT, R0.reuse, R225, PT ;  /* 0x000000e10000720c */ /* 0x040fe40003f44070 */
[----:B------:R-:W-:Y:S02]  /*6600*/  IABS R229, R32 ;  /* 0x0000002000e57213 */ /* 0x000fe40000000000 */
[----:B------:R-:W-:-:S02]  /*6610*/  ISETP.GT.U32.AND P3, PT, R0, R201, PT ;  /* 0x000000c90000720c */ /* 0x000fc40003f64070 */
[----:B------:R-:W-:Y:S01]  /*6620*/  IABS R233, R30 ;  /* 0x0000001e00e97213 */ /* 0x000fe20000000000 */
[--C-:B------:R-:W-:Y:S01]  /*6630*/  @!P6 IMAD.IADD R205, R205, 0x1, -R0.reuse ;  /* 0x00000001cdcde824 */ /* 0x100fe200078e0a00 */
[----:B------:R-:W-:Y:S01]  /*6640*/  @!P4 IADD3 R209, R209, -R0, RZ ;  /* 0x80000000d1d1c210 */ /* 0x000fe20007ffe0ff */
[----:B------:R-:W-:Y:S01]  /*6650*/  @!P0 IMAD.IADD R217, R217, 0x1, -R0 ;  /* 0x00000001d9d98824 */ /* 0x000fe200078e0a00 */
[----:B------:R-:W-:Y:S01]  /*6660*/  ISETP.GE.AND P4, PT, R50, RZ, PT ;  /* 0x000000ff3200720c */ /* 0x000fe20003f86270 */
[----:B------:R-:W-:Y:S01]  /*6670*/  IMAD.HI.U32 R28, R2, R229, RZ ;  /* 0x000000e5021c7227 */ /* 0x000fe200078e00ff */
[----:B------:R-:W-:Y:S02]  /*6680*/  ISETP.GE.AND P6, PT, R52, RZ, PT ;  /* 0x000000ff3400720c */ /* 0x000fe40003fc6270 */
[----:B------:R-:W-:Y:S01]  /*6690*/  ISETP.GE.AND P0, PT, R46, RZ, PT ;  /* 0x000000ff2e00720c */ /* 0x000fe20003f06270 */
[----:B------:R-:W-:-:S04]  /*66a0*/  IMAD.HI.U32 R2, R2, R233, RZ ;  /* 0x000000e902027227 */ /* 0x000fc800078e00ff */
[----:B------:R-:W-:Y:S01]  /*66b0*/  @!P5 IMAD.IADD R213, R213, 0x1, -R0 ;  /* 0x00000001d5d5d824 */ /* 0x000fe200078e0a00 */
[----:B------:R-:W-:Y:S01]  /*66c0*/  ISETP.GE.AND P5, PT, R48, RZ, PT ;  /* 0x000000ff3000720c */ /* 0x000fe20003fa6270 */
[----:B------:R-:W-:Y:S01]  /*66d0*/  IMAD.MOV R2, RZ, RZ, -R2 ;  /* 0x000000ffff027224 */ /* 0x000fe200078e0a02 */
[----:B------:R-:W-:Y:S01]  /*66e0*/  @!P1 IADD3 R221, R221, -R0, RZ ;  /* 0x80000000dddd9210 */ /* 0x000fe20007ffe0ff */
[--C-:B------:R-:W-:Y:S01]  /*66f0*/  @!P2 IMAD.IADD R225, R225, 0x1, -R0.reuse ;  /* 0x00000001e1e1a824 */ /* 0x100fe200078e0a00 */
[----:B------:R-:W-:Y:S01]  /*6700*/  IADD3 R28, -R28, RZ, RZ ;  /* 0x000000ff1c1c7210 */ /* 0x000fe20007ffe1ff */
[----:B------:R-:W-:Y:S01]  /*6710*/  @!P3 IMAD.IADD R201, R201, 0x1, -R0 ;  /* 0x00000001c9c9b824 */ /* 0x000fe200078e0a00 */
[----:B------:R-:W-:Y:S01]  /*6720*/  ISETP.GE.AND P1, PT, R44, RZ, PT ;  /* 0x000000ff2c00720c */ /* 0x000fe20003f26270 */
[----:B------:R-:W-:Y:S01]  /*6730*/  IMAD R233, R0, R2, R233 ;  /* 0x0000000200e97224 */ /* 0x000fe200078e02e9 */
[----:B------:R-:W-:Y:S01]  /*6740*/  ISETP.GE.AND P3, PT, R54, RZ, PT ;  /* 0x000000ff3600720c */ /* 0x000fe20003f66270 */
[----:B------:R-:W-:Y:S01]  /*6750*/  @!P4 IMAD.MOV R197, RZ, RZ, -R197 ;  /* 0x000000ffffc5c224 */ /* 0x000fe200078e0ac5 */
[----:B------:R-:W-:Y:S01]  /*6760*/  @!P6 IADD3 R223, -R223, RZ, RZ ;  /* 0x000000ffdfdfe210 */ /* 0x000fe20007ffe1ff */
[C---:B------:R-:W-:Y:S01]  /*6770*/  IMAD R229, R0.reuse, R28, R229 ;  /* 0x0000001c00e57224 */ /* 0x040fe200078e02e5 */
[----:B------:R-:W-:-:S02]  /*6780*/  ISETP.GT.U32.AND P4, PT, R0, R225, PT ;  /* 0x000000e10000720c */ /* 0x000fc40003f84070 */
[C---:B------:R-:W-:Y:S02]  /*6790*/  ISETP.GT.U32.AND P6, PT, R0.reuse, R221, PT ;  /* 0x000000dd0000720c */ /* 0x040fe40003fc4070 */
[----:B------:R-:W-:Y:S02]  /*67a0*/  @!P0 IADD3 R205, -R205, RZ, RZ ;  /* 0x000000ffcdcd8210 */ /* 0x000fe40007ffe1ff */
[C---:B------:R-:W-:Y:S01]  /*67b0*/  ISETP.GT.U32.AND P0, PT, R0.reuse, R233, PT ;  /* 0x000000e90000720c */ /* 0x040fe20003f04070 */
[----:B------:R-:W-:Y:S01]  /*67c0*/  @!P5 IMAD.MOV R201, RZ, RZ, -R201 ;  /* 0x000000ffffc9d224 */ /* 0x000fe200078e0ac9 */
[C---:B------:R-:W-:Y:S02]  /*67d0*/  ISETP.GT.U32.AND P2, PT, R0.reuse, R213, PT ;  /* 0x000000d50000720c */ /* 0x040fe40003f44070 */
[----:B------:R-:W-:Y:S01]  /*67e0*/  ISETP.GT.U32.AND P5, PT, R0, R229, PT ;  /* 0x000000e50000720c */ /* 0x000fe20003fa4070 */
[----:B------:R-:W-:Y:S01]  /*67f0*/  @!P1 IMAD.MOV R209, RZ, RZ, -R209 ;  /* 0x000000ffffd19224 */ /* 0x000fe200078e0ad1 */
[----:B------:R-:W-:Y:S01]  /*6800*/  ISETP.GE.AND P1, PT, R42, RZ, PT ;  /* 0x000000ff2a00720c */ /* 0x000fe20003f26270 */
[----:B------:R-:W-:Y:S01]  /*6810*/  @!P3 IMAD.MOV R222, RZ, RZ, -R222 ;  /* 0x000000ffffdeb224 */ /* 0x000fe200078e0ade */
[----:B------:R-:W-:Y:S01]  /*6820*/  ISETP.GT.U32.AND P3, PT, R0, R217, PT ;  /* 0x000000d90000720c */ /* 0x000fe20003f64070 */
[--C-:B------:R-:W-:Y:S01]  /*6830*/  @!P4 IMAD.IADD R225, R225, 0x1, -R0.reuse ;  /* 0x00000001e1e1c824 */ /* 0x100fe200078e0a00 */
[----:B------:R-:W-:Y:S01]  /*6840*/  ISETP.GE.AND P4, PT, R36, RZ, PT ;  /* 0x000000ff2400720c */ /* 0x000fe20003f86270 */
[--C-:B------:R-:W-:Y:S01]  /*6850*/  @!P6 IMAD.IADD R221, R221, 0x1, -R0.reuse ;  /* 0x00000001dddde824 */ /* 0x100fe200078e0a00 */
[----:B------:R-:W-:Y:S01]  /*6860*/  ISETP.GE.AND P6, PT, R40, RZ, PT ;  /* 0x000000ff2800720c */ /* 0x000fe20003fc6270 */
[----:B------:R-:W-:-:S02]  /*6870*/  @!P0 IMAD.IADD R233, R233, 0x1, -R0 ;  /* 0x00000001e9e98824 */ /* 0x000fc400078e0a00 */
[----:B------:R-:W-:Y:S02]  /*6880*/  @!P2 IMAD.IADD R213, R213, 0x1, -R0 ;  /* 0x00000001d5d5a824 */ /* 0x000fe400078e0a00 */
[----:B------:R-:W-:Y:S01]  /*6890*/  @!P5 IADD3 R229, R229, -R0, RZ ;  /* 0x80000000e5e5d210 */ /* 0x000fe20007ffe0ff */
[----:B------:R-:W-:Y:S01]  /*68a0*/  IMAD.MOV.U32 R250, RZ, RZ, c[0x0][0x180] ;  /* 0x00006000fffa7624 */ /* 0x000fe200078e00ff */
[----:B------:R-:W-:Y:S02]  /*68b0*/  ISETP.GE.AND P5, PT, R34, RZ, PT ;  /* 0x000000ff2200720c */ /* 0x000fe40003fa6270 */
[C---:B------:R-:W-:Y:S01]  /*68c0*/  ISETP.GT.U32.AND P0, PT, R0.reuse, R233, PT ;  /* 0x000000e90000720c */ /* 0x040fe20003f04070 */
[----:B------:R-:W-:Y:S01]  /*68d0*/  @!P1 IMAD.MOV R213, RZ, RZ, -R213 ;  /* 0x000000ffffd59224 */ /* 0x000fe200078e0ad5 */
[----:B------:R-:W-:Y:S02]  /*68e0*/  ISETP.GT.U32.AND P1, PT, R0, R229, PT ;  /* 0x000000e50000720c */ /* 0x000fe40003f24070 */
[----:B------:R-:W-:-:S02]  /*68f0*/  IADD3 R2, R250, -0x1, RZ ;  /* 0xfffffffffa027810 */ /* 0x000fc40007ffe0ff */
[----:B------:R-:W-:Y:S01]  /*6900*/  @!P3 IADD3 R217, R217, -R0, RZ ;  /* 0x80000000d9d9b210 */ /* 0x000fe20007ffe0ff */
[----:B------:R-:W-:Y:S01]  /*6910*/  @!P4 IMAD.MOV R221, RZ, RZ, -R221 ;  /* 0x000000ffffddc224 */ /* 0x000fe200078e0add */
[----:B------:R-:W-:Y:S02]  /*6920*/  ISETP.GE.U32.AND P2, PT, R2, 0x7fffff80, PT ;  /* 0x7fffff800200780c */ /* 0x000fe40003f46070 */
[----:B------:R-:W-:Y:S02]  /*6930*/  @!P6 IADD3 R217, -R217, RZ, RZ ;  /* 0x000000ffd9d9e210 */ /* 0x000fe40007ffe1ff */
[----:B------:R-:W-:Y:S02]  /*6940*/  ISETP.GE.AND P4, PT, R30, RZ, PT ;  /* 0x000000ff1e00720c */ /* 0x000fe40003f86270 */
[----:B------:R-:W-:Y:S02]  /*6950*/  IADD3 R2, R250, -0x9, RZ ;  /* 0xfffffff7fa027810 */ /* 0x000fe40007ffe0ff */
[----:B------:R-:W-:Y:S01]  /*6960*/  ISETP.GE.AND P6, PT, R32, RZ, PT ;  /* 0x000000ff2000720c */ /* 0x000fe20003fc6270 */
[----:B------:R-:W-:Y:S01]  /*6970*/  @!P5 IMAD.MOV R225, RZ, RZ, -R225 ;  /* 0x000000ffffe1d224 */ /* 0x000fe200078e0ae1 */
[----:B------:R-:W-:Y:S01]  /*6980*/  ISETP.GE.U32.AND P5, PT, R2, 0x7fffff78, PT ;  /* 0x7fffff780200780c */ /* 0x000fe20003fa6070 */
[----:B------:R-:W-:Y:S01]  /*6990*/  @!P0 IMAD.IADD R233, R233, 0x1, -R0 ;  /* 0x00000001e9e98824 */ /* 0x000fe200078e0a00 */
[----:B------:R-:W-:-:S02]  /*69a0*/  ISETP.NE.AND P0, PT, RZ, c[0x0][0x17c], PT ;  /* 0x00005f00ff007a0c */ /* 0x000fc40003f05270 */
[----:B------:R-:W-:Y:S02]  /*69b0*/  LOP3.LUT R2, RZ, c[0x0][0x17c], RZ, 0x33, !PT ;  /* 0x00005f00ff027a12 */ /* 0x000fe400078e33ff */
[----:B------:R-:W-:Y:S01]  /*69c0*/  @!P1 IADD3 R229, R229, -R0, RZ ;  /* 0x80000000e5e59210 */ /* 0x000fe20007ffe0ff */
[----:B------:R-:W-:Y:S01]  /*69d0*/  IMAD R0, R38, c[0x0][0x18c], RZ ;  /* 0x0000630026007a24 */ /* 0x000fe200078e02ff */
[----:B------:R-:W-:Y:S01]  /*69e0*/  SEL R3, R2, R3, !P0 ;  /* 0x0000000302037207 */ /* 0x000fe20004000000 */
[----:B------:R-:W-:Y:S01]  /*69f0*/  IMAD R26, R26, c[0x0][0x184], RZ ;  /* 0x000061001a1a7a24 */ /* 0x000fe200078e02ff */
[----:B------:R-:W-:Y:S01]  /*6a00*/  @!P4 IADD3 R233, -R233, RZ, RZ ;  /* 0x000000ffe9e9c210 */ /* 0x000fe20007ffe1ff */
[----:B------:R-:W-:Y:S01]  /*6a10*/  @!P6 IMAD.MOV R229, RZ, RZ, -R229 ;  /* 0x000000ffffe5e224 */ /* 0x000fe200078e0ae5 */
[----:B------:R-:W-:Y:S01]  /*6a20*/  LEA R240, P4, R0, c[0x0][0x168], 0x2 ;  /* 0x00005a0000f07a11 */ /* 0x000fe200078810ff */
[----:B------:R-:W-:Y:S01]  /*6a30*/  IMAD R3, R3, c[0x0][0x190], RZ ;  /* 0x0000640003037a24 */ /* 0x000fe200078e02ff */
[----:B------:R-:W-:Y:S01]  /*6a40*/  SEL R18, R2, R18, !P0 ;  /* 0x0000001202127207 */ /* 0x000fe20004000000 */
[----:B------:R-:W-:Y:S01]  /*6a50*/  IMAD R22, R22, c[0x0][0x184], RZ ;  /* 0x0000610016167a24 */ /* 0x000fe200078e02ff */
[----:B------:R-:W-:Y:S01]  /*6a60*/  LEA.HI.X.SX32 R0, R0, c[0x0][0x16c], 0x2, P4 ;  /* 0x00005b0000007a11 */ /* 0x000fe200020f16ff */
[----:B------:R-:W-:Y:S01]  /*6a70*/  IMAD R24, R24, c[0x0][0x184], RZ ;  /* 0x0000610018187a24 */ /* 0x000fe200078e02ff */
[----:B------:R-:W-:-:S02]  /*6a80*/  SEL R16, R2, R16, !P0 ;  /* 0x0000001002107207 */ /* 0x000fc40004000000 */
[C---:B------:R-:W-:Y:S02]  /*6a90*/  SEL R14, R2.reuse, R14, !P0 ;  /* 0x0000000e020e7207 */ /* 0x040fe40004000000 */
[C---:B------:R-:W-:Y:S02]  /*6aa0*/  SEL R12, R2.reuse, R12, !P0 ;  /* 0x0000000c020c7207 */ /* 0x040fe40004000000 */
[C---:B------:R-:W-:Y:S02]  /*6ab0*/  SEL R10, R2.reuse, R10, !P0 ;  /* 0x0000000a020a7207 */ /* 0x040fe40004000000 */
[C---:B------:R-:W-:Y:S02]  /*6ac0*/  SEL R8, R2.reuse, R8, !P0 ;  /* 0x0000000802087207 */ /* 0x040fe40004000000 */
[C---:B------:R-:W-:Y:S02]  /*6ad0*/  SEL R4, R2.reuse, R4, !P0 ;  /* 0x0000000402047207 */ /* 0x040fe40004000000 */
        /* <DEDUP_REMOVED lines=119> */
[----:B------:R-:W-:Y:S02]  /*7250*/  SEL R233, R2, R233, !P0 ;  /* 0x000000e902e97207 */ /* 0x000fe40004000000 */
[----:B------:R-:W-:-:S02]  /*7260*/  LEA R242, P4, R26, c[0x0][0x160], 0x2 ;  /* 0x000058001af27a11 */ /* 0x000fc400078810ff */
[C---:B------:R-:W-:Y:S01]  /*7270*/  LEA R2, P0, R3.reuse, R240, 0x2 ;  /* 0x000000f003027211 */ /* 0x040fe200078010ff */
[----:B------:R-:W-:Y:S01]  /*7280*/  IMAD R18, R18, c[0x0][0x190], RZ ;  /* 0x0000640012127a24 */ /* 0x000fe200078e02ff */
[----:B------:R-:W-:Y:S01]  /*7290*/  LEA.HI.X.SX32 R243, R26, c[0x0][0x164], 0x2, P4 ;  /* 0x000059001af37a11 */ /* 0x000fe200020f16ff */
[----:B------:R-:W-:Y:S01]  /*72a0*/  IMAD R20, R20, c[0x0][0x184], RZ ;  /* 0x0000610014147a24 */ /* 0x000fe200078e02ff */
[----:B------:R-:W-:Y:S02]  /*72b0*/  LEA.HI.X.SX32 R3, R3, R0, 0x2, P0 ;  /* 0x0000000003037211 */ /* 0x000fe400000f16ff */
[----:B------:R-:W-:Y:S02]  /*72c0*/  LEA R246, P4, R22, c[0x0][0x160], 0x2 ;  /* 0x0000580016f67a11 */ /* 0x000fe400078810ff */
[----:B------:R-:W-:Y:S02]  /*72d0*/  LEA R244, P0, R24, c[0x0][0x160], 0x2 ;  /* 0x0000580018f47a11 */ /* 0x000fe400078010ff */
[----:B------:R-:W-:Y:S01]  /*72e0*/  LEA.HI.X.SX32 R247, R22, c[0x0][0x164], 0x2, P4 ;  /* 0x0000590016f77a11 */ /* 0x000fe200020f16ff */
[----:B------:R-:W-:Y:S01]  /*72f0*/  IMAD R16, R16, c[0x0][0x190], RZ ;  /* 0x0000640010107a24 */ /* 0x000fe200078e02ff */
[----:B------:R-:W-:-:S02]  /*7300*/  LEA.HI.X.SX32 R245, R24, c[0x0][0x164], 0x2, P0 ;  /* 0x0000590018f57a11 */ /* 0x000fc400000f16ff */
[----:B------:R-:W-:Y:S01]  /*7310*/  LEA R226, P4, R18, R240, 0x2 ;  /* 0x000000f012e27211 */ /* 0x000fe200078810ff */
[----:B------:R-:W-:Y:S01]  /*7320*/  STL [R1+0x230c], R42 ;  /* 0x00230c2a01007387 */ /* 0x000fe20000100800 */
[----:B------:R-:W-:Y:S01]  /*7330*/  LEA R248, P0, R20, c[0x0][0x160], 0x2 ;  /* 0x0000580014f87a11 */ /* 0x000fe200078010ff */
[----:B------:R-:W-:Y:S01]  /*7340*/  IMAD R14, R14, c[0x0][0x190], RZ ;  /* 0x000064000e0e7a24 */ /* 0x000fe200078e02ff */
[----:B------:R-:W-:Y:S01]  /*7350*/  LEA.HI.X.SX32 R227, R18, R0, 0x2, P4 ;  /* 0x0000000012e37211 */ /* 0x000fe200020f16ff */
[----:B------:R-:W-:Y:S01]  /*7360*/  STL [R1+0x2304], R40 ;  /* 0x0023042801007387 */ /* 0x000fe20000100800 */
[----:B------:R-:W-:Y:S01]  /*7370*/  LEA.HI.X.SX32 R249, R20, c[0x0][0x164], 0x2, P0 ;  /* 0x0000590014f97a11 */ /* 0x000fe200000f16ff */
[----:B------:R-:W-:Y:S02]  /*7380*/  IMAD R12, R12, c[0x0][0x190], RZ ;  /* 0x000064000c0c7a24 */ /* 0x000fe400078e02ff */
[----:B------:R-:W-:Y:S01]  /*7390*/  STL [R1+0x2300], R36 ;  /* 0x0023002401007387 */ /* 0x000fe20000100800 */
[----:B------:R-:W-:-:S03]  /*73a0*/  LEA R230, P0, R16, R240, 0x2 ;  /* 0x000000f010e67211 */ /* 0x000fc600078010ff */
[----:B------:R-:W-:Y:S04]  /*73b0*/  STL [R1+0x22f8], R34 ;  /* 0x0022f82201007387 */ /* 0x000fe80000100800 */
[----:B------:R-:W-:Y:S01]  /*73c0*/  STL [R1+0x22f4], R32 ;  /* 0x0022f42001007387 */ /* 0x000fe20000100800 */
[----:B------:R-:W-:-:S03]  /*73d0*/  LEA.HI.X.SX32 R231, R16, R0, 0x2, P0 ;  /* 0x0000000010e77211 */ /* 0x000fc600000f16ff */
[----:B------:R-:W-:Y:S04]  /*73e0*/  STL [R1+0x22e8], R30 ;  /* 0x0022e81e01007387 */ /* 0x000fe80000100800 */
[----:B------:R1:W-:Y:S04]  /*73f0*/  STL.64 [R1+0x23c8], R2 ;  /* 0x0023c80201007387 */ /* 0x0003e80000100a00 */
[----:B------:R2:W-:Y:S01]  /*7400*/  STL.64 [R1+0x38], R226 ;  /* 0x000038e201007387 */ /* 0x0005e20000100a00 */
[----:B------:R-:W-:Y:S02]  /*7410*/  IMAD R10, R10, c[0x0][0x190], RZ ;  /* 0x000064000a0a7a24 */ /* 0x000fe400078e02ff */
[----:B------:R-:W-:Y:S01]  /*7420*/  IMAD R8, R8, c[0x0][0x190], RZ ;  /* 0x0000640008087a24 */ /* 0x000fe200078e02ff */
[----:B-1----:R-:W-:-:S02]  /*7430*/  LEA R2, P0, R12, R240, 0x2 ;  /* 0x000000f00c027211 */ /* 0x002fc400078010ff */
[----:B--2---:R-:W-:Y:S02]  /*7440*/  LEA R226, P4, R14, R240, 0x2 ;  /* 0x000000f00ee27211 */ /* 0x004fe400078810ff */
[-C--:B------:R-:W-:Y:S02]  /*7450*/  LEA.HI.X.SX32 R3, R12, R0.reuse, 0x2, P0 ;  /* 0x000000000c037211 */ /* 0x080fe400000f16ff */
[----:B------:R-:W-:Y:S01]  /*7460*/  LEA.HI.X.SX32 R227, R14, R0, 0x2, P4 ;  /* 0x000000000ee37211 */ /* 0x000fe200020f16ff */
[----:B------:R-:W-:Y:S04]  /*7470*/  STL.64 [R1+0x30], R230 ;  /* 0x000030e601007387 */ /* 0x000fe80000100a00 */
[----:B------:R1:W-:Y:S04]  /*7480*/  STL.64 [R1+0x28], R226 ;  /* 0x000028e201007387 */ /* 0x0003e80000100a00 */
[----:B------:R2:W-:Y:S01]  /*7490*/  STL.64 [R1+0x20], R2 ;  /* 0x0000200201007387 */ /* 0x0005e20000100a00 */
[----:B------:R-:W-:Y:S01]  /*74a0*/  IMAD R4, R4, c[0x0][0x190], RZ ;  /* 0x0000640004047a24 */ /* 0x000fe200078e02ff */
[----:B-1----:R-:W-:-:S02]  /*74b0*/  LEA R226, P4, R10, R240, 0x2 ;  /* 0x000000f00ae27211 */ /* 0x002fc400078810ff */
[----:B--2---:R-:W-:Y:S02]  /*74c0*/  LEA R2, P0, R8, R240, 0x2 ;  /* 0x000000f008027211 */ /* 0x004fe400078010ff */
[-C--:B------:R-:W-:Y:S01]  /*74d0*/  LEA.HI.X.SX32 R227, R10, R0.reuse, 0x2, P4 ;  /* 0x000000000ae37211 */ /* 0x080fe200020f16ff */
[----:B------:R-:W-:Y:S01]  /*74e0*/  IMAD R6, R6, c[0x0][0x190], RZ ;  /* 0x0000640006067a24 */ /* 0x000fe200078e02ff */
[----:B------:R-:W-:Y:S01]  /*74f0*/  LEA.HI.X.SX32 R3, R8, R0, 0x2, P0 ;  /* 0x0000000008037211 */ /* 0x000fe200000f16ff */
[----:B------:R-:W-:Y:S02]  /*7500*/  IMAD R5, R5, c[0x0][0x190], RZ ;  /* 0x0000640005057a24 */ /* 0x000fe400078e02ff */
[----:B------:R1:W-:Y:S01]  /*7510*/  STL.64 [R1+0x18], R226 ;  /* 0x000018e201007387 */ /* 0x0003e20000100a00 */
[----:B------:R-:W-:-:S03]  /*7520*/  IMAD R7, R7, c[0x0][0x190], RZ ;  /* 0x0000640007077a24 */ /* 0x000fc600078e02ff */
[----:B------:R2:W-:Y:S01]  /*7530*/  STL.64 [R1+0x10], R2 ;  /* 0x0000100201007387 */ /* 0x0005e20000100a00 */
[----:B------:R-:W-:Y:S01]  /*7540*/  IMAD R9, R9, c[0x0][0x190], RZ ;  /* 0x0000640009097a24 */ /* 0x000fe200078e02ff */
[-C--:B-1----:R-:W-:Y:S02]  /*7550*/  LEA R226, P4, R4, R240.reuse, 0x2 ;  /* 0x000000f004e27211 */ /* 0x082fe400078810ff */
[----:B--2---:R-:W-:Y:S02]  /*7560*/  LEA R2, P0, R6, R240, 0x2 ;  /* 0x000000f006027211 */ /* 0x004fe400078010ff */
[----:B------:R-:W-:Y:S01]  /*7570*/  LEA.HI.X.SX32 R227, R4, R0, 0x2, P4 ;  /* 0x0000000004e37211 */ /* 0x000fe200020f16ff */
[----:B------:R-:W-:Y:S01]  /*7580*/  IMAD R11, R11, c[0x0][0x190], RZ ;  /* 0x000064000b0b7a24 */ /* 0x000fe200078e02ff */
[----:B------:R-:W-:Y:S02]  /*7590*/  LEA R4, P4, R5, R240, 0x2 ;  /* 0x000000f005047211 */ /* 0x000fe400078810ff */
[----:B------:R-:W-:-:S02]  /*75a0*/  LEA.HI.X.SX32 R3, R6, R0, 0x2, P0 ;  /* 0x0000000006037211 */ /* 0x000fc400000f16ff */
[----:B------:R-:W-:Y:S01]  /*75b0*/  LEA R6, P0, R7, R240, 0x2 ;  /* 0x000000f007067211 */ /* 0x000fe200078010ff */
[----:B------:R-:W-:Y:S01]  /*75c0*/  IMAD R13, R13, c[0x0][0x190], RZ ;  /* 0x000064000d0d7a24 */ /* 0x000fe200078e02ff */
[----:B------:R-:W-:Y:S01]  /*75d0*/  LEA.HI.X.SX32 R5, R5, R0, 0x2, P4 ;  /* 0x0000000005057211 */ /* 0x000fe200020f16ff */
[----:B------:R-:W-:Y:S01]  /*75e0*/  IMAD R15, R15, c[0x0][0x190], RZ ;  /* 0x000064000f0f7a24 */ /* 0x000fe200078e02ff */
[----:B------:R-:W-:Y:S02]  /*75f0*/  LEA R8, P4, R9, R240, 0x2 ;  /* 0x000000f009087211 */ /* 0x000fe400078810ff */
[----:B------:R-:W-:Y:S02]  /*7600*/  LEA.HI.X.SX32 R7, R7, R0, 0x2, P0 ;  /* 0x0000000007077211 */ /* 0x000fe400000f16ff */
[----:B------:R-:W-:Y:S01]  /*7610*/  LEA R10, P0, R11, R240, 0x2 ;  /* 0x000000f00b0a7211 */ /* 0x000fe200078010ff */
[----:B------:R-:W-:Y:S01]  /*7620*/  IMAD R17, R17, c[0x0][0x190], RZ ;  /* 0x0000640011117a24 */ /* 0x000fe200078e02ff */
[----:B------:R-:W-:Y:S01]  /*7630*/  LEA.HI.X.SX32 R9, R9, R0, 0x2, P4 ;  /* 0x0000000009097211 */ /* 0x000fe200020f16ff */
[----:B------:R-:W-:Y:S01]  /*7640*/  IMAD R19, R19, c[0x0][0x190], RZ ;  /* 0x0000640013137a24 */ /* 0x000fe200078e02ff */
[----:B------:R-:W-:-:S02]  /*7650*/  LEA R12, P4, R13, R240, 0x2 ;  /* 0x000000f00d0c7211 */ /* 0x000fc400078810ff */
[----:B------:R-:W-:Y:S02]  /*7660*/  LEA.HI.X.SX32 R11, R11, R0, 0x2, P0 ;  /* 0x000000000b0b7211 */ /* 0x000fe400000f16ff */
[----:B------:R-:W-:Y:S01]  /*7670*/  LEA R14, P0, R15, R240, 0x2 ;  /* 0x000000f00f0e7211 */ /* 0x000fe200078010ff */
[----:B------:R-:W-:Y:S01]  /*7680*/  IMAD R21, R21, c[0x0][0x190], RZ ;  /* 0x0000640015157a24 */ /* 0x000fe200078e02ff */
[----:B------:R-:W-:Y:S01]  /*7690*/  LEA.HI.X.SX32 R13, R13, R0, 0x2, P4 ;  /* 0x000000000d0d7211 */ /* 0x000fe200020f16ff */
[----:B------:R-:W-:Y:S01]  /*76a0*/  IMAD R23, R23, c[0x0][0x190], RZ ;  /* 0x0000640017177a24 */ /* 0x000fe200078e02ff */
[----:B------:R-:W-:Y:S02]  /*76b0*/  IADD3 R28, R250, -0x5, RZ ;  /* 0xfffffffbfa1c7810 */ /* 0x000fe40007ffe0ff */
[----:B------:R-:W-:Y:S02]  /*76c0*/  LEA R16, P4, R17, R240, 0x2 ;  /* 0x000000f011107211 */ /* 0x000fe400078810ff */
[----:B------:R-:W-:-:S02]  /*76d0*/  LEA.HI.X.SX32 R15, R15, R0, 0x2, P0 ;  /* 0x000000000f0f7211 */ /* 0x000fc400000f16ff */
[----:B------:R-:W-:Y:S01]  /*76e0*/  LEA R18, P0, R19, R240, 0x2 ;  /* 0x000000f013127211 */ /* 0x000fe200078010ff */
[----:B------:R-:W-:Y:S01]  /*76f0*/  IMAD R25, R25, c[0x0][0x190], RZ ;  /* 0x0000640019197a24 */ /* 0x000fe200078e02ff */
[----:B------:R-:W-:Y:S02]  /*7700*/  ISETP.GE.U32.AND P3, PT, R28, 0x7fffff7c, PT ;  /* 0x7fffff7c1c00780c */ /* 0x000fe40003f66070 */
        /* <DEDUP_REMOVED lines=271> */
[----:B------:R-:W-:Y:S01]  /*8800*/  LEA.HI.X.SX32 R195, R195, R0, 0x2, P0 ;  /* 0x00000000c3c37211 */ /* 0x000fe200000f16ff */
[----:B------:R1:W-:Y:S01]  /*8810*/  STL.64 [R1+0x8], R226 ;  /* 0x000008e201007387 */ /* 0x0003e20000100a00 */
[----:B------:R-:W-:Y:S01]  /*8820*/  LEA R198, P0, R199, R240, 0x2 ;  /* 0x000000f0c7c67211 */ /* 0x000fe200078010ff */
[----:B------:R-:W-:-:S02]  /*8830*/  IMAD R208, R208, c[0x0][0x190], RZ ;  /* 0x00006400d0d07a24 */ /* 0x000fc400078e02ff */
[----:B------:R-:W-:Y:S01]  /*8840*/  IMAD R207, R207, c[0x0][0x190], RZ ;  /* 0x00006400cfcf7a24 */ /* 0x000fe200078e02ff */
[----:B------:R-:W-:Y:S02]  /*8850*/  LEA.HI.X.SX32 R199, R199, R0, 0x2, P0 ;  /* 0x00000000c7c77211 */ /* 0x000fe400000f16ff */
[----:B------:R-:W-:Y:S01]  /*8860*/  LEA R202, P0, R203, R240, 0x2 ;  /* 0x000000f0cbca7211 */ /* 0x000fe200078010ff */
[----:B-1----:R-:W-:Y:S01]  /*8870*/  IMAD R226, R197, c[0x0][0x190], RZ ;  /* 0x00006400c5e27a24 */ /* 0x002fe200078e02ff */
[----:B------:R-:W-:Y:S02]  /*8880*/  LEA.HI.X.SX32 R197, R200, R0, 0x2, P4 ;  /* 0x00000000c8c57211 */ /* 0x000fe400020f16ff */
[----:B------:R-:W-:Y:S01]  /*8890*/  LEA R200, P4, R204, R240, 0x2 ;  /* 0x000000f0ccc87211 */ /* 0x000fe200078810ff */
[----:B------:R-:W-:Y:S01]  /*88a0*/  IMAD R228, R201, c[0x0][0x190], RZ ;  /* 0x00006400c9e47a24 */ /* 0x000fe200078e02ff */
[-C--:B------:R-:W-:Y:S01]  /*88b0*/  LEA.HI.X.SX32 R203, R203, R0.reuse, 0x2, P0 ;  /* 0x00000000cbcb7211 */ /* 0x080fe200000f16ff */
[----:B------:R-:W-:Y:S01]  /*88c0*/  IMAD R212, R212, c[0x0][0x190], RZ ;  /* 0x00006400d4d47a24 */ /* 0x000fe200078e02ff */
[----:B------:R-:W-:Y:S01]  /*88d0*/  LEA.HI.X.SX32 R201, R204, R0, 0x2, P4 ;  /* 0x00000000ccc97211 */ /* 0x000fe200020f16ff */
[----:B------:R-:W-:Y:S01]  /*88e0*/  IMAD R211, R211, c[0x0][0x190], RZ ;  /* 0x00006400d3d37a24 */ /* 0x000fe200078e02ff */
[----:B------:R-:W-:-:S02]  /*88f0*/  LEA R204, P4, R208, R240, 0x2 ;  /* 0x000000f0d0cc7211 */ /* 0x000fc400078810ff */
[----:B------:R-:W-:Y:S01]  /*8900*/  LEA R206, P0, R207, R240, 0x2 ;  /* 0x000000f0cfce7211 */ /* 0x000fe200078010ff */
[----:B------:R-:W-:Y:S01]  /*8910*/  IMAD R227, R205, c[0x0][0x190], RZ ;  /* 0x00006400cde37a24 */ /* 0x000fe200078e02ff */
[----:B------:R-:W-:Y:S01]  /*8920*/  LEA.HI.X.SX32 R205, R208, R0, 0x2, P4 ;  /* 0x00000000d0cd7211 */ /* 0x000fe200020f16ff */
[----:B------:R-:W-:Y:S01]  /*8930*/  IMAD R215, R215, c[0x0][0x190], RZ ;  /* 0x00006400d7d77a24 */ /* 0x000fe200078e02ff */
[----:B------:R-:W-:Y:S01]  /*8940*/  LEA R208, P4, R212, R240, 0x2 ;  /* 0x000000f0d4d07211 */ /* 0x000fe200078810ff */
[----:B------:R-:W-:Y:S01]  /*8950*/  IMAD R218, R218, c[0x0][0x190], RZ ;  /* 0x00006400dada7a24 */ /* 0x000fe200078e02ff */
[----:B------:R-:W-:Y:S02]  /*8960*/  LEA.HI.X.SX32 R207, R207, R0, 0x2, P0 ;  /* 0x00000000cfcf7211 */ /* 0x000fe400000f16ff */
[----:B------:R-:W-:Y:S01]  /*8970*/  LEA R210, P0, R211, R240, 0x2 ;  /* 0x000000f0d3d27211 */ /* 0x000fe200078010ff */
[----:B------:R-:W-:Y:S01]  /*8980*/  IMAD R232, R209, c[0x0][0x190], RZ ;  /* 0x00006400d1e87a24 */ /* 0x000fe200078e02ff */
[----:B------:R-:W-:Y:S01]  /*8990*/  LEA.HI.X.SX32 R209, R212, R0, 0x2, P4 ;  /* 0x00000000d4d17211 */ /* 0x000fe200020f16ff */
[----:B------:R-:W-:Y:S01]  /*89a0*/  IMAD R219, R219, c[0x0][0x190], RZ ;  /* 0x00006400dbdb7a24 */ /* 0x000fe200078e02ff */
[----:B------:R-:W-:Y:S01]  /*89b0*/  LEA R212, P4, R215, R240, 0x2 ;  /* 0x000000f0d7d47211 */ /* 0x000fe200078810ff */
[----:B------:R-:W-:Y:S01]  /*89c0*/  IMAD R222, R222, c[0x0][0x190], RZ ;  /* 0x00006400dede7a24 */ /* 0x000fe200078e02ff */
[----:B------:R-:W-:-:S02]  /*89d0*/  LEA.HI.X.SX32 R211, R211, R0, 0x2, P0 ;  /* 0x00000000d3d37211 */ /* 0x000fc400000f16ff */
[C---:B------:R-:W-:Y:S01]  /*89e0*/  LEA R214, P0, R218.reuse, R240, 0x2 ;  /* 0x000000f0dad67211 */ /* 0x040fe200078010ff */
[----:B------:R-:W-:Y:S01]  /*89f0*/  IMAD R231, R213, c[0x0][0x190], RZ ;  /* 0x00006400d5e77a24 */ /* 0x000fe200078e02ff */
[----:B------:R-:W-:Y:S01]  /*8a00*/  LEA.HI.X.SX32 R213, R215, R0, 0x2, P4 ;  /* 0x00000000d7d57211 */ /* 0x000fe200020f16ff */
[----:B------:R-:W-:Y:S01]  /*8a10*/  IMAD R223, R223, c[0x0][0x190], RZ ;  /* 0x00006400dfdf7a24 */ /* 0x000fe200078e02ff */
[----:B------:R-:W-:Y:S02]  /*8a20*/  LEA R216, P4, R219, R240, 0x2 ;  /* 0x000000f0dbd87211 */ /* 0x000fe400078810ff */
[----:B------:R-:W-:Y:S02]  /*8a30*/  LEA.HI.X.SX32 R215, R218, R0, 0x2, P0 ;  /* 0x00000000dad77211 */ /* 0x000fe400000f16ff */
[----:B------:R-:W-:Y:S01]  /*8a40*/  LEA R218, P0, R222, R240, 0x2 ;  /* 0x000000f0deda7211 */ /* 0x000fe200078010ff */
[----:B------:R-:W-:Y:S01]  /*8a50*/  IMAD R236, R217, c[0x0][0x190], RZ ;  /* 0x00006400d9ec7a24 */ /* 0x000fe200078e02ff */
[----:B------:R1:W-:Y:S01]  /*8a60*/  STL.64 [R1+0x23f0], R4 ;  /* 0x0023f00401007387 */ /* 0x0003e20000100a00 */
[----:B------:R-:W-:-:S02]  /*8a70*/  LEA.HI.X.SX32 R217, R219, R0, 0x2, P4 ;  /* 0x00000000dbd97211 */ /* 0x000fc400020f16ff */
[----:B------:R-:W-:Y:S02]  /*8a80*/  LEA R220, P4, R223, R240, 0x2 ;  /* 0x000000f0dfdc7211 */ /* 0x000fe400078810ff */
[----:B------:R-:W-:Y:S02]  /*8a90*/  LEA.HI.X.SX32 R219, R222, R0, 0x2, P0 ;  /* 0x00000000dedb7211 */ /* 0x000fe400000f16ff */
[C---:B------:R-:W-:Y:S01]  /*8aa0*/  LEA R222, P0, R226.reuse, R240, 0x2 ;  /* 0x000000f0e2de7211 */ /* 0x040fe200078010ff */
[----:B------:R-:W-:Y:S01]  /*8ab0*/  IMAD R235, R221, c[0x0][0x190], RZ ;  /* 0x00006400ddeb7a24 */ /* 0x000fe200078e02ff */
[----:B-1----:R-:W1:Y:S01]  /*8ac0*/  S2R R5, SR_TID.X ;  /* 0x0000000000057919 */ /* 0x002e620000002100 */
[-C--:B------:R-:W-:Y:S02]  /*8ad0*/  LEA.HI.X.SX32 R221, R223, R0.reuse, 0x2, P4 ;  /* 0x00000000dfdd7211 */ /* 0x080fe400020f16ff */
[----:B------:R-:W-:Y:S02]  /*8ae0*/  LEA.HI.X.SX32 R223, R226, R0, 0x2, P0 ;  /* 0x00000000e2df7211 */ /* 0x000fe400000f16ff */
[----:B------:R-:W-:-:S02]  /*8af0*/  LEA R224, P4, R228, R240, 0x2 ;  /* 0x000000f0e4e07211 */ /* 0x000fc400078810ff */
[----:B------:R-:W-:Y:S01]  /*8b00*/  LEA R226, P0, R227, R240, 0x2 ;  /* 0x000000f0e3e27211 */ /* 0x000fe200078010ff */
[----:B------:R-:W-:Y:S01]  /*8b10*/  IMAD R237, R225, c[0x0][0x190], RZ ;  /* 0x00006400e1ed7a24 */ /* 0x000fe200078e02ff */
[-C--:B------:R-:W-:Y:S02]  /*8b20*/  LEA.HI.X.SX32 R225, R228, R0.reuse, 0x2, P4 ;  /* 0x00000000e4e17211 */ /* 0x080fe400020f16ff */
[----:B------:R-:W-:Y:S02]  /*8b30*/  LEA.HI.X.SX32 R227, R227, R0, 0x2, P0 ;  /* 0x00000000e3e37211 */ /* 0x000fe400000f16ff */
[CC--:B------:R-:W-:Y:S02]  /*8b40*/  LEA R228, P4, R232.reuse, R240.reuse, 0x2 ;  /* 0x000000f0e8e47211 */ /* 0x0c0fe400078810ff */
[----:B------:R-:W-:Y:S01]  /*8b50*/  LEA R230, P0, R231, R240, 0x2 ;  /* 0x000000f0e7e67211 */ /* 0x000fe200078010ff */
[----:B------:R-:W-:Y:S01]  /*8b60*/  IMAD R239, R229, c[0x0][0x190], RZ ;  /* 0x00006400e5ef7a24 */ /* 0x000fe200078e02ff */
[----:B------:R-:W-:-:S02]  /*8b70*/  LEA.HI.X.SX32 R229, R232, R0, 0x2, P4 ;  /* 0x00000000e8e57211 */ /* 0x000fc400020f16ff */
[----:B------:R-:W-:Y:S02]  /*8b80*/  LEA.HI.X.SX32 R231, R231, R0, 0x2, P0 ;  /* 0x00000000e7e77211 */ /* 0x000fe400000f16ff */
[CC--:B------:R-:W-:Y:S02]  /*8b90*/  LEA R232, P4, R236.reuse, R240.reuse, 0x2 ;  /* 0x000000f0ece87211 */ /* 0x0c0fe400078810ff */
[----:B------:R-:W-:Y:S01]  /*8ba0*/  LEA R234, P0, R235, R240, 0x2 ;  /* 0x000000f0ebea7211 */ /* 0x000fe200078010ff */
[----:B------:R-:W-:Y:S01]  /*8bb0*/  STL.64 [R1], R2 ;  /* 0x0000000201007387 */ /* 0x000fe20000100a00 */
[----:B------:R-:W-:Y:S01]  /*8bc0*/  IMAD R241, R233, c[0x0][0x190], RZ ;  /* 0x00006400e9f17a24 */ /* 0x000fe200078e02ff */
[-C--:B------:R-:W-:Y:S02]  /*8bd0*/  LEA.HI.X.SX32 R233, R236, R0.reuse, 0x2, P4 ;  /* 0x00000000ece97211 */ /* 0x080fe400020f16ff */
[----:B------:R-:W-:Y:S01]  /*8be0*/  STL.64 [R1+0x23d0], R2 ;  /* 0x0023d00201007387 */ /* 0x000fe20000100a00 */
[----:B------:R-:W-:-:S02]  /*8bf0*/  LEA.HI.X.SX32 R235, R235, R0, 0x2, P0 ;  /* 0x00000000ebeb7211 */ /* 0x000fc400000f16ff */
[-C--:B------:R-:W-:Y:S01]  /*8c00*/  LEA R236, P4, R237, R240.reuse, 0x2 ;  /* 0x000000f0edec7211 */ /* 0x080fe200078810ff */
[----:B------:R-:W-:Y:S01]  /*8c10*/  STL.64 [R1+0x23f8], R6 ;  /* 0x0023f80601007387 */ /* 0x000fe20000100a00 */
[----:B------:R-:W-:Y:S02]  /*8c20*/  LEA R238, P0, R239, R240, 0x2 ;  /* 0x000000f0efee7211 */ /* 0x000fe400078010ff */
[----:B------:R-:W-:Y:S01]  /*8c30*/  IADD3 R251, R250, -0x15, RZ ;  /* 0xffffffebfafb7810 */ /* 0x000fe20007ffe0ff */
[----:B------:R-:W-:Y:S01]  /*8c40*/  STL.64 [R1+0x2400], R8 ;  /* 0x0024000801007387 */ /* 0x000fe20000100a00 */
[----:B-1----:R-:W-:-:S03]  /*8c50*/  LOP3.LUT R5, R5, 0x7f, RZ, 0xc0, !PT ;  /* 0x0000007f05057812 */ /* 0x002fc600078ec0ff */
[----:B------:R-:W-:Y:S01]  /*8c60*/  STL [R1+0x23e8], R11 ;  /* 0x0023e80b01007387 */ /* 0x000fe20000100800 */
[-C--:B------:R-:W-:Y:S02]  /*8c70*/  LEA.HI.X.SX32 R237, R237, R0.reuse, 0x2, P4 ;  /* 0x00000000eded7211 */ /* 0x080fe400020f16ff */
[----:B------:R-:W-:Y:S01]  /*8c80*/  LEA.HI.X.SX32 R239, R239, R0, 0x2, P0 ;  /* 0x00000000efef7211 */ /* 0x000fe200000f16ff */
[----:B------:R-:W-:Y:S01]  /*8c90*/  STL [R1+0x23e4], R13 ;  /* 0x0023e40d01007387 */ /* 0x000fe20000100800 */
[----:B------:R-:W-:Y:S02]  /*8ca0*/  LEA R240, P4, R241, R240, 0x2 ;  /* 0x000000f0f1f07211 */ /* 0x000fe400078810ff */
[----:B------:R-:W-:Y:S01]  /*8cb0*/  ISETP.GE.U32.AND P0, PT, R251, 0x7fffff6c, PT ;  /* 0x7fffff6cfb00780c */ /* 0x000fe20003f06070 */
[----:B------:R-:W-:Y:S01]  /*8cc0*/  STL [R1+0x23e0], R14 ;  /* 0x0023e00e01007387 */ /* 0x000fe20000100800 */
[----:B------:R-:W-:Y:S01]  /*8cd0*/  IMAD.MOV.U32 R251, RZ, RZ, c[0x0][0x188] ;  /* 0x00006200fffb7624 */ /* 0x000fe200078e00ff */
[----:B------:R-:W-:-:S02]  /*8ce0*/  IADD3 R252, R250, -0x19, RZ ;  /* 0xffffffe7fafc7810 */ /* 0x000fc40007ffe0ff */
[----:B------:R-:W-:Y:S01]  /*8cf0*/  STL [R1+0x23dc], R15 ;  /* 0x0023dc0f01007387 */ /* 0x000fe20000100800 */
[----:B------:R-:W-:-:S03]  /*8d00*/  LEA.HI.X.SX32 R241, R241, R0, 0x2, P4 ;  /* 0x00000000f1f17211 */ /* 0x000fc600020f16ff */
[----:B------:R1:W-:Y:S01]  /*8d10*/  STL [R1+0x23d8], R17 ;  /* 0x0023d81101007387 */ /* 0x0003e20000100800 */
[----:B------:R-:W-:Y:S01]  /*8d20*/  ULDC.64 UR4, c[0x0][0x118] ;  /* 0x0000460000047ab9 */ /* 0x000fe20000000a00 */
[----:B------:R-:W-:Y:S01]  /*8d30*/  IMAD.SHL.U32 R0, R251, 0x4, RZ ;  /* 0x00000004fb007824 */ /* 0x000fe200078e00ff */
[----:B------:R-:W-:Y:S02]  /*8d40*/  ISETP.GE.U32.AND P4, PT, R252, 0x7fffff68, PT ;  /* 0x7fffff68fc00780c */ /* 0x000fe40003f86070 */
[----:B------:R-:W-:Y:S02]  /*8d50*/  IADD3 R252, R250, -0x1d, RZ ;  /* 0xffffffe3fafc7810 */ /* 0x000fe40007ffe0ff */
[----:B-1----:R-:W-:Y:S01]  /*8d60*/  SHF.L.U32 R17, R5, 0x2, RZ ;  /* 0x0000000205117819 */ /* 0x002fe200000006ff */
[----:B------:R-:W-:Y:S01]  /*8d70*/  STL.64 [R1+0x2408], R18 ;  /* 0x0024081201007387 */ /* 0x000fe20000100a00 */
[----:B------:R-:W-:-:S03]  /*8d80*/  IMAD.WIDE R14, R0, 0x4, R242 ;  /* 0x00000004000e7825 */ /* 0x000fc600078e02f2 */
[----:B------:R1:W-:Y:S01]  /*8d90*/  LDGSTS.E [R17], [R242.64], !P2 ;  /* 0x00000000f2117fae */ /* 0x0003e2000d121844 */
[----:B------:R-:W-:-:S03]  /*8da0*/  IMAD.WIDE R8, R0, 0x4, R244 ;  /* 0x0000000400087825 */ /* 0x000fc600078e02f4 */
[----:B------:R1:W-:Y:S01]  /*8db0*/  LDGSTS.E [R17+0x200], [R244.64], !P2 ;  /* 0x00200000f4117fae */ /* 0x0003e2000d121844 */
[----:B------:R-:W-:-:S03]  /*8dc0*/  IMAD.WIDE R6, R0, 0x4, R246 ;  /* 0x0000000400067825 */ /* 0x000fc600078e02f6 */
[----:B------:R1:W-:Y:S01]  /*8dd0*/  LDGSTS.E [R17+0x400], [R246.64], !P2 ;  /* 0x00400000f6117fae */ /* 0x0003e2000d121844 */
[----:B------:R-:W-:-:S03]  /*8de0*/  IMAD.WIDE R2, R0, 0x4, R248 ;  /* 0x0000000400027825 */ /* 0x000fc600078e02f8 */
[----:B------:R-:W-:Y:S04]  /*8df0*/  STL.64 [R1+0x2410], R20 ;  /* 0x0024101401007387 */ /* 0x000fe80000100a00 */
[----:B------:R1:W-:Y:S01]  /*8e00*/  LDGSTS.E [R17+0x600], [R248.64], !P2 ;  /* 0x00600000f8117fae */ /* 0x0003e2000d121844 */
[----:B------:R-:W-:Y:S01]  /*8e10*/  ISETP.GE.U32.AND P2, PT, R252, 0x7fffff64, PT ;  /* 0x7fffff64fc00780c */ /* 0x000fe20003f46070 */
[----:B------:R-:W-:Y:S02]  /*8e20*/  IMAD.SHL.U32 R252, R251, 0x8, RZ ;  /* 0x00000008fbfc7824 */ /* 0x000fe400078e00ff */
[----:B------:R-:W-:Y:S01]  /*8e30*/  STL.64 [R1+0x2418], R22 ;  /* 0x0024181601007387 */ /* 0x000fe20000100a00 */
[----:B------:R-:W-:-:S03]  /*8e40*/  IADD3 R0, R250, -0x21, RZ ;  /* 0xffffffdffa007810 */ /* 0x000fc60007ffe0ff */
[----:B------:R-:W-:Y:S04]  /*8e50*/  STL.64 [R1+0x2420], R24 ;  /* 0x0024201801007387 */ /* 0x000fe80000100a00 */
[----:B------:R-:W-:Y:S04]  /*8e60*/  STL.64 [R1+0x2428], R26 ;  /* 0x0024281a01007387 */ /* 0x000fe80000100a00 */
[----:B------:R-:W-:Y:S04]  /*8e70*/  STL.64 [R1+0x2430], R28 ;  /* 0x0024301c01007387 */ /* 0x000fe80000100a00 */
[----:B------:R2:W-:Y:S04]  /*8e80*/  LDGSTS.E [R17+0x2000], [R14.64], !P3 ;  /* 0x020000000e117fae */ /* 0x0005e8000d921844 */
[----:B------:R2:W-:Y:S04]  /*8e90*/  STL.64 [R1+0x7f8], R14 ;  /* 0x0007f80e01007387 */ /* 0x0005e80000100a00 */
[----:B------:R3:W-:Y:S04]  /*8ea0*/  LDGSTS.E [R17+0x2200], [R8.64], !P3 ;  /* 0x0220000008117fae */ /* 0x0007e8000d921844 */
[----:B------:R3:W-:Y:S04]  /*8eb0*/  STL.64 [R1+0x7f0], R8 ;  /* 0x0007f00801007387 */ /* 0x0007e80000100a00 */
[----:B------:R4:W-:Y:S01]  /*8ec0*/  LDGSTS.E [R17+0x2400], [R6.64], !P3 ;  /* 0x0240000006117fae */ /* 0x0009e2000d921844 */
[----:B--2---:R-:W-:-:S03]  /*8ed0*/  IMAD.WIDE R14, R252, 0x4, R242 ;  /* 0x00000004fc0e7825 */ /* 0x004fc600078e02f2 */
[----:B------:R4:W-:Y:S04]  /*8ee0*/  STL.64 [R1+0x7e8], R6 ;  /* 0x0007e80601007387 */ /* 0x0009e80000100a00 */
[----:B------:R2:W-:Y:S01]  /*8ef0*/  LDGSTS.E [R17+0x2600], [R2.64], !P3 ;  /* 0x0260000002117fae */ /* 0x0005e2000d921844 */
[----:B---3--:R-:W-:Y:S01]  /*8f00*/  IMAD.WIDE R8, R252, 0x4, R244 ;  /* 0x00000004fc087825 */ /* 0x008fe200078e02f4 */
[----:B------:R-:W-:Y:S02]  /*8f10*/  ISETP.GE.U32.AND P3, PT, R0, 0x7fffff60, PT ;  /* 0x7fffff600000780c */ /* 0x000fe40003f66070 */
[----:B------:R2:W-:Y:S01]  /*8f20*/  STL.64 [R1+0x7e0], R2 ;  /* 0x0007e00201007387 */ /* 0x0005e20000100a00 */
[----:B------:R-:W-:Y:S02]  /*8f30*/  IMAD R0, R251, 0xc, RZ ;  /* 0x0000000cfb007824 */ /* 0x000fe400078e02ff */
[C---:B----4-:R-:W-:Y:S01]  /*8f40*/  IMAD.WIDE R6, R252.reuse, 0x4, R246 ;  /* 0x00000004fc067825 */ /* 0x050fe200078e02f6 */
[----:B------:R3:W-:Y:S04]  /*8f50*/  LDGSTS.E [R17+0x4000], [R14.64], !P5 ;  /* 0x040000000e117fae */ /* 0x0007e8000e921844 */
[----:B------:R3:W-:Y:S01]  /*8f60*/  STL.64 [R1+0x7b8], R14 ;  /* 0x0007b80e01007387 */ /* 0x0007e20000100a00 */
[----:B--2---:R-:W-:Y:S01]  /*8f70*/  IMAD.WIDE R2, R252, 0x4, R248 ;  /* 0x00000004fc027825 */ /* 0x004fe200078e02f8 */
[----:B------:R-:W-:-:S02]  /*8f80*/  IADD3 R252, R250, -0x25, RZ ;  /* 0xffffffdbfafc7810 */ /* 0x000fc40007ffe0ff */
[----:B------:R2:W-:Y:S04]  /*8f90*/  LDGSTS.E [R17+0x4200], [R8.64], !P5 ;  /* 0x0420000008117fae */ /* 0x0005e8000e921844 */
[----:B------:R2:W-:Y:S01]  /*8fa0*/  STL.64 [R1+0x7b0], R8 ;  /* 0x0007b00801007387 */ /* 0x0005e20000100a00 */
[----:B---3--:R-:W-:-:S03]  /*8fb0*/  IMAD.WIDE R14, R0, 0x4, R242 ;  /* 0x00000004000e7825 */ /* 0x008fc600078e02f2 */
[----:B------:R3:W-:Y:S04]  /*8fc0*/  LDGSTS.E [R17+0x4400], [R6.64], !P5 ;  /* 0x0440000006117fae */ /* 0x0007e8000e921844 */
[----:B------:R3:W-:Y:S04]  /*8fd0*/  STL.64 [R1+0x7a8], R6 ;  /* 0x0007a80601007387 */ /* 0x0007e80000100a00 */
[----:B------:R4:W-:Y:S01]  /*8fe0*/  LDGSTS.E [R17+0x4600], [R2.64], !P5 ;  /* 0x0460000002117fae */ /* 0x0009e2000e921844 */
[----:B--2---:R-:W-:Y:S01]  /*8ff0*/  IMAD.WIDE R8, R0, 0x4, R244 ;  /* 0x0000000400087825 */ /* 0x004fe200078e02f4 */
[----:B------:R-:W-:-:S02]  /*9000*/  ISETP.GE.U32.AND P5, PT, R252, 0x7fffff5c, PT ;  /* 0x7fffff5cfc00780c */ /* 0x000fc40003fa6070 */
[----:B------:R4:W-:Y:S01]  /*9010*/  STL.64 [R1+0x7a0], R2 ;  /* 0x0007a00201007387 */ /* 0x0009e20000100a00 */
[----:B------:R-:W-:Y:S02]  /*9020*/  IMAD.SHL.U32 R252, R251, 0x10, RZ ;  /* 0x00000010fbfc7824 */ /* 0x000fe400078e00ff */
[C---:B---3--:R-:W-:Y:S01]  /*9030*/  IMAD.WIDE R6, R0.reuse, 0x4, R246 ;  /* 0x0000000400067825 */ /* 0x048fe200078e02f6 */
[----:B------:R2:W-:Y:S04]  /*9040*/  LDGSTS.E [R17+0x6000], [R14.64], !P1 ;  /* 0x060000000e117fae */ /* 0x0005e8000c921844 */
[----:B------:R2:W-:Y:S01]  /*9050*/  STL.64 [R1+0x778], R14 ;  /* 0x0007780e01007387 */ /* 0x0005e20000100a00 */
[----:B----4-:R-:W-:Y:S01]  /*9060*/  IMAD.WIDE R2, R0, 0x4, R248 ;  /* 0x0000000400027825 */ /* 0x010fe200078e02f8 */
[----:B------:R-:W-:-:S02]  /*9070*/  IADD3 R0, R250, -0x29, RZ ;  /* 0xffffffd7fa007810 */ /* 0x000fc40007ffe0ff */
[----:B------:R3:W-:Y:S04]  /*9080*/  LDGSTS.E [R17+0x6200], [R8.64], !P1 ;  /* 0x0620000008117fae */ /* 0x0007e8000c921844 */
[----:B------:R3:W-:Y:S01]  /*9090*/  STL.64 [R1+0x770], R8 ;  /* 0x0007700801007387 */ /* 0x0007e20000100a00 */
[----:B--2---:R-:W-:-:S03]  /*90a0*/  IMAD.WIDE R14, R252, 0x4, R242 ;  /* 0x00000004fc0e7825 */ /* 0x004fc600078e02f2 */
[----:B------:R2:W-:Y:S04]  /*90b0*/  LDGSTS.E [R17+0x6400], [R6.64], !P1 ;  /* 0x0640000006117fae */ /* 0x0005e8000c921844 */
[----:B------:R2:W-:Y:S04]  /*90c0*/  STL.64 [R1+0x768], R6 ;  /* 0x0007680601007387 */ /* 0x0005e80000100a00 */
[----:B------:R4:W-:Y:S01]  /*90d0*/  LDGSTS.E [R17+0x6600], [R2.64], !P1 ;  /* 0x0660000002117fae */ /* 0x0009e2000c921844 */
[----:B---3--:R-:W-:Y:S01]  /*90e0*/  IMAD.WIDE R8, R252, 0x4, R244 ;  /* 0x00000004fc087825 */ /* 0x008fe200078e02f4 */
[----:B------:R-:W-:-:S02]  /*90f0*/  ISETP.GE.U32.AND P1, PT, R0, 0x7fffff58, PT ;  /* 0x7fffff580000780c */ /* 0x000fc40003f26070 */
[----:B------:R4:W-:Y:S01]  /*9100*/  STL.64 [R1+0x760], R2 ;  /* 0x0007600201007387 */ /* 0x0009e20000100a00 */
[----:B------:R-:W-:Y:S02]  /*9110*/  IMAD R0, R251, 0x14, RZ ;  /* 0x00000014fb007824 */ /* 0x000fe400078e02ff */
[C---:B--2---:R-:W-:Y:S01]  /*9120*/  IMAD.WIDE R6, R252.reuse, 0x4, R246 ;  /* 0x00000004fc067825 */ /* 0x044fe200078e02f6 */
        /* <DEDUP_REMOVED lines=43> */
[----:B------:R-:W-:Y:S01]  /*93e0*/  SHF.L.U32 R252, R251, 0x5, RZ ;  /* 0x00000005fbfc7819 */ /* 0x000fe200000006ff */
[C---:B--2---:R-:W-:Y:S02]  /*93f0*/  IMAD.WIDE R6, R0.reuse, 0x4, R246 ;  /* 0x0000000400067825 */ /* 0x044fe400078e02f6 */
[----:B------:R2:W-:Y:S04]  /*9400*/  LDGSTS.E [R17+0xe000], [R14.64], !P2 ;  /* 0x0e0000000e117fae */ /* 0x0005e8000d121844 */
[----:B------:R3:W-:Y:S01]  /*9410*/  LDGSTS.E [R17+0xe200], [R8.64], !P2 ;  /* 0x0e20000008117fae */ /* 0x0007e2000d121844 */
[----:B----4-:R-:W-:Y:S01]  /*9420*/  IMAD.WIDE R2, R0, 0x4, R248 ;  /* 0x0000000400027825 */ /* 0x010fe200078e02f8 */
[----:B------:R-:W-:-:S02]  /*9430*/  IADD3 R0, R250, -0x39, RZ ;  /* 0xffffffc7fa007810 */ /* 0x000fc40007ffe0ff */
[----:B------:R2:W-:Y:S04]  /*9440*/  STL.64 [R1+0x678], R14 ;  /* 0x0006780e01007387 */ /* 0x0005e80000100a00 */
[----:B------:R4:W-:Y:S04]  /*9450*/  LDGSTS.E [R17+0xe400], [R6.64], !P2 ;  /* 0x0e40000006117fae */ /* 0x0009e8000d121844 */
[----:B------:R3:W-:Y:S04]  /*9460*/  STL.64 [R1+0x670], R8 ;  /* 0x0006700801007387 */ /* 0x0007e80000100a00 */
[----:B------:R5:W-:Y:S01]  /*9470*/  LDGSTS.E [R17+0xe600], [R2.64], !P2 ;  /* 0x0e60000002117fae */ /* 0x000be2000d121844 */
[----:B--2---:R-:W-:Y:S01]  /*9480*/  IMAD.WIDE R14, R252, 0x4, R242 ;  /* 0x00000004fc0e7825 */ /* 0x004fe200078e02f2 */
[----:B------:R-:W-:-:S02]  /*9490*/  ISETP.GE.U32.AND P2, PT, R0, 0x7fffff48, PT ;  /* 0x7fffff480000780c */ /* 0x000fc40003f46070 */
[----:B------:R4:W-:Y:S01]  /*94a0*/  STL.64 [R1+0x668], R6 ;  /* 0x0006680601007387 */ /* 0x0009e20000100a00 */
[----:B------:R-:W-:Y:S02]  /*94b0*/  IMAD R0, R251, 0x24, RZ ;  /* 0x00000024fb007824 */ /* 0x000fe400078e02ff */
[C---:B---3--:R-:W-:Y:S01]  /*94c0*/  IMAD.WIDE R8, R252.reuse, 0x4, R244 ;  /* 0x00000004fc087825 */ /* 0x048fe200078e02f4 */
[----:B------:R5:W-:Y:S04]  /*94d0*/  STL.64 [R1+0x660], R2 ;  /* 0x0006600201007387 */ /* 0x000be80000100a00 */
[----:B------:R2:W-:Y:S01]  /*94e0*/  STL.64 [R1+0x638], R14 ;  /* 0x0006380e01007387 */ /* 0x0005e20000100a00 */
[----:B----4-:R-:W-:-:S03]  /*94f0*/  IMAD.WIDE R6, R252, 0x4, R246 ;  /* 0x00000004fc067825 */ /* 0x010fc600078e02f6 */
[----:B------:R2:W-:Y:S01]  /*9500*/  LDGSTS.E [R17+0x10000], [R14.64], !P3 ;  /* 0x100000000e117fae */ /* 0x0005e2000d921844 */
[----:B-----5:R-:W-:Y:S01]  /*9510*/  IMAD.WIDE R2, R252, 0x4, R248 ;  /* 0x00000004fc027825 */ /* 0x020fe200078e02f8 */
[----:B------:R-:W-:Y:S02]  /*9520*/  IADD3 R252, R250, -0x3d, RZ ;  /* 0xffffffc3fafc7810 */ /* 0x000fe40007ffe0ff */
[----:B------:R3:W-:Y:S04]  /*9530*/  STL.64 [R1+0x630], R8 ;  /* 0x0006300801007387 */ /* 0x0007e80000100a00 */
[----:B------:R3:W-:Y:S01]  /*9540*/  LDGSTS.E [R17+0x10200], [R8.64], !P3 ;  /* 0x1020000008117fae */ /* 0x0007e2000d921844 */
[----:B--2---:R-:W-:-:S03]  /*9550*/  IMAD.WIDE R14, R0, 0x4, R242 ;  /* 0x00000004000e7825 */ /* 0x004fc600078e02f2 */
[----:B------:R2:W-:Y:S04]  /*9560*/  STL.64 [R1+0x628], R6 ;  /* 0x0006280601007387 */ /* 0x0005e80000100a00 */
[----:B------:R2:W-:Y:S01]  /*9570*/  LDGSTS.E [R17+0x10400], [R6.64], !P3 ;  /* 0x1040000006117fae */ /* 0x0005e2000d921844 */
[----:B---3--:R-:W-:-:S03]  /*9580*/  IMAD.WIDE R8, R0, 0x4, R244 ;  /* 0x0000000400087825 */ /* 0x008fc600078e02f4 */
[----:B------:R3:W-:Y:S04]  /*9590*/  STL.64 [R1+0x620], R2 ;  /* 0x0006200201007387 */ /* 0x0007e80000100a00 */
[----:B------:R3:W-:Y:S01]  /*95a0*/  LDGSTS.E [R17+0x10600], [R2.64], !P3 ;  /* 0x1060000002117fae */ /* 0x0007e2000d921844 */
[----:B------:R-:W-:Y:S01]  /*95b0*/  ISETP.GE.U32.AND P3, PT, R252, 0x7fffff44, PT ;  /* 0x7fffff44fc00780c */ /* 0x000fe20003f66070 */
[----:B--2---:R-:W-:Y:S02]  /*95c0*/  IMAD.WIDE R6, R0, 0x4, R246 ;  /* 0x0000000400067825 */ /* 0x004fe400078e02f6 */
[----:B------:R2:W-:Y:S02]  /*95d0*/  LDGSTS.E [R17+0x12000], [R14.64], !P5 ;  /* 0x120000000e117fae */ /* 0x0005e4000e921844 */
[----:B------:R-:W-:-:S02]  /*95e0*/  IMAD R252, R251, 0x28, RZ ;  /* 0x00000028fbfc7824 */ /* 0x000fc400078e02ff */
[----:B------:R4:W-:Y:S01]  /*95f0*/  LDGSTS.E [R17+0x12200], [R8.64], !P5 ;  /* 0x1220000008117fae */ /* 0x0009e2000e921844 */
[----:B---3--:R-:W-:Y:S01]  /*9600*/  IMAD.WIDE R2, R0, 0x4, R248 ;  /* 0x0000000400027825 */ /* 0x008fe200078e02f8 */
[----:B------:R-:W-:Y:S02]  /*9610*/  IADD3 R0, R250, -0x41, RZ ;  /* 0xffffffbffa007810 */ /* 0x000fe40007ffe0ff */
        /* <DEDUP_REMOVED lines=8> */
[C---:B----4-:R-:W-:Y:S01]  /*96a0*/  IMAD.WIDE R8, R252.reuse, 0x4, R244 ;  /* 0x00000004fc087825 */ /* 0x050fe200078e02f4 */
[----:B------:R5:W-:Y:S04]  /*96b0*/  STL.64 [R1+0x5e0], R2 ;  /* 0x0005e00201007387 */ /* 0x000be80000100a00 */
[----:B------:R2:W-:Y:S01]  /*96c0*/  STL.64 [R1+0x5b8], R14 ;  /* 0x0005b80e01007387 */ /* 0x0005e20000100a00 */
[----:B---3--:R-:W-:-:S03]  /*96d0*/  IMAD.WIDE R6, R252, 0x4, R246 ;  /* 0x00000004fc067825 */ /* 0x008fc600078e02f6 */
        /* <DEDUP_REMOVED lines=74> */
[----:B------:R-:W-:-:S02]  /*9b80*/  IMAD.SHL.U32 R252, R251, 0x40, RZ ;  /* 0x00000040fbfc7824 */ /* 0x000fc400078e00ff */
        /* <DEDUP_REMOVED lines=226> */
[----:B-----5:R-:W-:-:S03]  /*a9b0*/  IMAD.WIDE R2, R252, 0x4, R248 ;  /* 0x00000004fc027825 */ /* 0x020fc600078e02f8 */
        /* <DEDUP_REMOVED lines=8> */
[----:B--2---:R-:W-:-:S03]  /*aa40*/  IMAD.WIDE R6, R0, 0x4, R246 ;  /* 0x0000000400067825 */ /* 0x004fc600078e02f6 */
[----:B------:R2:W-:Y:S01]  /*aa50*/  LDGSTS.E [R17+0x3e000], [R14.64], !P1 ;  /* 0x3e0000000e117fae */ /* 0x0005e2000c921844 */
[----:B------:R-:W-:-:S03]  /*aa60*/  IADD3 R252, R250, -0x16, RZ ;  /* 0xffffffeafafc7810 */ /* 0x000fc60007ffe0ff */
[----:B------:R4:W-:Y:S01]  /*aa70*/  LDGSTS.E [R17+0x3e200], [R8.64], !P1 ;  /* 0x3e20000008117fae */ /* 0x0009e2000c921844 */
[----:B---3--:R-:W-:Y:S01]  /*aa80*/  IMAD.WIDE R2, R0, 0x4, R248 ;  /* 0x0000000400027825 */ /* 0x008fe200078e02f8 */
[----:B------:R-:W-:Y:S02]  /*aa90*/  IADD3 R0, R250, -0x1a, RZ ;  /* 0xffffffe6fa007810 */ /* 0x000fe40007ffe0ff */
[----:B------:R2:W-:Y:S01]  /*aaa0*/  STL.64 [R1+0x78], R14 ;  /* 0x0000780e01007387 */ /* 0x0005e20000100a00 */
[----:B------:R-:W-:-:S03]  /*aab0*/  LOP3.LUT R13, R17, 0x20, RZ, 0x3c, !PT ;  /* 0x00000020110d7812 */ /* 0x000fc600078e3cff */
[----:B------:R3:W-:Y:S04]  /*aac0*/  LDGSTS.E [R17+0x3e400], [R6.64], !P1 ;  /* 0x3e40000006117fae */ /* 0x0007e8000c921844 */
[----:B------:R4:W-:Y:S04]  /*aad0*/  STL.64 [R1+0x70], R8 ;  /* 0x0000700801007387 */ /* 0x0009e80000100a00 */
[----:B------:R5:W-:Y:S01]  /*aae0*/  LDGSTS.E [R17+0x3e600], [R2.64], !P1 ;  /* 0x3e60000002117fae */ /* 0x000be2000c921844 */
[----:B--2---:R-:W-:Y:S01]  /*aaf0*/  IMAD.WIDE R14, R251, 0x4, R242 ;  /* 0x00000004fb0e7825 */ /* 0x004fe200078e02f2 */
[----:B------:R-:W-:-:S02]  /*ab00*/  ISETP.GE.U32.AND P1, PT, R0, 0x7fffff67, PT ;  /* 0x7fffff670000780c */ /* 0x000fc40003f26070 */
[----:B------:R3:W-:Y:S01]  /*ab10*/  STL.64 [R1+0x68], R6 ;  /* 0x0000680601007387 */ /* 0x0007e20000100a00 */
[C---:B------:R-:W-:Y:S02]  /*ab20*/  IMAD R0, R251.reuse, 0x5, RZ ;  /* 0x00000005fb007824 */ /* 0x040fe400078e02ff */
[C---:B----4-:R-:W-:Y:S01]  /*ab30*/  IMAD.WIDE R8, R251.reuse, 0x4, R244 ;  /* 0x00000004fb087825 */ /* 0x050fe200078e02f4 */
[----:B------:R5:W-:Y:S01]  /*ab40*/  STL.64 [R1+0x60], R2 ;  /* 0x0000600201007387 */ /* 0x000be20000100a00 */
[----:B------:R-:W-:Y:S02]  /*ab50*/  ISETP.GE.U32.AND P5, PT, R252, 0x7fffff6b, PT ;  /* 0x7fffff6bfc00780c */ /* 0x000fe40003fa6070 */
[----:B------:R-:W-:Y:S01]  /*ab60*/  IADD3 R252, R250, -0x1e, RZ ;  /* 0xffffffe2fafc7810 */ /* 0x000fe20007ffe0ff */
        /* <DEDUP_REMOVED lines=469> */
[----:B------:R2:W-:Y:S01]  /*c8c0*/  STL.64 [R1+0x58], R14 ;  /* 0x0000580e01007387 */ /* 0x0005e20000100a00 */
[----:B------:R-:W-:-:S03]  /*c8d0*/  IMAD.WIDE R18, R252, 0x4, R242 ;  /* 0x00000004fc127825 */ /* 0x000fc600078e02f2 */
[----:B------:R3:W-:Y:S04]  /*c8e0*/  LDGSTS.E [R13+0x3ec00], [R6.64], !P2 ;  /* 0x3ec00000060d7fae */ /* 0x0007e8000d121844 */
[----:B------:R4:W-:Y:S04]  /*c8f0*/  STL.64 [R1+0x50], R8 ;  /* 0x0000500801007387 */ /* 0x0009e80000100a00 */
[----:B------:R5:W-:Y:S01]  /*c900*/  LDGSTS.E [R13+0x3ee00], [R2.64], !P2 ;  /* 0x3ee00000020d7fae */ /* 0x000be2000d121844 */
[----:B--2---:R-:W-:Y:S02]  /*c910*/  LOP3.LUT R15, R17, 0x40, RZ, 0x3c, !PT ;  /* 0x00000040110f7812 */ /* 0x004fe400078e3cff */
[----:B------:R-:W-:Y:S01]  /*c920*/  ISETP.GE.U32.AND P2, PT, R0, 0x7fffff66, PT ;  /* 0x7fffff660000780c */ /* 0x000fe20003f46070 */
[----:B------:R3:W-:Y:S01]  /*c930*/  STL.64 [R1+0x48], R6 ;  /* 0x0000480601007387 */ /* 0x0007e20000100a00 */
[----:B------:R-:W-:-:S02]  /*c940*/  IMAD R0, R251, 0x6, RZ ;  /* 0x00000006fb007824 */ /* 0x000fc400078e02ff */
        /* <DEDUP_REMOVED lines=831> */
[----:B------:R3:W-:Y:S01]  /*fd40*/  LDGSTS.E [R11+0x2fc00], [R6.64], !P2 ;  /* 0x2fc00000060b7fae */ /* 0x0007e2000d121844 */
[----:B------:R-:W-:-:S03]  /*fd50*/  ISETP.GE.U32.AND P4, PT, R252, 0x7fffff09, PT ;  /* 0x7fffff09fc00780c */ /* 0x000fc60003f86070 */
[----:B------:R5:W-:Y:S01]  /*fd60*/  LDGSTS.E [R11+0x2fe00], [R2.64], !P2 ;  /* 0x2fe00000020b7fae */ /* 0x000be2000d121844 */
[----:B------:R-:W-:Y:S01]  /*fd70*/  ISETP.GE.U32.AND P2, PT, R0, 0x7fffff05, PT ;  /* 0x7fffff050000780c */ /* 0x000fe20003f46070 */
[C---:B------:R-:W-:Y:S02]  /*fd80*/  IMAD R0, R251.reuse, 0x63, RZ ;  /* 0x00000063fb007824 */ /* 0x040fe400078e02ff */
[----:B------:R-:W-:Y:S01]  /*fd90*/  IMAD R252, R251, 0x67, RZ ;  /* 0x00000067fbfc7824 */ /* 0x000fe200078e02ff */
[----:B------:R2:W-:Y:S01]  /*fda0*/  STL.64 [R1+0xee0], R18 ;  /* 0x000ee01201007387 */ /* 0x0005e20000100a00 */
[----:B------:R-:W-:-:S03]  /*fdb0*/  IMAD.WIDE R28, R0, 0x4, R242 ;  /* 0x00000004001c7825 */ /* 0x000fc600078e02f2 */
[----:B------:R4:W-:Y:S01]  /*fdc0*/  STL.64 [R1+0xed8], R8 ;  /* 0x000ed80801007387 */ /* 0x0009e20000100a00 */
[----:B------:R-:W-:-:S03]  /*fdd0*/  IMAD.WIDE R20, R252, 0x4, R242 ;  /* 0x00000004fc147825 */ /* 0x000fc600078e02f2 */
[----:B------:R-:W-:Y:S01]  /*fde0*/  STL.64 [R1+0xed0], R6 ;  /* 0x000ed00601007387 */ /* 0x000fe20000100a00 */
[----:B------:R-:W-:-:S03]  /*fdf0*/  IMAD.WIDE R26, R0, 0x4, R244 ;  /* 0x00000004001a7825 */ /* 0x000fc600078e02f4 */
[----:B------:R5:W-:Y:S01]  /*fe00*/  STL.64 [R1+0xec8], R2 ;  /* 0x000ec80201007387 */ /* 0x000be20000100a00 */
[----:B------:R-:W-:-:S03]  /*fe10*/  IMAD.WIDE R24, R0, 0x4, R246 ;  /* 0x0000000400187825 */ /* 0x000fc600078e02f6 */
[----:B------:R1:W-:Y:S01]  /*fe20*/  STL.64 [R1+0xec0], R28 ;  /* 0x000ec01c01007387 */ /* 0x0003e20000100a00 */
[----:B------:R-:W-:-:S03]  /*fe30*/  IMAD.WIDE R22, R0, 0x4, R248 ;  /* 0x0000000400167825 */ /* 0x000fc600078e02f8 */
[----:B------:R-:W-:Y:S01]  /*fe40*/  STL.64 [R1+0xea0], R20 ;  /* 0x000ea01401007387 */ /* 0x000fe20000100a00 */
[----:B--2---:R-:W-:-:S03]  /*fe50*/  IMAD.WIDE R18, R252, 0x4, R244 ;  /* 0x00000004fc127825 */ /* 0x004fc600078e02f4 */
[----:B------:R2:W-:Y:S01]  /*fe60*/  STL.64 [R1+0xeb8], R26 ;  /* 0x000eb81a01007387 */ /* 0x0005e20000100a00 */
[----:B----4-:R-:W-:-:S03]  /*fe70*/  IMAD.WIDE R8, R252, 0x4, R246 ;  /* 0x00000004fc087825 */ /* 0x010fc600078e02f6 */
[----:B------:R4:W-:Y:S01]  /*fe80*/  STL.64 [R1+0xeb0], R24 ;  /* 0x000eb01801007387 */ /* 0x0009e20000100a00 */
[----:B-----5:R-:W-:-:S03]  /*fe90*/  IMAD R2, R251, 0x6b, RZ ;  /* 0x0000006bfb027824 */ /* 0x020fc600078e02ff */
[----:B------:R1:W-:Y:S01]  /*fea0*/  LDGSTS.E [R11+0x31800], [R28.64], !P3 ;  /* 0x318000001c0b7fae */ /* 0x0003e2000d921844 */
[----:B---3--:R-:W-:-:S03]  /*feb0*/  IMAD.WIDE R6, R252, 0x4, R248 ;  /* 0x00000004fc067825 */ /* 0x008fc600078e02f8 */
[----:B------:R-:W-:Y:S01]  /*fec0*/  STL.64 [R1+0xea8], R22 ;  /* 0x000ea81601007387 */ /* 0x000fe20000100a00 */
[----:B------:R-:W-:-:S03]  /*fed0*/  IADD3 R3, R250, -0x80, RZ ;  /* 0xffffff80fa037810 */ /* 0x000fc60007ffe0ff */
[----:B------:R2:W-:Y:S04]  /*fee0*/  LDGSTS.E [R11+0x31a00], [R26.64], !P3 ;  /* 0x31a000001a0b7fae */ /* 0x0005e8000d921844 */
[----:B-1----:R-:W3:Y:S04]  /*fef0*/  LDL.LU.64 R28, [R1+0x2430] ;  /* 0x00243000011c7983 */ /* 0x002ee80000300a00 */
[----:B------:R4:W-:Y:S04]  /*ff00*/  LDGSTS.E [R11+0x31c00], [R24.64], !P3 ;  /* 0x31c00000180b7fae */ /* 0x0009e8000d921844 */
[----:B------:R1:W-:Y:S04]  /*ff10*/  STL.64 [R1+0xe98], R18 ;  /* 0x000e981201007387 */ /* 0x0003e80000100a00 */
[----:B------:R5:W-:Y:S04]  /*ff20*/  LDGSTS.E [R11+0x31e00], [R22.64], !P3 ;  /* 0x31e00000160b7fae */ /* 0x000be8000d921844 */
[----:B--2---:R-:W2:Y:S04]  /*ff30*/  LDL.LU.64 R26, [R1+0x2428] ;  /* 0x00242800011a7983 */ /* 0x004ea80000300a00 */
[----:B------:R1:W-:Y:S01]  /*ff40*/  LDGSTS.E [R11+0x33800], [R20.64], !P5 ;  /* 0x33800000140b7fae */ /* 0x0003e2000e921844 */
[----:B------:R-:W-:-:S03]  /*ff50*/  ISETP.GE.U32.AND P3, PT, R3, 0x7fffff01, PT ;  /* 0x7fffff010300780c */ /* 0x000fc60003f66070 */
[----:B------:R1:W-:Y:S04]  /*ff60*/  STL.64 [R1+0xe90], R8 ;  /* 0x000e900801007387 */ /* 0x0003e80000100a00 */
[----:B------:R1:W-:Y:S04]  /*ff70*/  LDGSTS.E [R11+0x33a00], [R18.64], !P5 ;  /* 0x33a00000120b7fae */ /* 0x0003e8000e921844 */
[----:B----4-:R-:W4:Y:S04]  /*ff80*/  LDL.LU.64 R24, [R1+0x2420] ;  /* 0x0024200001187983 */ /* 0x010f280000300a00 */
[----:B------:R5:W-:Y:S01]  /*ff90*/  LDGSTS.E [R11+0x33c00], [R8.64], !P5 ;  /* 0x33c00000080b7fae */ /* 0x000be2000e921844 */
[----:B-1----:R-:W-:-:S03]  /*ffa0*/  IMAD.WIDE R18, R2, 0x4, R242 ;  /* 0x0000000402127825 */ /* 0x002fc600078e02f2 */
[----:B------:R1:W-:Y:S04]  /*ffb0*/  STL.64 [R1+0xe88], R6 ;  /* 0x000e880601007387 */ /* 0x0003e80000100a00 */
[----:B------:R1:W-:Y:S01]  /*ffc0*/  LDGSTS.E [R11+0x33e00], [R6.64], !P5 ;  /* 0x33e00000060b7fae */ /* 0x0003e2000e921844 */
[----:B------:R-:W-:Y:S01]  /*ffd0*/  ISETP.GE.AND P5, PT, R5, R3, PT ;  /* 0x000000030500720c */ /* 0x000fe20003fa6270 */
[----:B-----5:R-:W-:Y:S01]  /*ffe0*/  IMAD.WIDE R8, R2, 0x4, R244 ;  /* 0x0000000402087825 */ /* 0x020fe200078e02f4 */
[----:B------:R-:W-:Y:S01]  /*fff0*/  IADD3 R252, R250, -0x81, RZ ;  /* 0xffffff7ffafc7810 */ /* 0x000fe20007ffe0ff */
[----:B------:R5:W-:Y:S02]  /*10000*/  LDGSTS.E [R11+0x35800], [R18.64], !P1 ;  /* 0x35800000120b7fae */ /* 0x000be4000c921844 */
[----:B------:R-:W-:-:S02]  /*10010*/  IMAD R0, R251, 0x6f, RZ ;  /* 0x0000006ffb007824 */ /* 0x000fc400078e02ff */
[----:B------:R5:W-:Y:S01]  /*10020*/  LDGSTS.E [R11+0x35a00], [R8.64], !P1 ;  /* 0x35a00000080b7fae */ /* 0x000be2000c921844 */
[----:B-1----:R-:W-:-:S04]  /*10030*/  IMAD.WIDE R6, R2, 0x4, R246 ;  /* 0x0000000402067825 */ /* 0x002fc800078e02f6 */
[----:B------:R-:W-:Y:S01]  /*10040*/  IMAD.WIDE R2, R2, 0x4, R248 ;  /* 0x0000000402027825 */ /* 0x000fe200078e02f8 */
[----:B------:R5:W-:Y:S04]  /*10050*/  STL.64 [R1+0xe80], R18 ;  /* 0x000e801201007387 */ /* 0x000be80000100a00 */
[----:B------:R1:W-:Y:S04]  /*10060*/  LDGSTS.E [R11+0x35c00], [R6.64], !P1 ;  /* 0x35c00000060b7fae */ /* 0x0003e8000c921844 */
[----:B------:R1:W-:Y:S04]  /*10070*/  STL.64 [R1+0xe78], R8 ;  /* 0x000e780801007387 */ /* 0x0003e80000100a00 */
[----:B------:R1:W-:Y:S01]  /*10080*/  LDGSTS.E [R11+0x35e00], [R2.64], !P1 ;  /* 0x35e00000020b7fae */ /* 0x0003e2000c921844 */
[----:B-----5:R-:W-:Y:S01]  /*10090*/  IMAD.WIDE R18, R0, 0x4, R242 ;  /* 0x0000000400127825 */ /* 0x020fe200078e02f2 */
[----:B------:R-:W-:-:S02]  /*100a0*/  ISETP.GE.U32.AND P1, PT, R252, 0x7fffff00, PT ;  /* 0x7fffff00fc00780c */ /* 0x000fc40003f26070 */
[----:B------:R5:W-:Y:S01]  /*100b0*/  STL.64 [R1+0xe70], R6 ;  /* 0x000e700601007387 */ /* 0x000be20000100a00 */
[----:B------:R-:W-:Y:S02]  /*100c0*/  IMAD R252, R251, 0x73, RZ ;  /* 0x00000073fbfc7824 */ /* 0x000fe400078e02ff */
[C---:B-1----:R-:W-:Y:S01]  /*100d0*/  IMAD.WIDE R8, R0.reuse, 0x4, R244 ;  /* 0x0000000400087825 */ /* 0x042fe200078e02f4 */
[----:B------:R1:W-:Y:S04]  /*100e0*/  STL.64 [R1+0xe68], R2 ;  /* 0x000e680201007387 */ /* 0x0003e80000100a00 */
[----:B------:R1:W-:Y:S01]  /*100f0*/  STL.64 [R1+0xe60], R18 ;  /* 0x000e601201007387 */ /* 0x0003e20000100a00 */
[----:B-----5:R-:W-:-:S03]  /*10100*/  IMAD.WIDE R6, R0, 0x4, R246 ;  /* 0x0000000400067825 */ /* 0x020fc600078e02f6 */
[----:B------:R5:W-:Y:S01]  /*10110*/  LDGSTS.E [R11+0x37800], [R18.64], !P6 ;  /* 0x37800000120b7fae */ /* 0x000be2000f121844 */
[----:B-1----:R-:W-:-:S03]  /*10120*/  IMAD.WIDE R2, R0, 0x4, R248 ;  /* 0x0000000400027825 */ /* 0x002fc600078e02f8 */
[----:B------:R1:W-:Y:S01]  /*10130*/  STL.64 [R1+0xe58], R8 ;  /* 0x000e580801007387 */ /* 0x0003e20000100a00 */
[----:B------:R-:W-:-:S03]  /*10140*/  IADD3 R0, R250, -0x85, RZ ;  /* 0xffffff7bfa007810 */ /* 0x000fc60007ffe0ff */
[----:B------:R1:W-:Y:S01]  /*10150*/  LDGSTS.E [R11+0x37a00], [R8.64], !P6 ;  /* 0x37a00000080b7fae */ /* 0x0003e2000f121844 */
[----:B-----5:R-:W-:-:S03]  /*10160*/  IMAD.WIDE R18, R252, 0x4, R242 ;  /* 0x00000004fc127825 */ /* 0x020fc600078e02f2 */
[----:B------:R5:W-:Y:S04]  /*10170*/  STL.64 [R1+0xe50], R6 ;  /* 0x000e500601007387 */ /* 0x000be80000100a00 */
[----:B------:R5:W-:Y:S01]  /*10180*/  LDGSTS.E [R11+0x37c00], [R6.64], !P6 ;  /* 0x37c00000060b7fae */ /* 0x000be2000f121844 */
[----:B-1----:R-:W-:-:S03]  /*10190*/  IMAD.WIDE R8, R252, 0x4, R244 ;  /* 0x00000004fc087825 */ /* 0x002fc600078e02f4 */
[----:B------:R1:W-:Y:S04]  /*101a0*/  STL.64 [R1+0xe48], R2 ;  /* 0x000e480201007387 */ /* 0x0003e80000100a00 */
[----:B------:R1:W-:Y:S01]  /*101b0*/  LDGSTS.E [R11+0x37e00], [R2.64], !P6 ;  /* 0x37e00000020b7fae */ /* 0x0003e2000f121844 */
[----:B-----5:R-:W-:Y:S01]  /*101c0*/  IMAD.WIDE R6, R252, 0x4, R246 ;  /* 0x00000004fc067825 */ /* 0x020fe200078e02f6 */
[----:B------:R-:W-:Y:S02]  /*101d0*/  ISETP.GE.U32.AND P6, PT, R0, 0x7ffffefc, PT ;  /* 0x7ffffefc0000780c */ /* 0x000fe40003fc6070 */
[----:B------:R5:W-:Y:S01]  /*101e0*/  LDGSTS.E [R11+0x39800], [R18.64], !P0 ;  /* 0x39800000120b7fae */ /* 0x000be2000c121844 */
[----:B------:R-:W-:-:S03]  /*101f0*/  IMAD R0, R251, 0x77, RZ ;  /* 0x00000077fb007824 */ /* 0x000fc600078e02ff */
[----:B------:R5:W-:Y:S01]  /*10200*/  LDGSTS.E [R11+0x39a00], [R8.64], !P0 ;  /* 0x39a00000080b7fae */ /* 0x000be2000c121844 */
[----:B-1----:R-:W-:Y:S01]  /*10210*/  IMAD.WIDE R2, R252, 0x4, R248 ;  /* 0x00000004fc027825 */ /* 0x002fe200078e02f8 */
[----:B------:R-:W-:Y:S02]  /*10220*/  IADD3 R252, R250, -0x89, RZ ;  /* 0xffffff77fafc7810 */ /* 0x000fe40007ffe0ff */
[----:B------:R1:W-:Y:S01]  /*10230*/  LDGSTS.E [R11+0x39c00], [R6.64], !P0 ;  /* 0x39c00000060b7fae */ /* 0x0003e2000c121844 */
[----:B------:R-:W-:-:S03]  /*10240*/  IMAD.WIDE R20, R0, 0x4, R242 ;  /* 0x0000000400147825 */ /* 0x000fc600078e02f2 */
[----:B------:R1:W-:Y:S01]  /*10250*/  LDGSTS.E [R11+0x39e00], [R2.64], !P0 ;  /* 0x39e00000020b7fae */ /* 0x0003e2000c121844 */
[----:B------:R-:W-:Y:S02]  /*10260*/  ISETP.GE.U32.AND P0, PT, R252, 0x7ffffef8, PT ;  /* 0x7ffffef8fc00780c */ /* 0x000fe40003f06070 */
[----:B------:R-:W-:Y:S01]  /*10270*/  MOV R252, 0x7f ;  /* 0x0000007f00fc7802 */ /* 0x000fe20000000f00 */
[----:B------:R5:W-:Y:S04]  /*10280*/  STL.64 [R1+0xe40], R18 ;  /* 0x000e401201007387 */ /* 0x000be80000100a00 */
[----:B------:R1:W-:Y:S04]  /*10290*/  STL.64 [R1+0xe38], R8 ;  /* 0x000e380801007387 */ /* 0x0003e80000100a00 */
[----:B------:R1:W-:Y:S01]  /*102a0*/  STL.64 [R1+0xe30], R6 ;  /* 0x000e300601007387 */ /* 0x0003e20000100a00 */
[----:B-----5:R-:W-:-:S03]  /*102b0*/  IMAD.WIDE R18, R0, 0x4, R244 ;  /* 0x0000000400127825 */ /* 0x020fc600078e02f4 */
[----:B------:R5:W-:Y:S01]  /*102c0*/  STL.64 [R1+0xe28], R2 ;  /* 0x000e280201007387 */ /* 0x000be20000100a00 */
[----:B-1----:R-:W-:-:S03]  /*102d0*/  IMAD.WIDE R8, R0, 0x4, R246 ;  /* 0x0000000400087825 */ /* 0x002fc600078e02f6 */
[----:B------:R1:W-:Y:S01]  /*102e0*/  LDGSTS.E [R11+0x3b800], [R20.64], !P4 ;  /* 0x3b800000140b7fae */ /* 0x0003e2000e121844 */
[----:B------:R-:W-:-:S03]  /*102f0*/  IMAD.WIDE R6, R0, 0x4, R248 ;  /* 0x0000000400067825 */ /* 0x000fc600078e02f8 */
[----:B------:R1:W-:Y:S01]  /*10300*/  STL.64 [R1+0xe20], R20 ;  /* 0x000e201401007387 */ /* 0x0003e20000100a00 */
[----:B-----5:R-:W-:-:S03]  /*10310*/  IADD3 R2, R252, c[0x0][0x180], RZ ;  /* 0x00006000fc027a10 */ /* 0x020fc60007ffe0ff */
[----:B------:R5:W-:Y:S04]  /*10320*/  LDGSTS.E [R11+0x3ba00], [R18.64], !P4 ;  /* 0x3ba00000120b7fae */ /* 0x000be8000e121844 */
[----:B------:R5:W-:Y:S04]  /*10330*/  STL.64 [R1+0xe18], R18 ;  /* 0x000e181201007387 */ /* 0x000be80000100a00 */
[----:B------:R1:W-:Y:S04]  /*10340*/  LDGSTS.E [R11+0x3bc00], [R8.64], !P4 ;  /* 0x3bc00000080b7fae */ /* 0x0003e8000e121844 */
[----:B------:R1:W-:Y:S04]  /*10350*/  STL.64 [R1+0xe10], R8 ;  /* 0x000e100801007387 */ /* 0x0003e80000100a00 */
[----:B------:R1:W-:Y:S01]  /*10360*/  LDGSTS.E [R11+0x3be00], [R6.64], !P4 ;  /* 0x3be00000060b7fae */ /* 0x0003e2000e121844 */
[----:B------:R-:W-:-:S03]  /*10370*/  ISETP.GT.AND P4, PT, R2, 0x7f, PT ;  /* 0x0000007f0200780c */ /* 0x000fc60003f84270 */
[----:B------:R1:W-:Y:S04]  /*10380*/  STL.64 [R1+0xe08], R6 ;  /* 0x000e080601007387 */ /* 0x0003e80000100a00 */
[----:B------:R-:W2:Y:S01]  /*10390*/  LDL.64 R2, [R1+0x38] ;  /* 0x0000380001027983 */ /* 0x000ea20000100a00 */
[----:B------:R-:W-:Y:S02]  /*103a0*/  SEL R0, RZ, 0x4, !P4 ;  /* 0x00000004ff007807 */ /* 0x000fe40006000000 */
[----:B------:R-:W-:Y:S02]  /*103b0*/  ISETP.GE.AND P4, PT, R5, c[0x0][0x180], PT ;  /* 0x0000600005007a0c */ /* 0x000fe40003f86270 */
[----:B------:R-:W5:Y:S01]  /*103c0*/  S2R R5, SR_TID.X ;  /* 0x0000000000057919 */ /* 0x000f620000002100 */
[----:B------:R-:W-:-:S04]  /*103d0*/  IMAD R252, R251, 0x7b, RZ ;  /* 0x0000007bfbfc7824 */ /* 0x000fc800078e02ff */
[----:B------:R-:W-:-:S04]  /*103e0*/  IMAD.WIDE R22, R252, 0x4, R242 ;  /* 0x00000004fc167825 */ /* 0x000fc800078e02f2 */
[C---:B-1----:R-:W-:Y:S01]  /*103f0*/  IMAD.WIDE R20, R252.reuse, 0x4, R244 ;  /* 0x00000004fc147825 */ /* 0x042fe200078e02f4 */
[----:B------:R1:W-:Y:S03]  /*10400*/  STL.64 [R1+0xe00], R22 ;  /* 0x000e001601007387 */ /* 0x0003e60000100a00 */
[C---:B-----5:R-:W-:Y:S01]  /*10410*/  IMAD.WIDE R18, R252.reuse, 0x4, R246 ;  /* 0x00000004fc127825 */ /* 0x060fe200078e02f6 */
[----:B------:R5:W-:Y:S03]  /*10420*/  STL.64 [R1+0xdf8], R20 ;  /* 0x000df81401007387 */ /* 0x000be60000100a00 */
[----:B------:R-:W-:Y:S01]  /*10430*/  IMAD.WIDE R8, R252, 0x4, R248 ;  /* 0x00000004fc087825 */ /* 0x000fe200078e02f8 */
[----:B------:R1:W-:Y:S01]  /*10440*/  LDGSTS.E [R11+0x3d800], [R22.64], !P2 ;  /* 0x3d800000160b7fae */ /* 0x0003e2000d121844 */
[----:B------:R-:W-:-:S02]  /*10450*/  IADD3 R6, R250, -0x8d, RZ ;  /* 0xffffff73fa067810 */ /* 0x000fc40007ffe0ff */
[----:B------:R-:W-:Y:S01]  /*10460*/  IMAD R4, R251, 0x7f, RZ ;  /* 0x0000007ffb047824 */ /* 0x000fe200078e02ff */
[----:B------:R5:W-:Y:S04]  /*10470*/  LDGSTS.E [R11+0x3da00], [R20.64], !P2 ;  /* 0x3da00000140b7fae */ /* 0x000be8000d121844 */
[----:B------:R5:W-:Y:S04]  /*10480*/  LDGSTS.E [R11+0x3dc00], [R18.64], !P2 ;  /* 0x3dc00000120b7fae */ /* 0x000be8000d121844 */
[----:B-1----:R-:W3:Y:S04]  /*10490*/  LDL.LU.64 R22, [R1+0x2418] ;  /* 0x0024180001167983 */ /* 0x002ee80000300a00 */
[----:B------:R1:W-:Y:S04]  /*104a0*/  STL.64 [R1+0xdf0], R18 ;  /* 0x000df01201007387 */ /* 0x0003e80000100a00 */
[----:B-----5:R-:W5:Y:S01]  /*104b0*/  LDL.LU.64 R20, [R1+0x2410] ;  /* 0x0024100001147983 */ /* 0x020f620000300a00 */
[----:B------:R-:W-:-:S03]  /*104c0*/  IADD3 R252, R250, -0x91, RZ ;  /* 0xffffff6ffafc7810 */ /* 0x000fc60007ffe0ff */
[----:B------:R1:W-:Y:S04]  /*104d0*/  STL.64 [R1+0xde8], R8 ;  /* 0x000de80801007387 */ /* 0x0003e80000100a00 */
[----:B------:R1:W-:Y:S02]  /*104e0*/  LDGSTS.E [R11+0x3de00], [R8.64], !P2 ;  /* 0x3de00000080b7fae */ /* 0x0003e4000d121844 */
[----:B-1----:R-:W-:Y:S01]  /*104f0*/  IMAD.WIDE R18, R4, 0x4, R242 ;  /* 0x0000000404127825 */ /* 0x002fe200078e02f2 */
[----:B------:R-:W-:Y:S02]  /*10500*/  ISETP.GE.U32.AND P2, PT, R6, 0x7ffffef4, PT ;  /* 0x7ffffef40600780c */ /* 0x000fe40003f46070 */
[----:B------:R-:W-:Y:S01]  /*10510*/  LOP3.LUT R250, R5, 0x7f, RZ, 0xc0, !PT ;  /* 0x0000007f05fa7812 */ /* 0x000fe200078ec0ff */
[C---:B------:R-:W-:Y:S01]  /*10520*/  IMAD.WIDE R6, R4.reuse, 0x4, R246 ;  /* 0x0000000404067825 */ /* 0x040fe200078e02f6 */
[----:B------:R1:W-:Y:S04]  /*10530*/  STL.64 [R1+0xde0], R18 ;  /* 0x000de01201007387 */ /* 0x0003e80000100a00 */
[----:B------:R1:W-:Y:S01]  /*10540*/  LDGSTS.E [R11+0x3f800], [R18.64], !P3 ;  /* 0x3f800000120b7fae */ /* 0x0003e2000d921844 */
[----:B------:R-:W-:-:S04]  /*10550*/  IMAD.WIDE R8, R4, 0x4, R244 ;  /* 0x0000000404087825 */ /* 0x000fc800078e02f4 */
[----:B------:R-:W-:Y:S01]  /*10560*/  IMAD.WIDE R4, R4, 0x4, R248 ;  /* 0x0000000404047825 */ /* 0x000fe200078e02f8 */
[----:B------:R1:W-:Y:S04]  /*10570*/  STL.64 [R1+0xdd8], R8 ;  /* 0x000dd80801007387 */ /* 0x0003e80000100a00 */
[----:B------:R1:W-:Y:S04]  /*10580*/  LDGSTS.E [R11+0x3fa00], [R8.64], !P3 ;  /* 0x3fa00000080b7fae */ /* 0x0003e8000d921844 */
[----:B-1----:R-:W3:Y:S04]  /*10590*/  LDL.LU.64 R18, [R1+0x2408] ;  /* 0x0024080001127983 */ /* 0x002ee80000300a00 */
[----:B------:R1:W-:Y:S04]  /*105a0*/  STL.64 [R1+0xdd0], R6 ;  /* 0x000dd00601007387 */ /* 0x0003e80000100a00 */
[----:B------:R-:W3:Y:S01]  /*105b0*/  LDL.LU.64 R8, [R1+0x2400] ;  /* 0x0024000001087983 */ /* 0x000ee20000300a00 */
[----:B------:R-:W-:-:S03]  /*105c0*/  SEL R0, R0, RZ, !P4 ;  /* 0x000000ff00007207 */ /* 0x000fc60006000000 */
[----:B------:R1:W-:Y:S04]  /*105d0*/  STL.64 [R1+0xdc8], R4 ;  /* 0x000dc80401007387 */ /* 0x0003e80000100a00 */
[----:B------:R1:W-:Y:S04]  /*105e0*/  LDGSTS.E [R11+0x3fc00], [R6.64], !P3 ;  /* 0x3fc00000060b7fae */ /* 0x0003e8000d921844 */
[----:B------:R1:W-:Y:S01]  /*105f0*/  LDGSTS.E [R11+0x3fe00], [R4.64], !P3 ;  /* 0x3fe00000040b7fae */ /* 0x0003e2000d921844 */
[----:B------:R-:W-:Y:S01]  /*10600*/  ISETP.NE.U32.AND P4, PT, R0, RZ, PT ;  /* 0x000000ff0000720c */ /* 0x000fe20003f85070 */
[----:B------:R-:W-:-:S02]  /*10610*/  IMAD.SHL.U32 R251, R250, 0x4, RZ ;  /* 0x00000004fafb7824 */ /* 0x000fc400078e00ff */
[----:B------:R-:W0:Y:S04]  /*10620*/  LDGDEPBAR ;  /* 0x00000000000079af */ /* 0x000e280000000000 */
[----:B-1----:R-:W3:Y:S04]  /*10630*/  LDL.LU.64 R6, [R1+0x23f8] ;  /* 0x0023f80001067983 */ /* 0x002ee80000300a00 */
[----:B------:R-:W3:Y:S01]  /*10640*/  LDL.LU.64 R4, [R1+0x23f0] ;  /* 0x0023f00001047983 */ /* 0x000ee20000300a00 */
[----:B------:R-:W-:-:S05]  /*10650*/  IADD3 R0, R251, 0x100000, RZ ;  /* 0x00100000fb007810 */ /* 0x000fca0007ffe0ff */
[----:B--2---:R1:W-:Y:S04]  /*10660*/  LDGSTS.E [R0+-0x80000], [R2.64], P4 ;  /* 0x8000000002007fae */ /* 0x0043e8000a121844 */
[----:B-1----:R-:W2:Y:S01]  /*10670*/  LDL.64 R2, [R1+0x30] ;  /* 0x0000300001027983 */ /* 0x002ea20000100a00 */
[----:B------:R-:W-:Y:S02]  /*10680*/  ISETP.GE.U32.AND P3, PT, R252, 0x7ffffef0, PT ;  /* 0x7ffffef0fc00780c */ /* 0x000fe40003f66070 */
[C---:B------:R-:W-:Y:S02]  /*10690*/  IADD3 R252, R251.reuse, 0x100000, RZ ;  /* 0x00100000fbfc7810 */ /* 0x040fe40007ffe0ff */
[----:B------:R-:W-:-:S03]  /*106a0*/  LOP3.LUT R14, R251, 0x10, RZ, 0x3c, !PT ;  /* 0x00000010fb0e7812 */ /* 0x000fc600078e3cff */
[----:B---3--:R1:W-:Y:S04]  /*106b0*/  LDGSTS.E [R252+-0x7f000], [R4.64], P4 ;  /* 0x8100000004fc7fae */ /* 0x0083e8000a121844 */
[----:B-----5:R3:W-:Y:S04]  /*106c0*/  LDGSTS.E [R0+-0x7e000], [R20.64], P4 ;  /* 0x8200000014007fae */ /* 0x0207e8000a121844 */
[----:B------:R1:W-:Y:S04]  /*106d0*/  LDGSTS.E [R252+-0x7d000], [R36.64], P4 ;  /* 0x8300000024fc7fae */ /* 0x0003e8000a121844 */
        /* <DEDUP_REMOVED lines=11> */
[----:B------:R1:W-:Y:S01]  /*10790*/  LDGSTS.E [R252+-0x71000], [R228.64], P4 ;  /* 0x8f000000e4fc7fae */ /* 0x0003e2000a121844 */
[----:B---3--:R-:W-:-:S05]  /*107a0*/  IADD3 R0, R14, 0x100000, RZ ;  /* 0x001000000e007810 */ /* 0x008fca0007ffe0ff */
[----:B--2---:R2:W-:Y:S04]  /*107b0*/  LDGSTS.E [R0+-0x7fe00], [R2.64], P4 ;  /* 0x8020000002007fae */ /* 0x0045e8000a121844 */
[----:B--2---:R-:W2:Y:S01]  /*107c0*/  LDL.64 R2, [R1+0x28] ;  /* 0x0000280001027983 */ /* 0x004ea20000100a00 */
[----:B-1----:R-:W-:-:S05]  /*107d0*/  IADD3 R252, R14, 0x100000, RZ ;  /* 0x001000000efc7810 */ /* 0x002fca0007ffe0ff */
[----:B------:R1:W-:Y:S04]  /*107e0*/  LDGSTS.E [R252+-0x7ee00], [R6.64], P4 ;  /* 0x8120000006fc7fae */ /* 0x0003e8000a121844 */
[----:B------:R3:W-:Y:S04]  /*107f0*/  LDGSTS.E [R0+-0x7de00], [R22.64], P4 ;  /* 0x8220000016007fae */ /* 0x0007e8000a121844 */
[----:B------:R1:W-:Y:S04]  /*10800*/  LDGSTS.E [R252+-0x7ce00], [R38.64], P4 ;  /* 0x8320000026fc7fae */ /* 0x0003e8000a121844 */
[----:B------:R3:W-:Y:S01]  /*10810*/  LDGSTS.E [R0+-0x7be00], [R54.64], P4 ;  /* 0x8420000036007fae */ /* 0x0007e2000a121844 */
[----:B------:R-:W-:-:S03]  /*10820*/  IADD3 R11, R14, 0x100000, RZ ;  /* 0x001000000e0b7810 */ /* 0x000fc60007ffe0ff */
        /* <DEDUP_REMOVED lines=11> */
[----:B-----5:R-:W5:Y:S01]  /*108e0*/  LDL.LU R11, [R1+0x23e8] ;  /* 0x0023e800010b7983 */ /* 0x020f620000300800 */
[----:B-1----:R-:W-:-:S05]  /*108f0*/  IADD3 R252, R13, 0x100000, RZ ;  /* 0x001000000dfc7810 */ /* 0x002fca0007ffe0ff */
[----:B--2---:R1:W-:Y:S04]  /*10900*/  LDGSTS.E [R252+-0x7fc00], [R2.64], P4 ;  /* 0x8040000002fc7fae */ /* 0x0043e8000a121844 */
[----:B-1----:R-:W2:Y:S01]  /*10910*/  LDL.64 R2, [R1+0x20] ;  /* 0x0000200001027983 */ /* 0x002ea20000100a00 */
[----:B---3--:R-:W-:Y:S02]  /*10920*/  IADD3 R0, R13, 0x100000, RZ ;  /* 0x001000000d007810 */ /* 0x008fe40007ffe0ff */
[----:B------:R-:W-:Y:S01]  /*10930*/  LOP3.LUT R14, R251, 0x30, RZ, 0x3c, !PT ;  /* 0x00000030fb0e7812 */ /* 0x000fe200078e3cff */
[----:B------:R-:W3:Y:S04]  /*10940*/  LDL.LU R13, [R1+0x23e4] ;  /* 0x0023e400010d7983 */ /* 0x000ee80000300800 */
[----:B------:R1:W-:Y:S04]  /*10950*/  LDGSTS.E [R0+-0x7ec00], [R8.64], P4 ;  /* 0x8140000008007fae */ /* 0x0003e8000a121844 */
[----:B----4-:R4:W-:Y:S04]  /*10960*/  LDGSTS.E [R252+-0x7dc00], [R24.64], P4 ;  /* 0x8240000018fc7fae */ /* 0x0109e8000a121844 */
        /* <DEDUP_REMOVED lines=13> */
[----:B----4-:R-:W-:-:S05]  /*10a40*/  IADD3 R252, R14, 0x100000, RZ ;  /* 0x001000000efc7810 */ /* 0x010fca0007ffe0ff */
[----:B--2---:R2:W-:Y:S04]  /*10a50*/  LDGSTS.E [R252+-0x7fa00], [R2.64], P4 ;  /* 0x8060000002fc7fae */ /* 0x0045e8000a121844 */
[----:B--2---:R-:W2:Y:S01]  /*10a60*/  LDL.64 R2, [R1+0x18] ;  /* 0x0000180001027983 */ /* 0x004ea20000100a00 */
[----:B-1----:R-:W-:-:S03]  /*10a70*/  IADD3 R0, R14, 0x100000, RZ ;  /* 0x001000000e007810 */ /* 0x002fc60007ffe0ff */
[----:B------:R-:W4:Y:S04]  /*10a80*/  LDL.LU R14, [R1+0x23e0] ;  /* 0x0023e000010e7983 */ /* 0x000f280000300800 */
        /* <DEDUP_REMOVED lines=15> */
[----:B-----5:R-:W-:-:S05]  /*10b80*/  IADD3 R252, R15, 0x100000, RZ ;  /* 0x001000000ffc7810 */ /* 0x020fca0007ffe0ff */
[----:B--2---:R2:W-:Y:S04]  /*10b90*/  LDGSTS.E [R252+-0x7f800], [R2.64], P4 ;  /* 0x8080000002fc7fae */ /* 0x0045e8000a121844 */
[----:B--2---:R-:W2:Y:S01]  /*10ba0*/  LDL.64 R2, [R1+0x10] ;  /* 0x0000100001027983 */ /* 0x004ea20000100a00 */
[----:B-1----:R-:W-:-:S03]  /*10bb0*/  IADD3 R0, R15, 0x100000, RZ ;  /* 0x001000000f007810 */ /* 0x002fc60007ffe0ff */
[----:B------:R-:W4:Y:S04]  /*10bc0*/  LDL.LU R15, [R1+0x23dc] ;  /* 0x0023dc00010f7983 */ /* 0x000f280000300800 */
[----:B---3--:R1:W-:Y:S04]  /*10bd0*/  LDGSTS.E [R0+-0x7e800], [R12.64], P4 ;  /* 0x818000000c007fae */ /* 0x0083e8000a121844 */
        /* <DEDUP_REMOVED lines=13> */
[----:B-1----:R-:W-:-:S02]  /*10cb0*/  LOP3.LUT R0, R17, 0x40, RZ, 0x3c, !PT ;  /* 0x0000004011007812 */ /* 0x002fc400078e3cff */
[----:B------:R-:W-:Y:S02]  /*10cc0*/  LOP3.LUT R17, R251, 0x50, RZ, 0x3c, !PT ;  /* 0x00000050fb117812 */ /* 0x000fe400078e3cff */
[----:B------:R-:W-:Y:S02]  /*10cd0*/  IADD3 R0, R0, 0x100000, RZ ;  /* 0x0010000000007810 */ /* 0x000fe40007ffe0ff */
[----:B---3--:R-:W-:-:S03]  /*10ce0*/  IADD3 R252, R17, 0x100000, RZ ;  /* 0x0010000011fc7810 */ /* 0x008fc60007ffe0ff */
[----:B------:R1:W-:Y:S02]  /*10cf0*/  LDGSTS.E [R0+-0x70800], [R236.64], P4 ;  /* 0x8f800000ec007fae */ /* 0x0003e4000a121844 */
[----:B-1----:R-:W-:Y:S02]  /*10d00*/  IADD3 R0, R17, 0x100000, RZ ;  /* 0x0010000011007810 */ /* 0x002fe40007ffe0ff */
[----:B--2---:R1:W-:Y:S04]  /*10d10*/  LDGSTS.E [R252+-0x7f600], [R2.64], P4 ;  /* 0x80a0000002fc7fae */ /* 0x0043e8000a121844 */
[----:B----4-:R2:W-:Y:S04]  /*10d20*/  LDGSTS.E [R0+-0x7e600], [R14.64], P4 ;  /* 0x81a000000e007fae */ /* 0x0105e8000a121844 */
[----:B------:R3:W-:Y:S04]  /*10d30*/  LDGSTS.E [R252+-0x7d600], [R30.64], P4 ;  /* 0x82a000001efc7fae */ /* 0x0007e8000a121844 */
[----:B-1----:R-:W4:Y:S04]  /*10d40*/  LDL.64 R2, [R1+0x8] ;  /* 0x0000080001027983 */ /* 0x002f280000100a00 */
[----:B------:R-:W5:Y:S04]  /*10d50*/  LDL.LU R17, [R1+0x23d8] ;  /* 0x0023d80001117983 */ /* 0x000f680000300800 */
        /* <DEDUP_REMOVED lines=13> */
[----:B---3--:R-:W1:Y:S04]  /*10e30*/  S2R R252, SR_TID.X ;  /* 0x0000000000fc7919 */ /* 0x008e680000002100 */
[----:B--2---:R-:W2:Y:S01]  /*10e40*/  S2R R0, SR_TID.X ;  /* 0x0000000000007919 */ /* 0x004ea20000002100 */
[----:B-1----:R-:W-:-:S05]  /*10e50*/  LOP3.LUT R252, R252, 0x7f, RZ, 0xc0, !PT ;  /* 0x0000007ffcfc7812 */ /* 0x002fca00078ec0ff */
[----:B------:R-:W-:-:S05]  /*10e60*/  IMAD.SHL.U32 R252, R252, 0x4, RZ ;  /* 0x00000004fcfc7824 */ /* 0x000fca00078e00ff */
[----:B------:R-:W-:-:S04]  /*10e70*/  LOP3.LUT R252, R252, 0x60, RZ, 0x3c, !PT ;  /* 0x00000060fcfc7812 */ /* 0x000fc800078e3cff */
[----:B------:R-:W-:Y:S02]  /*10e80*/  IADD3 R252, R252, 0x100000, RZ ;  /* 0x00100000fcfc7810 */ /* 0x000fe40007ffe0ff */
[----:B--2---:R-:W-:-:S04]  /*10e90*/  LOP3.LUT R0, R0, 0x7f, RZ, 0xc0, !PT ;  /* 0x0000007f00007812 */ /* 0x004fc800078ec0ff */
[----:B------:R-:W-:-:S04]  /*10ea0*/  SHF.L.U32 R0, R0, 0x2, RZ ;  /* 0x0000000200007819 */ /* 0x000fc800000006ff */
[----:B------:R-:W-:-:S04]  /*10eb0*/  LOP3.LUT R0, R0, 0x60, RZ, 0x3c, !PT ;  /* 0x0000006000007812 */ /* 0x000fc800078e3cff */
[----:B------:R-:W-:Y:S01]  /*10ec0*/  IADD3 R0, R0, 0x100000, RZ ;  /* 0x0010000000007810 */ /* 0x000fe20007ffe0ff */
[----:B----4-:R1:W-:Y:S04]  /*10ed0*/  LDGSTS.E [R252+-0x7f400], [R2.64], P4 ;  /* 0x80c0000002fc7fae */ /* 0x0103e8000a121844 */
[----:B-----5:R2:W-:Y:S04]  /*10ee0*/  LDGSTS.E [R0+-0x7e400], [R16.64], P4 ;  /* 0x81c0000010007fae */ /* 0x0205e8000a121844 */
[----:B-1----:R-:W1:Y:S04]  /*10ef0*/  S2R R252, SR_TID.X ;  /* 0x0000000000fc7919 */ /* 0x002e680000002100 */
[----:B------:R-:W3:Y:S04]  /*10f00*/  LDL.LU.64 R2, [R1+0x23d0] ;  /* 0x0023d00001027983 */ /* 0x000ee80000300a00 */
[----:B--2---:R-:W2:Y:S01]  /*10f10*/  S2R R0, SR_TID.X ;  /* 0x0000000000007919 */ /* 0x004ea20000002100 */
[----:B-1----:R-:W-:-:S05]  /*10f20*/  LOP3.LUT R252, R252, 0x7f, RZ, 0xc0, !PT ;  /* 0x0000007ffcfc7812 */ /* 0x002fca00078ec0ff */
[----:B------:R-:W-:-:S05]  /*10f30*/  IMAD.SHL.U32 R252, R252, 0x4, RZ ;  /* 0x00000004fcfc7824 */ /* 0x000fca00078e00ff */
[----:B------:R-:W-:-:S04]  /*10f40*/  LOP3.LUT R252, R252, 0x60, RZ, 0x3c, !PT ;  /* 0x00000060fcfc7812 */ /* 0x000fc800078e3cff */
[----:B------:R-:W-:-:S05]  /*10f50*/  IADD3 R252, R252, 0x100000, RZ ;  /* 0x00100000fcfc7810 */ /* 0x000fca0007ffe0ff */
[----:B------:R1:W-:Y:S04]  /*10f60*/  LDGSTS.E [R252+-0x7d400], [R32.64], P4 ;  /* 0x82c0000020fc7fae */ /* 0x0003e8000a121844 */
[----:B-1----:R-:W1:Y:S01]  /*10f70*/  S2R R252, SR_TID.X ;  /* 0x0000000000fc7919 */ /* 0x002e620000002100 */
[----:B--2---:R-:W-:-:S05]  /*10f80*/  LOP3.LUT R0, R0, 0x7f, RZ, 0xc0, !PT ;  /* 0x0000007f00007812 */ /* 0x004fca00078ec0ff */
[----:B------:R-:W-:-:S05]  /*10f90*/  IMAD.SHL.U32 R0, R0, 0x4, RZ ;  /* 0x0000000400007824 */ /* 0x000fca00078e00ff */
[----:B------:R-:W-:-:S04]  /*10fa0*/  LOP3.LUT R0, R0, 0x60, RZ, 0x3c, !PT ;  /* 0x0000006000007812 */ /* 0x000fc800078e3cff */
[----:B------:R-:W-:-:S05]  /*10fb0*/  IADD3 R0, R0, 0x100000, RZ ;  /* 0x0010000000007810 */ /* 0x000fca0007ffe0ff */
[----:B------:R2:W-:Y:S01]  /*10fc0*/  LDGSTS.E [R0+-0x7c400], [R48.64], P4 ;  /* 0x83c0000030007fae */ /* 0x0005e2000a121844 */
[----:B-1----:R-:W-:-:S04]  /*10fd0*/  LOP3.LUT R252, R252, 0x7f, RZ, 0xc0, !PT ;  /* 0x0000007ffcfc7812 */ /* 0x002fc800078ec0ff */
[----:B------:R-:W-:-:S04]  /*10fe0*/  SHF.L.U32 R252, R252, 0x2, RZ ;  /* 0x00000002fcfc7819 */ /* 0x000fc800000006ff */
[----:B------:R-:W-:Y:S01]  /*10ff0*/  LOP3.LUT R252, R252, 0x60, RZ, 0x3c, !PT ;  /* 0x00000060fcfc7812 */ /* 0x000fe200078e3cff */
[----:B--2---:R-:W1:Y:S03]  /*11000*/  S2R R0, SR_TID.X ;  /* 0x0000000000007919 */ /* 0x004e660000002100 */
[----:B------:R-:W-:-:S05]  /*11010*/  IADD3 R252, R252, 0x100000, RZ ;  /* 0x00100000fcfc7810 */ /* 0x000fca0007ffe0ff */
[----:B------:R2:W-:Y:S04]  /*11020*/  LDGSTS.E [R252+-0x7b400], [R64.64], P4 ;  /* 0x84c0000040fc7fae */ /* 0x0005e8000a121844 */
[----:B--2---:R-:W2:Y:S01]  /*11030*/  S2R R252, SR_TID.X ;  /* 0x0000000000fc7919 */ /* 0x004ea20000002100 */
[----:B-1----:R-:W-:-:S05]  /*11040*/  LOP3.LUT R0, R0, 0x7f, RZ, 0xc0, !PT ;  /* 0x0000007f00007812 */ /* 0x002fca00078ec0ff */
[----:B------:R-:W-:-:S05]  /*11050*/  IMAD.SHL.U32 R0, R0, 0x4, RZ ;  /* 0x0000000400007824 */ /* 0x000fca00078e00ff */
[----:B------:R-:W-:Y:S02]  /*11060*/  LOP3.LUT R0, R0, 0x60, RZ, 0x3c, !PT ;  /* 0x0000006000007812 */ /* 0x000fe400078e3cff */
[----:B--2---:R-:W-:-:S05]  /*11070*/  LOP3.LUT R252, R252, 0x7f, RZ, 0xc0, !PT ;  /* 0x0000007ffcfc7812 */ /* 0x004fca00078ec0ff */
[----:B------:R-:W-:Y:S01]  /*11080*/  IMAD.SHL.U32 R252, R252, 0x4, RZ ;  /* 0x00000004fcfc7824 */ /* 0x000fe200078e00ff */
[----:B------:R-:W-:-:S04]  /*11090*/  IADD3 R0, R0, 0x100000, RZ ;  /* 0x0010000000007810 */ /* 0x000fc80007ffe0ff */
[----:B------:R-:W-:Y:S01]  /*110a0*/  LOP3.LUT R252, R252, 0x60, RZ, 0x3c, !PT ;  /* 0x00000060fcfc7812 */ /* 0x000fe200078e3cff */
[----:B------:R1:W-:Y:S03]  /*110b0*/  LDGSTS.E [R0+-0x7a400], [R80.64], P4 ;  /* 0x85c0000050007fae */ /* 0x0003e6000a121844 */
[----:B------:R-:W-:-:S05]  /*110c0*/  IADD3 R252, R252, 0x100000, RZ ;  /* 0x00100000fcfc7810 */ /* 0x000fca0007ffe0ff */
[----:B------:R2:W-:Y:S04]  /*110d0*/  LDGSTS.E [R252+-0x79400], [R96.64], P4 ;  /* 0x86c0000060fc7fae */ /* 0x0005e8000a121844 */
[----:B-1----:R-:W1:Y:S04]  /*110e0*/  S2R R0, SR_TID.X ;  /* 0x0000000000007919 */ /* 0x002e680000002100 */
[----:B--2---:R-:W2:Y:S01]  /*110f0*/  S2R R252, SR_TID.X ;  /* 0x0000000000fc7919 */ /* 0x004ea20000002100 */
[----:B-1----:R-:W-:-:S04]  /*11100*/  LOP3.LUT R0, R0, 0x7f, RZ, 0xc0, !PT ;  /* 0x0000007f00007812 */ /* 0x002fc800078ec0ff */
[----:B------:R-:W-:Y:S02]  /*11110*/  SHF.L.U32 R0, R0, 0x2, RZ ;  /* 0x0000000200007819 */ /* 0x000fe400000006ff */
[----:B--2---:R-:W-:Y:S02]  /*11120*/  LOP3.LUT R252, R252, 0x7f, RZ, 0xc0, !PT ;  /* 0x0000007ffcfc7812 */ /* 0x004fe400078ec0ff */
[----:B------:R-:W-:-:S03]  /*11130*/  LOP3.LUT R0, R0, 0x60, RZ, 0x3c, !PT ;  /* 0x0000006000007812 */ /* 0x000fc600078e3cff */
        /* <DEDUP_REMOVED lines=8> */
[----:B-1----:R-:W-:-:S05]  /*111c0*/  LOP3.LUT R0, R0, 0x7f, RZ, 0xc0, !PT ;  /* 0x0000007f00007812 */ /* 0x002fca00078ec0ff */
[----:B------:R-:W-:Y:S01]  /*111d0*/  IMAD.SHL.U32 R0, R0, 0x4, RZ ;  /* 0x0000000400007824 */ /* 0x000fe200078e00ff */
[----:B--2---:R-:W-:-:S04]  /*111e0*/  LOP3.LUT R252, R252, 0x7f, RZ, 0xc0, !PT ;  /* 0x0000007ffcfc7812 */ /* 0x004fc800078ec0ff */
[----:B------:R-:W-:Y:S02]  /*111f0*/  LOP3.LUT R0, R0, 0x60, RZ, 0x3c, !PT ;  /* 0x0000006000007812 */ /* 0x000fe400078e3cff */
[----:B------:R-:W-:Y:S02]  /*11200*/  SHF.L.U32 R252, R252, 0x2, RZ ;  /* 0x00000002fcfc7819 */ /* 0x000fe400000006ff */
[----:B------:R-:W-:Y:S02]  /*11210*/  IADD3 R0, R0, 0x100000, RZ ;  /* 0x0010000000007810 */ /* 0x000fe40007ffe0ff */
[----:B------:R-:W-:-:S03]  /*11220*/  LOP3.LUT R252, R252, 0x60, RZ, 0x3c, !PT ;  /* 0x00000060fcfc7812 */ /* 0x000fc600078e3cff */
[----:B------:R1:W-:Y:S01]  /*11230*/  LDGSTS.E [R0+-0x76400], [R144.64], P4 ;  /* 0x89c0000090007fae */ /* 0x0003e2000a121844 */
[----:B------:R-:W-:-:S05]  /*11240*/  IADD3 R252, R252, 0x100000, RZ ;  /* 0x00100000fcfc7810 */ /* 0x000fca0007ffe0ff */
[----:B------:R2:W-:Y:S04]  /*11250*/  LDGSTS.E [R252+-0x75400], [R160.64], P4 ;  /* 0x8ac00000a0fc7fae */ /* 0x0005e8000a121844 */
[----:B-1----:R-:W1:Y:S04]  /*11260*/  S2R R0, SR_TID.X ;  /* 0x0000000000007919 */ /* 0x002e680000002100 */
[----:B--2---:R-:W2:Y:S01]  /*11270*/  S2R R252, SR_TID.X ;  /* 0x0000000000fc7919 */ /* 0x004ea20000002100 */
[----:B-1----:R-:W-:Y:S02]  /*11280*/  LOP3.LUT R0, R0, 0x7f, RZ, 0xc0, !PT ;  /* 0x0000007f00007812 */ /* 0x002fe400078ec0ff */
[----:B--2---:R-:W-:-:S03]  /*11290*/  LOP3.LUT R252, R252, 0x7f, RZ, 0xc0, !PT ;  /* 0x0000007ffcfc7812 */ /* 0x004fc600078ec0ff */
[----:B------:R-:W-:Y:S02]  /*112a0*/  IMAD.SHL.U32 R0, R0, 0x4, RZ ;  /* 0x0000000400007824 */ /* 0x000fe400078e00ff */
[----:B------:R-:W-:-:S03]  /*112b0*/  IMAD.SHL.U32 R252, R252, 0x4, RZ ;  /* 0x00000004fcfc7824 */ /* 0x000fc600078e00ff */
[----:B------:R-:W-:Y:S02]  /*112c0*/  LOP3.LUT R0, R0, 0x60, RZ, 0x3c, !PT ;  /* 0x0000006000007812 */ /* 0x000fe400078e3cff */
[----:B------:R-:W-:Y:S02]  /*112d0*/  LOP3.LUT R252, R252, 0x60, RZ, 0x3c, !PT ;  /* 0x00000060fcfc7812 */ /* 0x000fe400078e3cff */
[----:B------:R-:W-:Y:S02]  /*112e0*/  IADD3 R0, R0, 0x100000, RZ ;  /* 0x0010000000007810 */ /* 0x000fe40007ffe0ff */
[----:B------:R-:W-:-:S03]  /*112f0*/  IADD3 R252, R252, 0x100000, RZ ;  /* 0x00100000fcfc7810 */ /* 0x000fc60007ffe0ff */
[----:B------:R1:W-:Y:S04]  /*11300*/  LDGSTS.E [R0+-0x74400], [R176.64], P4 ;  /* 0x8bc00000b0007fae */ /* 0x0003e8000a121844 */
[----:B------:R2:W-:Y:S04]  /*11310*/  LDGSTS.E [R252+-0x73400], [R192.64], P4 ;  /* 0x8cc00000c0fc7fae */ /* 0x0005e8000a121844 */
[----:B-1----:R-:W1:Y:S04]  /*11320*/  S2R R0, SR_TID.X ;  /* 0x0000000000007919 */ /* 0x002e680000002100 */
[----:B--2---:R-:W2:Y:S01]  /*11330*/  S2R R252, SR_TID.X ;  /* 0x0000000000fc7919 */ /* 0x004ea20000002100 */
[----:B------:R-:W-:Y:S01]  /*11340*/  IMAD.SHL.U32 R250, R250, 0x4, RZ ;  /* 0x00000004fafa7824 */ /* 0x000fe200078e00ff */
[----:B-1----:R-:W-:-:S02]  /*11350*/  LOP3.LUT R0, R0, 0x7f, RZ, 0xc0, !PT ;  /* 0x0000007f00007812 */ /* 0x002fc400078ec0ff */
[----:B--2---:R-:W-:Y:S02]  /*11360*/  LOP3.LUT R252, R252, 0x7f, RZ, 0xc0, !PT ;  /* 0x0000007ffcfc7812 */ /* 0x004fe400078ec0ff */
[----:B------:R-:W-:-:S03]  /*11370*/  SHF.L.U32 R0, R0, 0x2, RZ ;  /* 0x0000000200007819 */ /* 0x000fc600000006ff */
[----:B------:R-:W-:Y:S01]  /*11380*/  IMAD.SHL.U32 R252, R252, 0x4, RZ ;  /* 0x00000004fcfc7824 */ /* 0x000fe200078e00ff */
[----:B------:R-:W-:-:S04]  /*11390*/  LOP3.LUT R0, R0, 0x60, RZ, 0x3c, !PT ;  /* 0x0000006000007812 */ /* 0x000fc800078e3cff */
[----:B------:R-:W-:Y:S02]  /*113a0*/  IADD3 R0, R0, 0x100000, RZ ;  /* 0x0010000000007810 */ /* 0x000fe40007ffe0ff */
[----:B------:R-:W-:-:S03]  /*113b0*/  LOP3.LUT R252, R252, 0x60, RZ, 0x3c, !PT ;  /* 0x00000060fcfc7812 */ /* 0x000fc600078e3cff */
[----:B------:R1:W-:Y:S01]  /*113c0*/  LDGSTS.E [R0+-0x72400], [R208.64], P4 ;  /* 0x8dc00000d0007fae */ /* 0x0003e2000a121844 */
[----:B------:R-:W-:-:S05]  /*113d0*/  IADD3 R252, R252, 0x100000, RZ ;  /* 0x00100000fcfc7810 */ /* 0x000fca0007ffe0ff */
[----:B------:R2:W-:Y:S01]  /*113e0*/  LDGSTS.E [R252+-0x71400], [R224.64], P4 ;  /* 0x8ec00000e0fc7fae */ /* 0x0005e2000a121844 */
[----:B-1----:R-:W-:Y:S02]  /*113f0*/  LOP3.LUT R0, R250, 0x60, RZ, 0x3c, !PT ;  /* 0x00000060fa007812 */ /* 0x002fe400078e3cff */
[----:B------:R-:W-:Y:S02]  /*11400*/  LOP3.LUT R250, R251, 0x70, RZ, 0x3c, !PT ;  /* 0x00000070fbfa7812 */ /* 0x000fe400078e3cff */
[----:B------:R-:W-:Y:S02]  /*11410*/  IADD3 R0, R0, 0x100000, RZ ;  /* 0x0010000000007810 */ /* 0x000fe40007ffe0ff */
[----:B--2---:R-:W-:-:S03]  /*11420*/  IADD3 R252, R250, 0x100000, RZ ;  /* 0x00100000fafc7810 */ /* 0x004fc60007ffe0ff */
[----:B------:R1:W-:Y:S04]  /*11430*/  LDGSTS.E [R0+-0x70400], [R240.64], P4 ;  /* 0x8fc00000f0007fae */ /* 0x0003e8000a121844 */
[----:B---3--:R2:W-:Y:S04]  /*11440*/  LDGSTS.E [R252+-0x7f200], [R2.64], P4 ;  /* 0x80e0000002fc7fae */ /* 0x0085e8000a121844 */
[----:B--2---:R-:W2:Y:S01]  /*11450*/  LDL.LU.64 R2, [R1+0x23c8] ;  /* 0x0023c80001027983 */ /* 0x004ea20000300a00 */
[----:B-1----:R-:W-:-:S05]  /*11460*/  IADD3 R0, R250, 0x100000, RZ ;  /* 0x00100000fa007810 */ /* 0x002fca0007ffe0ff */
        /* <DEDUP_REMOVED lines=12> */
[----:B-1----:R-:W-:-:S04]  /*11530*/  LOP3.LUT R0, R251, 0x70, RZ, 0x3c, !PT ;  /* 0x00000070fb007812 */ /* 0x002fc800078e3cff */
[C---:B------:R-:W-:Y:S02]  /*11540*/  IADD3 R251, R0.reuse, 0x100000, RZ ;  /* 0x0010000000fb7810 */ /* 0x040fe40007ffe0ff */
[C---:B---3--:R-:W-:Y:S02]  /*11550*/  IADD3 R252, R0.reuse, 0x100000, RZ ;  /* 0x0010000000fc7810 */ /* 0x048fe40007ffe0ff */
[----:B------:R-:W-:Y:S01]  /*11560*/  IADD3 R0, R0, 0x100000, RZ ;  /* 0x0010000000007810 */ /* 0x000fe20007ffe0ff */
[----:B------:R1:W-:Y:S04]  /*11570*/  LDGSTS.E [R251+-0x72200], [R210.64], P4 ;  /* 0x8de00000d2fb7fae */ /* 0x0003e8000a121844 */
[----:B------:R3:W-:Y:S01]  /*11580*/  LDGSTS.E [R252+-0x71200], [R226.64], P4 ;  /* 0x8ee00000e2fc7fae */ /* 0x0007e2000a121844 */
[----:B-1----:R-:W-:Y:S01]  /*11590*/  IMAD.MOV.U32 R251, RZ, RZ, c[0x0][0x188] ;  /* 0x00006200fffb7624 */ /* 0x002fe200078e00ff */
[----:B------:R-:W-:-:S02]  /*115a0*/  MOV R250, c[0x0][0x180] ;  /* 0x0000600000fa7a02 */ /* 0x000fc40000000f00 */
[----:B---3--:R-:W-:Y:S01]  /*115b0*/  SEL R252, RZ, 0x4, P5 ;  /* 0x00000004fffc7807 */ /* 0x008fe20002800000 */
[----:B--2---:R1:W-:Y:S02]  /*115c0*/  LDGSTS.E [R0+-0x70200], [R2.64], P4 ;  /* 0x8fe0000002007fae */ /* 0x0043e4000a121844 */
[----:B-1----:R-:W-:-:S05]  /*115d0*/  IMAD.MOV.U32 R0, RZ, RZ, 0x7f ;  /* 0x0000007fff007424 */ /* 0x002fca00078e00ff */
[----:B------:R-:W-:-:S04]  /*115e0*/  IADD3 R0, R0, c[0x0][0x180], RZ ;  /* 0x0000600000007a10 */ /* 0x000fc80007ffe0ff */
[----:B------:R-:W-:Y:S02]  /*115f0*/  ISETP.GT.AND P4, PT, R0, 0xff, PT ;  /* 0x000000ff0000780c */ /* 0x000fe40003f84270 */
[----:B------:R-:W-:-:S05]  /*11600*/  SHF.L.U32 R0, R251, 0x7, RZ ;  /* 0x00000007fb007819 */ /* 0x000fca00000006ff */
[----:B------:R-:W-:-:S05]  /*11610*/  IMAD.WIDE R242, R0, 0x4, R242 ;  /* 0x0000000400f27825 */ /* 0x000fca00078e02f2 */
[----:B------:R1:W-:Y:S02]  /*11620*/  STL.64 [R1+0x13f0], R242 ;  /* 0x0013f0f201007387 */ /* 0x0003e40000100a00 */
[----:B-1----:R-:W-:-:S05]  /*11630*/  IMAD.WIDE R242, R0, 0x4, R244 ;  /* 0x0000000400f27825 */ /* 0x002fca00078e02f4 */
[----:B------:R1:W-:Y:S01]  /*11640*/  STL.64 [R1+0x13f8], R242 ;  /* 0x0013f8f201007387 */ /* 0x0003e20000100a00 */
[----:B------:R-:W-:-:S04]  /*11650*/  IMAD.WIDE R244, R0, 0x4, R246 ;  /* 0x0000000400f47825 */ /* 0x000fc800078e02f6 */
[----:B-1----:R-:W-:-:S05]  /*11660*/  IMAD.WIDE R242, R0, 0x4, R248 ;  /* 0x0000000400f27825 */ /* 0x002fca00078e02f8 */
[----:B------:R1:W-:Y:S04]  /*11670*/  STL.64 [R1+0x1428], R242 ;  /* 0x001428f201007387 */ /* 0x0003e80000100a00 */
[----:B------:R1:W-:Y:S01]  /*11680*/  STL.64 [R1+0x1420], R244 ;  /* 0x001420f401007387 */ /* 0x0003e20000100a00 */
[----:B------:R-:W-:-:S04]  /*11690*/  IADD3 R251, R250, -0x95, RZ ;  /* 0xffffff6bfafb7810 */ /* 0x000fc80007ffe0ff */
[----:B------:R-:W-:Y:S02]  /*116a0*/  ISETP.GE.U32.AND P5, PT, R251, 0x7ffffeec, PT ;  /* 0x7ffffeecfb00780c */ /* 0x000fe40003fa6070 */
[----:B------:R-:W-:Y:S02]  /*116b0*/  SEL R251, R252, RZ, P4 ;  /* 0x000000fffcfb7207 */ /* 0x000fe40002000000 */
[----:B------:R-:W-:-:S04]  /*116c0*/  IADD3 R252, R250, -0x99, RZ ;  /* 0xffffff67fafc7810 */ /* 0x000fc80007ffe0ff */
[----:B------:R-:W-:Y:S02]  /*116d0*/  ISETP.GE.U32.AND P4, PT, R252, 0x7ffffee8, PT ;  /* 0x7ffffee8fc00780c */ /* 0x000fe40003f86070 */
[----:B------:R-:W-:Y:S02]  /*116e0*/  IADD3 R252, R250, -0x9d, RZ ;  /* 0xffffff63fafc7810 */ /* 0x000fe40007ffe0ff */
[----:B-1----:R-:W2:Y:S04]  /*116f0*/  LDL.LU.64 R246, [R1+0x7f0] ;  /* 0x0007f00001f67983 */ /* 0x002ea80000300a00 */
[----:B------:R-:W3:Y:S04]  /*11700*/  LDL.LU.64 R248, [R1+0x7e0] ;  /* 0x0007e00001f87983 */ /* 0x000ee80000300a00 */
[----:B------:R1:W-:Y:S04]  /*11710*/  STL.64 [R1+0x2480], R112 ;  /* 0x0024807001007387 */ /* 0x0003e80000100a00 */
[----:B------:R-:W4:Y:S04]  /*11720*/  S2R R244, SR_TID.X ;  /* 0x0000000000f47919 */ /* 0x000f280000002100 */
[----:B------:R-:W0:Y:S04]  /*11730*/  LDGDEPBAR ;  /* 0x00000000000079af */ /* 0x000e280000000000 */
[----:B-1----:R-:W5:Y:S04]  /*11740*/  LDL.64 R112, [R1+0x1428] ;  /* 0x0014280001707983 */ /* 0x002f680000100a00 */
[----:B------:R1:W-:Y:S04]  /*11750*/  STL.64 [R1+0x2478], R128 ;  /* 0x0024788001007387 */ /* 0x0003e80000100a00 */
[----:B-1----:R-:W5:Y:S04]  /*11760*/  LDL.LU.64 R128, [R1+0x7e8] ;  /* 0x0007e80001807983 */ /* 0x002f680000300a00 */
[----:B------:R1:W-:Y:S04]  /*11770*/  STL.64 [R1+0x2470], R144 ;  /* 0x0024709001007387 */ /* 0x0003e80000100a00 */
[----:B-1----:R-:W5:Y:S04]  /*11780*/  LDL.LU.64 R144, [R1+0x7a8] ;  /* 0x0007a80001907983 */ /* 0x002f680000300a00 */
[----:B------:R1:W-:Y:S04]  /*11790*/  STL.64 [R1+0x2468], R160 ;  /* 0x002468a001007387 */ /* 0x0003e80000100a00 */
[----:B-1----:R-:W5:Y:S04]  /*117a0*/  LDL.LU.64 R160, [R1+0x7a0] ;  /* 0x0007a00001a07983 */ /* 0x002f680000300a00 */
[----:B------:R1:W-:Y:S04]  /*117b0*/  STL.64 [R1+0x2460], R176 ;  /* 0x002460b001007387 */ /* 0x0003e80000100a00 */
[----:B-1----:R-:W5:Y:S04]  /*117c0*/  LDL.LU.64 R176, [R1+0x7b0] ;  /* 0x0007b00001b07983 */ /* 0x002f680000300a00 */
[----:B------:R1:W-:Y:S04]  /*117d0*/  STL.64 [R1+0x2458], R192 ;  /* 0x002458c001007387 */ /* 0x0003e80000100a00 */
[----:B-1----:R-:W5:Y:S04]  /*117e0*/  LDL.64 R192, [R1+0x1420] ;  /* 0x0014200001c07983 */ /* 0x002f680000100a00 */
[----:B------:R1:W-:Y:S04]  /*117f0*/  STL.64 [R1+0x2450], R208 ;  /* 0x002450d001007387 */ /* 0x0003e80000100a00 */
[----:B-1----:R-:W5:Y:S04]  /*11800*/  LDL.LU.64 R208, [R1+0x7b8] ;  /* 0x0007b80001d07983 */ /* 0x002f680000300a00 */
[----:B------:R1:W-:Y:S04]  /*11810*/  STL.64 [R1+0x2448], R224 ;  /* 0x002448e001007387 */ /* 0x0003e80000100a00 */
[----:B-1----:R-:W5:Y:S04]  /*11820*/  LDL.LU.64 R224, [R1+0x7f8] ;  /* 0x0007f80001e07983 */ /* 0x002f680000300a00 */
[----:B------:R1:W-:Y:S04]  /*11830*/  STL.64 [R1+0x2440], R240 ;  /* 0x002440f001007387 */ /* 0x0003e80000100a00 */
[----:B-1----:R-:W5:Y:S04]  /*11840*/  LDL.64 R240, [R1+0x13f8] ;  /* 0x0013f80001f07983 */ /* 0x002f680000100a00 */
[----:B------:R1:W-:Y:S04]  /*11850*/  STL.64 [R1+0x2438], R18 ;  /* 0x0024381201007387 */ /* 0x0003e80000100a00 */
[----:B-1----:R-:W5:Y:S01]  /*11860*/  LDL.64 R18, [R1+0x13f0] ;  /* 0x0013f00001127983 */ /* 0x002f620000100a00 */
[----:B----4-:R-:W-:-:S03]  /*11870*/  LOP3.LUT R243, R244, 0x7f, RZ, 0xc0, !PT ;  /* 0x0000007ff4f37812 */ /* 0x010fc600078ec0ff */
[----:B------:R2:W-:Y:S02]  /*11880*/  STL.64 [R1+0x2430], R34 ;  /* 0x0024302201007387 */ /* 0x0005e40000100a00 */
[----:B------:R-:W-:Y:S02]  /*11890*/  IMAD.SHL.U32 R245, R243, 0x4, RZ ;  /* 0x00000004f3f57824 */ /* 0x000fe400078e00ff */
[----:B------:R-:W-:Y:S06]  /*118a0*/  BAR.SYNC.DEFER_BLOCKING 0x0 ;  /* 0x0000000000007b1d */ /* 0x000fec0000010000 */
[----:B------:R-:W-:Y:S04]  /*118b0*/  STL.64 [R1+0x2428], R50 ;  /* 0x0024283201007387 */ /* 0x000fe80000100a00 */
        /* <DEDUP_REMOVED lines=11> */
[----:B------:R3:W-:Y:S01]  /*11970*/  STL.64 [R1+0x23c8], R2 ;  /* 0x0023c80201007387 */ /* 0x0007e20000100a00 */
[----:B--2---:R-:W-:-:S04]  /*11980*/  IMAD.WIDE R34, R0, 0x4, R246 ;  /* 0x0000000400227825 */ /* 0x004fc800078e02f6 */
[----:B---3--:R-:W-:-:S04]  /*11990*/  IMAD.WIDE R2, R0, 0x4, R248 ;  /* 0x0000000400027825 */ /* 0x008fc800078e02f8 */
[C---:B-----5:R-:W-:Y:S01]  /*119a0*/  IMAD.WIDE R50, R0.reuse, 0x4, R224 ;  /* 0x0000000400327825 */ /* 0x060fe200078e02e0 */
[----:B------:R-:W-:Y:S01]  /*119b0*/  @!PT LDS RZ, [RZ] ;  /* 0x00000000fffff984 */ /* 0x000fe20000000800 */
[----:B------:R-:W-:Y:S01]  /*119c0*/  @!PT LDS RZ, [RZ] ;  /* 0x00000000fffff984 */ /* 0x000fe20000000800 */
[----:B------:R-:W-:Y:S01]  /*119d0*/  @!PT LDS RZ, [RZ] ;  /* 0x00000000fffff984 */ /* 0x000fe20000000800 */
[----:B------:R1:W-:Y:S04]  /*119e0*/  LDGSTS.E [R245+0x40000], [R18.64], !P1 ;  /* 0x4000000012f57fae */ /* 0x0003e8000c921844 */
[----:B------:R2:W-:Y:S04]  /*119f0*/  LDGSTS.E [R245+0x40200], [R240.64], !P1 ;  /* 0x40200000f0f57fae */ /* 0x0005e8000c921844 */
[----:B------:R3:W-:Y:S04]  /*11a00*/  LDGSTS.E [R245+0x40400], [R192.64], !P1 ;  /* 0x40400000c0f57fae */ /* 0x0007e8000c921844 */
[----:B------:R4:W-:Y:S04]  /*11a10*/  LDGSTS.E [R245+0x40600], [R112.64], !P1 ;  /* 0x4060000070f57fae */ /* 0x0009e8000c921844 */
[----:B--2---:R-:W2:Y:S04]  /*11a20*/  LDL.LU.64 R240, [R1+0x778] ;  /* 0x0007780001f07983 */ /* 0x004ea80000300a00 */
[----:B---3--:R-:W3:Y:S01]  /*11a30*/  LDL.LU.64 R192, [R1+0x770] ;  /* 0x0007700001c07983 */ /* 0x008ee20000300a00 */
[----:B-1----:R-:W-:-:S03]  /*11a40*/  IMAD.WIDE R18, R0, 0x4, R128 ;  /* 0x0000000400127825 */ /* 0x002fc600078e0280 */
[----:B----4-:R-:W4:Y:S01]  /*11a50*/  LDL.LU.64 R112, [R1+0x768] ;  /* 0x0007680001707983 */ /* 0x010f220000300a00 */
[----:B------:R-:W-:-:S03]  /*11a60*/  ISETP.GE.U32.AND P1, PT, R252, 0x7ffffee4, PT ;  /* 0x7ffffee4fc00780c */ /* 0x000fc60003f26070 */
[----:B------:R-:W5:Y:S01]  /*11a70*/  LDL.LU.64 R246, [R1+0x760] ;  /* 0x0007600001f67983 */ /* 0x000f620000300a00 */
[----:B------:R-:W-:-:S03]  /*11a80*/  IADD3 R242, R250, -0xa1, RZ ;  /* 0xffffff5ffaf27810 */ /* 0x000fc60007ffe0ff */
[----:B------:R1:W-:Y:S04]  /*11a90*/  STL.64 [R1+0x1070], R50 ;  /* 0x0010703201007387 */ /* 0x0003e80000100a00 */
[----:B------:R1:W-:Y:S04]  /*11aa0*/  STL.64 [R1+0x1078], R34 ;  /* 0x0010782201007387 */ /* 0x0003e80000100a00 */
[----:B------:R1:W-:Y:S04]  /*11ab0*/  STL.64 [R1+0x1080], R18 ;  /* 0x0010801201007387 */ /* 0x0003e80000100a00 */
[----:B------:R1:W-:Y:S04]  /*11ac0*/  STL.64 [R1+0x1088], R2 ;  /* 0x0010880201007387 */ /* 0x0003e80000100a00 */
[----:B------:R-:W5:Y:S04]  /*11ad0*/  LDL.LU.64 R128, [R1+0x738] ;  /* 0x0007380001807983 */ /* 0x000f680000300a00 */
[----:B------:R-:W5:Y:S04]  /*11ae0*/  LDL.LU.64 R248, [R1+0x730] ;  /* 0x0007300001f87983 */ /* 0x000f680000300a00 */
[----:B------:R1:W-:Y:S04]  /*11af0*/  LDGSTS.E [R245+0x42000], [R50.64], !P6 ;  /* 0x4200000032f57fae */ /* 0x0003e8000f121844 */
[----:B------:R1:W-:Y:S04]  /*11b00*/  LDGSTS.E [R245+0x42200], [R34.64], !P6 ;  /* 0x4220000022f57fae */ /* 0x0003e8000f121844 */
[----:B------:R1:W-:Y:S02]  /*11b10*/  LDGSTS.E [R245+0x42400], [R18.64], !P6 ;  /* 0x4240000012f57fae */ /* 0x0003e4000f121844 */
[----:B-1----:R-:W-:-:S02]  /*11b20*/  IMAD.WIDE R50, R0, 0x4, R208 ;  /* 0x0000000400327825 */ /* 0x002fc400078e02d0 */
[----:B------:R1:W-:Y:S02]  /*11b30*/  LDGSTS.E [R245+0x42600], [R2.64], !P6 ;  /* 0x4260000002f57fae */ /* 0x0003e4000f121844 */
[C---:B------:R-:W-:Y:S02]  /*11b40*/  IMAD.WIDE R34, R0.reuse, 0x4, R176 ;  /* 0x0000000400227825 */ /* 0x040fe400078e02b0 */
[----:B------:R2:W-:Y:S02]  /*11b50*/  LDGSTS.E [R245+0x44000], [R50.64], !P0 ;  /* 0x4400000032f57fae */ /* 0x0005e4000c121844 */
[C---:B------:R-:W-:Y:S02]  /*11b60*/  IMAD.WIDE R18, R0.reuse, 0x4, R144 ;  /* 0x0000000400127825 */ /* 0x040fe400078e0290 */
[----:B------:R-:W5:Y:S04]  /*11b70*/  LDL.LU.64 R176, [R1+0x728] ;  /* 0x0007280001b07983 */ /* 0x000f680000300a00 */
[----:B------:R2:W-:Y:S04]  /*11b80*/  STL.64 [R1+0x10b0], R50 ;  /* 0x0010b03201007387 */ /* 0x0005e80000100a00 */
[----:B------:R-:W5:Y:S01]  /*11b90*/  LDL.LU.64 R144, [R1+0x720] ;  /* 0x0007200001907983 */ /* 0x000f620000300a00 */
[----:B-1----:R-:W-:-:S03]  /*11ba0*/  IMAD.WIDE R2, R0, 0x4, R160 ;  /* 0x0000000400027825 */ /* 0x002fc600078e02a0 */
[----:B------:R3:W-:Y:S04]  /*11bb0*/  STL.64 [R1+0x10b8], R34 ;  /* 0x0010b82201007387 */ /* 0x0007e80000100a00 */
[----:B------:R4:W-:Y:S04]  /*11bc0*/  STL.64 [R1+0x10c0], R18 ;  /* 0x0010c01201007387 */ /* 0x0009e80000100a00 */
[----:B------:R5:W-:Y:S04]  /*11bd0*/  STL.64 [R1+0x10c8], R2 ;  /* 0x0010c80201007387 */ /* 0x000be80000100a00 */
[----:B------:R-:W5:Y:S04]  /*11be0*/  LDL.LU.64 R224, [R1+0x6f8] ;  /* 0x0006f80001e07983 */ /* 0x000f680000300a00 */
[----:B------:R-:W5:Y:S04]  /*11bf0*/  LDL.LU.64 R208, [R1+0x6f0] ;  /* 0x0006f00001d07983 */ /* 0x000f680000300a00 */
[----:B------:R-:W5:Y:S04]  /*11c00*/  LDL.LU.64 R160, [R1+0x6e8] ;  /* 0x0006e80001a07983 */ /* 0x000f680000300a00 */
[----:B------:R3:W-:Y:S04]  /*11c10*/  LDGSTS.E [R245+0x44200], [R34.64], !P0 ;  /* 0x4420000022f57fae */ /* 0x0007e8000c121844 */
[----:B------:R4:W-:Y:S04]  /*11c20*/  LDGSTS.E [R245+0x44400], [R18.64], !P0 ;  /* 0x4440000012f57fae */ /* 0x0009e8000c121844 */
[----:B------:R5:W-:Y:S01]  /*11c30*/  LDGSTS.E [R245+0x44600], [R2.64], !P0 ;  /* 0x4460000002f57fae */ /* 0x000be2000c121844 */
[----:B--2---:R-:W-:-:S04]  /*11c40*/  IMAD.WIDE R50, R0, 0x4, R240 ;  /* 0x0000000400327825 */ /* 0x004fc800078e02f0 */
[C---:B---3--:R-:W-:Y:S01]  /*11c50*/  IMAD.WIDE R34, R0.reuse, 0x4, R192 ;  /* 0x0000000400227825 */ /* 0x048fe200078e02c0 */
[----:B------:R1:W-:Y:S03]  /*11c60*/  LDGSTS.E [R245+0x46000], [R50.64], !P2 ;  /* 0x4600000032f57fae */ /* 0x0003e6000d121844 */
[C---:B----4-:R-:W-:Y:S01]  /*11c70*/  IMAD.WIDE R18, R0.reuse, 0x4, R112 ;  /* 0x0000000400127825 */ /* 0x050fe200078e0270 */
[----:B------:R2:W-:Y:S04]  /*11c80*/  LDGSTS.E [R245+0x46200], [R34.64], !P2 ;  /* 0x4620000022f57fae */ /* 0x0005e8000d121844 */
[----:B------:R-:W3:Y:S01]  /*11c90*/  LDL.LU.64 R112, [R1+0x6e0] ;  /* 0x0006e00001707983 */ /* 0x000ee20000300a00 */
[----:B-----5:R-:W-:-:S03]  /*11ca0*/  IMAD.WIDE R2, R0, 0x4, R246 ;  /* 0x0000000400027825 */ /* 0x020fc600078e02f6 */
[----:B------:R1:W-:Y:S04]  /*11cb0*/  STL.64 [R1+0x10f0], R50 ;  /* 0x0010f03201007387 */ /* 0x0003e80000100a00 */
[----:B------:R2:W-:Y:S04]  /*11cc0*/  STL.64 [R1+0x10f8], R34 ;  /* 0x0010f82201007387 */ /* 0x0005e80000100a00 */
[----:B------:R4:W-:Y:S04]  /*11cd0*/  STL.64 [R1+0x1100], R18 ;  /* 0x0011001201007387 */ /* 0x0009e80000100a00 */
[----:B------:R5:W-:Y:S01]  /*11ce0*/  STL.64 [R1+0x1108], R2 ;  /* 0x0011080201007387 */ /* 0x000be20000100a00 */
[----:B-1----:R-:W-:-:S03]  /*11cf0*/  IMAD.WIDE R50, R0, 0x4, R128 ;  /* 0x0000000400327825 */ /* 0x002fc600078e0280 */
[----:B------:R-:W3:Y:S01]  /*11d00*/  LDL.LU.64 R192, [R1+0x6b8] ;  /* 0x0006b80001c07983 */ /* 0x000ee20000300a00 */
[----:B--2---:R-:W-:-:S03]  /*11d10*/  IMAD.WIDE R34, R0, 0x4, R248 ;  /* 0x0000000400227825 */ /* 0x004fc600078e02f8 */
[----:B------:R-:W2:Y:S04]  /*11d20*/  LDL.LU.64 R246, [R1+0x6b0] ;  /* 0x0006b00001f67983 */ /* 0x000ea80000300a00 */
[----:B------:R-:W2:Y:S04]  /*11d30*/  LDL.LU.64 R128, [R1+0x6a8] ;  /* 0x0006a80001807983 */ /* 0x000ea80000300a00 */
[----:B------:R-:W2:Y:S04]  /*11d40*/  LDL.LU.64 R248, [R1+0x6a0] ;  /* 0x0006a00001f87983 */ /* 0x000ea80000300a00 */
[----:B------:R4:W-:Y:S04]  /*11d50*/  LDGSTS.E [R245+0x46400], [R18.64], !P2 ;  /* 0x4640000012f57fae */ /* 0x0009e8000d121844 */
[----:B------:R5:W-:Y:S04]  /*11d60*/  LDGSTS.E [R245+0x46600], [R2.64], !P2 ;  /* 0x4660000002f57fae */ /* 0x000be8000d121844 */
[----:B------:R1:W-:Y:S01]  /*11d70*/  STL.64 [R1+0x1130], R50 ;  /* 0x0011303201007387 */ /* 0x0003e20000100a00 */
[----:B----4-:R-:W-:-:S03]  /*11d80*/  IMAD.WIDE R18, R0, 0x4, R176 ;  /* 0x0000000400127825 */ /* 0x010fc600078e02b0 */
[----:B------:R4:W-:Y:S01]  /*11d90*/  STL.64 [R1+0x1138], R34 ;  /* 0x0011382201007387 */ /* 0x0009e20000100a00 */
[----:B-----5:R-:W-:-:S03]  /*11da0*/  IMAD.WIDE R2, R0, 0x4, R144 ;  /* 0x0000000400027825 */ /* 0x020fc600078e0290 */
[----:B------:R5:W-:Y:S04]  /*11db0*/  STL.64 [R1+0x1140], R18 ;  /* 0x0011401201007387 */ /* 0x000be80000100a00 */
[----:B------:R3:W-:Y:S04]  /*11dc0*/  STL.64 [R1+0x1148], R2 ;  /* 0x0011480201007387 */ /* 0x0007e80000100a00 */
[----:B------:R-:W2:Y:S04]  /*11dd0*/  LDL.LU.64 R176, [R1+0x678] ;  /* 0x0006780001b07983 */ /* 0x000ea80000300a00 */
[----:B------:R-:W2:Y:S04]  /*11de0*/  LDL.LU.64 R144, [R1+0x670] ;  /* 0x0006700001907983 */ /* 0x000ea80000300a00 */
[----:B------:R1:W-:Y:S04]  /*11df0*/  LDGSTS.E [R245+0x48000], [R50.64], !P3 ;  /* 0x4800000032f57fae */ /* 0x0003e8000d921844 */
[----:B------:R4:W-:Y:S04]  /*11e00*/  LDGSTS.E [R245+0x48200], [R34.64], !P3 ;  /* 0x4820000022f57fae */ /* 0x0009e8000d921844 */
[----:B------:R5:W-:Y:S01]  /*11e10*/  LDGSTS.E [R245+0x48400], [R18.64], !P3 ;  /* 0x4840000012f57fae */ /* 0x000be2000d921844 */
[----:B-1----:R-:W-:-:S03]  /*11e20*/  IMAD.WIDE R50, R0, 0x4, R224 ;  /* 0x0000000400327825 */ /* 0x002fc600078e02e0 */
[----:B------:R3:W-:Y:S01]  /*11e30*/  LDGSTS.E [R245+0x48600], [R2.64], !P3 ;  /* 0x4860000002f57fae */ /* 0x0007e2000d921844 */
[----:B----4-:R-:W-:-:S03]  /*11e40*/  IMAD.WIDE R34, R0, 0x4, R208 ;  /* 0x0000000400227825 */ /* 0x010fc600078e02d0 */
[----:B------:R1:W-:Y:S01]  /*11e50*/  LDGSTS.E [R245+0x4a000], [R50.64], !P5 ;  /* 0x4a00000032f57fae */ /* 0x0003e2000e921844 */
[----:B-----5:R-:W-:-:S03]  /*11e60*/  IMAD.WIDE R18, R0, 0x4, R160 ;  /* 0x0000000400127825 */ /* 0x020fc600078e02a0 */
[----:B------:R-:W4:Y:S04]  /*11e70*/  LDL.LU.64 R208, [R1+0x668] ;  /* 0x0006680001d07983 */ /* 0x000f280000300a00 */
[----:B------:R1:W-:Y:S04]  /*11e80*/  STL.64 [R1+0x1170], R50 ;  /* 0x0011703201007387 */ /* 0x0003e80000100a00 */
[----:B------:R-:W4:Y:S04]  /*11e90*/  LDL.LU.64 R160, [R1+0x660] ;  /* 0x0006600001a07983 */ /* 0x000f280000300a00 */
[----:B------:R2:W-:Y:S04]  /*11ea0*/  STL.64 [R1+0x1178], R34 ;  /* 0x0011782201007387 */ /* 0x0005e80000100a00 */
[----:B------:R1:W-:Y:S04]  /*11eb0*/  STL.64 [R1+0x1180], R18 ;  /* 0x0011801201007387 */ /* 0x0003e80000100a00 */
[----:B------:R2:W-:Y:S04]  /*11ec0*/  LDGSTS.E [R245+0x4a200], [R34.64], !P5 ;  /* 0x4a20000022f57fae */ /* 0x0005e8000e921844 */
[----:B------:R1:W-:Y:S01]  /*11ed0*/  LDGSTS.E [R245+0x4a400], [R18.64], !P5 ;  /* 0x4a40000012f57fae */ /* 0x0003e2000e921844 */
[----:B---3--:R-:W-:-:S05]  /*11ee0*/  IMAD.WIDE R2, R0, 0x4, R112 ;  /* 0x0000000400027825 */ /* 0x008fca00078e0270 */
[----:B------:R3:W-:Y:S04]  /*11ef0*/  STL.64 [R1+0x1188], R2 ;  /* 0x0011880201007387 */ /* 0x0007e80000100a00 */
[----:B------:R-:W5:Y:S04]  /*11f00*/  LDL.LU.64 R224, [R1+0x638] ;  /* 0x0006380001e07983 */ /* 0x000f680000300a00 */
[----:B------:R-:W5:Y:S04]  /*11f10*/  LDL.LU.64 R112, [R1+0x630] ;  /* 0x0006300001707983 */ /* 0x000f680000300a00 */
[----:B------:R3:W-:Y:S01]  /*11f20*/  LDGSTS.E [R245+0x4a600], [R2.64], !P5 ;  /* 0x4a60000002f57fae */ /* 0x0007e2000e921844 */
[----:B-1----:R-:W-:-:S03]  /*11f30*/  IMAD.WIDE R50, R0, 0x4, R192 ;  /* 0x0000000400327825 */ /* 0x002fc600078e02c0 */
[----:B------:R-:W5:Y:S01]  /*11f40*/  LDL.LU.64 R192, [R1+0x628] ;  /* 0x0006280001c07983 */ /* 0x000f620000300a00 */
[----:B--2---:R-:W-:-:S03]  /*11f50*/  IMAD.WIDE R34, R0, 0x4, R246 ;  /* 0x0000000400227825 */ /* 0x004fc600078e02f6 */
[----:B------:R-:W2:Y:S01]  /*11f60*/  LDL.LU.64 R246, [R1+0x620] ;  /* 0x0006200001f67983 */ /* 0x000ea20000300a00 */
[----:B------:R-:W-:-:S03]  /*11f70*/  IMAD.WIDE R18, R0, 0x4, R128 ;  /* 0x0000000400127825 */ /* 0x000fc600078e0280 */
[----:B------:R1:W-:Y:S01]  /*11f80*/  STL.64 [R1+0x11b0], R50 ;  /* 0x0011b03201007387 */ /* 0x0003e20000100a00 */
[----:B---3--:R-:W-:-:S03]  /*11f90*/  IMAD.WIDE R2, R0, 0x4, R248 ;  /* 0x0000000400027825 */ /* 0x008fc600078e02f8 */
[----:B------:R3:W-:Y:S04]  /*11fa0*/  STL.64 [R1+0x11b8], R34 ;  /* 0x0011b82201007387 */ /* 0x0007e80000100a00 */
        /* <DEDUP_REMOVED lines=9> */
[----:B---3--:R-:W-:-:S03]  /*12040*/  IMAD.WIDE R34, R0, 0x4, R144 ;  /* 0x0000000400227825 */ /* 0x008fc600078e0290 */
[----:B------:R-:W3:Y:S04]  /*12050*/  LDL.LU.64 R176, [R1+0x5e8] ;  /* 0x0005e80001b07983 */ /* 0x000ee80000300a00 */
[----:B------:R-:W3:Y:S04]  /*12060*/  LDL.LU.64 R144, [R1+0x5e0] ;  /* 0x0005e00001907983 */ /* 0x000ee80000300a00 */
[----:B------:R5:W-:Y:S04]  /*12070*/  STL.64 [R1+0x11f0], R50 ;  /* 0x0011f03201007387 */ /* 0x000be80000100a00 */
[----:B------:R1:W-:Y:S01]  /*12080*/  STL.64 [R1+0x11f8], R34 ;  /* 0x0011f82201007387 */ /* 0x0003e20000100a00 */
[----:B------:R-:W-:-:S03]  /*12090*/  ISETP.GE.U32.AND P6, PT, R242, 0x7ffffee0, PT ;  /* 0x7ffffee0f200780c */ /* 0x000fc60003fc6070 */
[----:B------:R5:W-:Y:S04]  /*120a0*/  LDGSTS.E [R245+0x4e000], [R50.64], !P1 ;  /* 0x4e00000032f57fae */ /* 0x000be8000c921844 */
[----:B------:R5:W-:Y:S01]  /*120b0*/  LDGSTS.E [R245+0x4e200], [R34.64], !P1 ;  /* 0x4e20000022f57fae */ /* 0x000be2000c921844 */
[----:B----4-:R-:W-:-:S04]  /*120c0*/  IMAD.WIDE R18, R0, 0x4, R208 ;  /* 0x0000000400127825 */ /* 0x010fc800078e02d0 */
[C---:B-1----:R-:W-:Y:S01]  /*120d0*/  IMAD.WIDE R2, R0.reuse, 0x4, R160 ;  /* 0x0000000400027825 */ /* 0x042fe200078e02a0 */
[----:B------:R1:W-:Y:S04]  /*120e0*/  STL.64 [R1+0x1200], R18 ;  /* 0x0012001201007387 */ /* 0x0003e80000100a00 */
[----:B------:R2:W-:Y:S04]  /*120f0*/  STL.64 [R1+0x1208], R2 ;  /* 0x0012080201007387 */ /* 0x0005e80000100a00 */
[----:B------:R-:W3:Y:S04]  /*12100*/  LDL.LU.64 R240, [R1+0x5b8] ;  /* 0x0005b80001f07983 */ /* 0x000ee80000300a00 */
[----:B------:R-:W3:Y:S04]  /*12110*/  LDL.LU.64 R208, [R1+0x5b0] ;  /* 0x0005b00001d07983 */ /* 0x000ee80000300a00 */
[----:B------:R-:W3:Y:S04]  /*12120*/  LDL.LU.64 R160, [R1+0x5a8] ;  /* 0x0005a80001a07983 */ /* 0x000ee80000300a00 */
[----:B------:R1:W-:Y:S04]  /*12130*/  LDGSTS.E [R245+0x4e400], [R18.64], !P1 ;  /* 0x4e40000012f57fae */ /* 0x0003e8000c921844 */
[----:B------:R2:W-:Y:S01]  /*12140*/  LDGSTS.E [R245+0x4e600], [R2.64], !P1 ;  /* 0x4e60000002f57fae */ /* 0x0005e2000c921844 */
[----:B-----5:R-:W-:-:S04]  /*12150*/  IMAD.WIDE R50, R0, 0x4, R224 ;  /* 0x0000000400327825 */ /* 0x020fc800078e02e0 */
[C---:B------:R-:W-:Y:S01]  /*12160*/  IMAD.WIDE R34, R0.reuse, 0x4, R112 ;  /* 0x0000000400227825 */ /* 0x040fe200078e0270 */
[----:B------:R5:W-:Y:S04]  /*12170*/  LDGSTS.E [R245+0x50000], [R50.64], !P6 ;  /* 0x5000000032f57fae */ /* 0x000be8000f121844 */
[----:B------:R-:W4:Y:S01]  /*12180*/  LDL.LU.64 R112, [R1+0x5a0] ;  /* 0x0005a00001707983 */ /* 0x000f220000300a00 */
[----:B-1----:R-:W-:-:S03]  /*12190*/  IMAD.WIDE R18, R0, 0x4, R192 ;  /* 0x0000000400127825 */ /* 0x002fc600078e02c0 */
[----:B------:R5:W-:Y:S01]  /*121a0*/  STL.64 [R1+0x1230], R50 ;  /* 0x0012303201007387 */ /* 0x000be20000100a00 */
[----:B--2---:R-:W-:-:S03]  /*121b0*/  IMAD.WIDE R2, R0, 0x4, R246 ;  /* 0x0000000400027825 */ /* 0x004fc600078e02f6 */
[----:B------:R1:W-:Y:S04]  /*121c0*/  STL.64 [R1+0x1238], R34 ;  /* 0x0012382201007387 */ /* 0x0003e80000100a00 */
[----:B------:R3:W-:Y:S04]  /*121d0*/  STL.64 [R1+0x1240], R18 ;  /* 0x0012401201007387 */ /* 0x0007e80000100a00 */
[----:B------:R2:W-:Y:S04]  /*121e0*/  STL.64 [R1+0x1248], R2 ;  /* 0x0012480201007387 */ /* 0x0005e80000100a00 */
[----:B------:R-:W4:Y:S04]  /*121f0*/  LDL.LU.64 R224, [R1+0x578] ;  /* 0x0005780001e07983 */ /* 0x000f280000300a00 */
[----:B------:R1:W-:Y:S01]  /*12200*/  LDGSTS.E [R245+0x50200], [R34.64], !P6 ;  /* 0x5020000022f57fae */ /* 0x0003e2000f121844 */
[----:B-----5:R-:W-:-:S03]  /*12210*/  IMAD.WIDE R50, R0, 0x4, R128 ;  /* 0x0000000400327825 */ /* 0x020fc600078e0280 */
[----:B------:R-:W5:Y:S04]  /*12220*/  LDL.LU.64 R246, [R1+0x570] ;  /* 0x0005700001f67983 */ /* 0x000f680000300a00 */
[----:B------:R-:W5:Y:S01]  /*12230*/  LDL.LU.64 R128, [R1+0x568] ;  /* 0x0005680001807983 */ /* 0x000f620000300a00 */
[----:B-1----:R-:W-:-:S03]  /*12240*/  IMAD.WIDE R34, R0, 0x4, R248 ;  /* 0x0000000400227825 */ /* 0x002fc600078e02f8 */
[----:B------:R3:W-:Y:S04]  /*12250*/  LDGSTS.E [R245+0x50400], [R18.64], !P6 ;  /* 0x5040000012f57fae */ /* 0x0007e8000f121844 */
[----:B------:R-:W5:Y:S04]  /*12260*/  LDL.LU.64 R248, [R1+0x560] ;  /* 0x0005600001f87983 */ /* 0x000f680000300a00 */
[----:B------:R2:W-:Y:S04]  /*12270*/  LDGSTS.E [R245+0x50600], [R2.64], !P6 ;  /* 0x5060000002f57fae */ /* 0x0005e8000f121844 */
[----:B------:R1:W-:Y:S01]  /*12280*/  STL.64 [R1+0x1270], R50 ;  /* 0x0012703201007387 */ /* 0x0003e20000100a00 */
[----:B---3--:R-:W-:-:S03]  /*12290*/  IMAD.WIDE R18, R0, 0x4, R176 ;  /* 0x0000000400127825 */ /* 0x008fc600078e02b0 */
[----:B------:R3:W-:Y:S01]  /*122a0*/  STL.64 [R1+0x1278], R34 ;  /* 0x0012782201007387 */ /* 0x0007e20000100a00 */
[----:B--2---:R-:W-:-:S03]  /*122b0*/  IMAD.WIDE R2, R0, 0x4, R144 ;  /* 0x0000000400027825 */ /* 0x004fc600078e0290 */
[----:B------:R2:W-:Y:S04]  /*122c0*/  STL.64 [R1+0x1280], R18 ;  /* 0x0012801201007387 */ /* 0x0005e80000100a00 */
[----:B------:R4:W-:Y:S04]  /*122d0*/  STL.64 [R1+0x1288], R2 ;  /* 0x0012880201007387 */ /* 0x0009e80000100a00 */
[----:B------:R-:W5:Y:S04]  /*122e0*/  LDL.LU.64 R192, [R1+0x538] ;  /* 0x0005380001c07983 */ /* 0x000f680000300a00 */
[----:B------:R-:W5:Y:S04]  /*122f0*/  LDL.LU.64 R176, [R1+0x530] ;  /* 0x0005300001b07983 */ /* 0x000f680000300a00 */
[----:B------:R-:W5:Y:S01]  /*12300*/  LDL.LU.64 R144, [R1+0x528] ;  /* 0x0005280001907983 */ /* 0x000f620000300a00 */
[----:B------:R-:W-:-:S04]  /*12310*/  IADD3 R242, R250, -0xa5, RZ ;  /* 0xffffff5bfaf27810 */ /* 0x000fc80007ffe0ff */
[----:B------:R-:W-:Y:S02]  /*12320*/  ISETP.GE.U32.AND P0, PT, R242, 0x7ffffedc, PT ;  /* 0x7ffffedcf200780c */ /* 0x000fe40003f06070 */
[----:B------:R-:W-:-:S04]  /*12330*/  IADD3 R242, R250, -0xa9, RZ ;  /* 0xffffff57faf27810 */ /* 0x000fc80007ffe0ff */
[----:B------:R-:W-:-:S07]  /*12340*/  ISETP.GE.U32.AND P2, PT, R242, 0x7ffffed8, PT ;  /* 0x7ffffed8f200780c */ /* 0x000fce0003f46070 */
[----:B------:R1:W-:Y:S04]  /*12350*/  LDGSTS.E [R245+0x52000], [R50.64], !P0 ;  /* 0x5200000032f57fae */ /* 0x0003e8000c121844 */
[----:B------:R3:W-:Y:S04]  /*12360*/  LDGSTS.E [R245+0x52200], [R34.64], !P0 ;  /* 0x5220000022f57fae */ /* 0x0007e8000c121844 */
[----:B------:R2:W-:Y:S01]  /*12370*/  LDGSTS.E [R245+0x52400], [R18.64], !P0 ;  /* 0x5240000012f57fae */ /* 0x0005e2000c121844 */
[----:B-1----:R-:W-:-:S03]  /*12380*/  IMAD.WIDE R50, R0, 0x4, R240 ;  /* 0x0000000400327825 */ /* 0x002fc600078e02f0 */
[----:B------:R4:W-:Y:S01]  /*12390*/  LDGSTS.E [R245+0x52600], [R2.64], !P0 ;  /* 0x5260000002f57fae */ /* 0x0009e2000c121844 */
[----:B---3--:R-:W-:-:S03]  /*123a0*/  IMAD.WIDE R34, R0, 0x4, R208 ;  /* 0x0000000400227825 */ /* 0x008fc600078e02d0 */
[----:B------:R1:W-:Y:S01]  /*123b0*/  LDGSTS.E [R245+0x54000], [R50.64], !P2 ;  /* 0x5400000032f57fae */ /* 0x0003e2000d121844 */
[----:B--2---:R-:W-:-:S03]  /*123c0*/  IMAD.WIDE R18, R0, 0x4, R160 ;  /* 0x0000000400127825 */ /* 0x004fc600078e02a0 */
[----:B------:R5:W-:Y:S04]  /*123d0*/  LDGSTS.E [R245+0x54200], [R34.64], !P2 ;  /* 0x5420000022f57fae */ /* 0x000be8000d121844 */
[----:B------:R-:W5:Y:S04]  /*123e0*/  LDL.LU.64 R160, [R1+0x520] ;  /* 0x0005200001a07983 */ /* 0x000f680000300a00 */
[----:B------:R1:W-:Y:S04]  /*123f0*/  STL.64 [R1+0x12b0], R50 ;  /* 0x0012b03201007387 */ /* 0x0003e80000100a00 */
[----:B------:R5:W-:Y:S04]  /*12400*/  STL.64 [R1+0x12b8], R34 ;  /* 0x0012b82201007387 */ /* 0x000be80000100a00 */
[----:B------:R3:W-:Y:S04]  /*12410*/  STL.64 [R1+0x12c0], R18 ;  /* 0x0012c01201007387 */ /* 0x0007e80000100a00 */
[----:B------:R3:W-:Y:S01]  /*12420*/  LDGSTS.E [R245+0x54400], [R18.64], !P2 ;  /* 0x5440000012f57fae */ /* 0x0007e2000d121844 */
[----:B------:R-:W-:-:S04]  /*12430*/  IADD3 R242, R250, -0xad, RZ ;  /* 0xffffff53faf27810 */ /* 0x000fc80007ffe0ff */
[----:B------:R-:W-:Y:S01]  /*12440*/  ISETP.GE.U32.AND P3, PT, R242, 0x7ffffed4, PT ;  /* 0x7ffffed4f200780c */ /* 0x000fe20003f66070 */
[----:B----4-:R-:W-:-:S05]  /*12450*/  IMAD.WIDE R2, R0, 0x4, R112 ;  /* 0x0000000400027825 */ /* 0x010fca00078e0270 */
[----:B------:R4:W-:Y:S04]  /*12460*/  STL.64 [R1+0x12c8], R2 ;  /* 0x0012c80201007387 */ /* 0x0009e80000100a00 */
[----:B------:R-:W2:Y:S04]  /*12470*/  LDL.LU.64 R240, [R1+0x4f8] ;  /* 0x0004f80001f07983 */ /* 0x000ea80000300a00 */
[----:B------:R-:W2:Y:S04]  /*12480*/  LDL.LU.64 R208, [R1+0x4f0] ;  /* 0x0004f00001d07983 */ /* 0x000ea80000300a00 */
[----:B------:R-:W2:Y:S01]  /*12490*/  LDL.LU.64 R112, [R1+0x4e8] ;  /* 0x0004e80001707983 */ /* 0x000ea20000300a00 */
[----:B-1----:R-:W-:-:S03]  /*124a0*/  IMAD.WIDE R50, R0, 0x4, R224 ;  /* 0x0000000400327825 */ /* 0x002fc600078e02e0 */
[----:B------:R4:W-:Y:S04]  /*124b0*/  LDGSTS.E [R245+0x54600], [R2.64], !P2 ;  /* 0x5460000002f57fae */ /* 0x0009e8000d121844 */
[----:B------:R1:W-:Y:S01]  /*124c0*/  LDGSTS.E [R245+0x56000], [R50.64], !P3 ;  /* 0x5600000032f57fae */ /* 0x0003e2000d921844 */
[----:B-----5:R-:W-:-:S03]  /*124d0*/  IMAD.WIDE R34, R0, 0x4, R246 ;  /* 0x0000000400227825 */ /* 0x020fc600078e02f6 */
[----:B------:R-:W5:Y:S01]  /*124e0*/  LDL.LU.64 R246, [R1+0x4e0] ;  /* 0x0004e00001f67983 */ /* 0x000f620000300a00 */
[----:B---3--:R-:W-:-:S03]  /*124f0*/  IMAD.WIDE R18, R0, 0x4, R128 ;  /* 0x0000000400127825 */ /* 0x008fc600078e0280 */
[----:B------:R1:W-:Y:S04]  /*12500*/  STL.64 [R1+0x12f0], R50 ;  /* 0x0012f03201007387 */ /* 0x0003e80000100a00 */
[----:B------:R3:W-:Y:S01]  /*12510*/  STL.64 [R1+0x12f8], R34 ;  /* 0x0012f82201007387 */ /* 0x0007e20000100a00 */
[----:B----4-:R-:W-:-:S03]  /*12520*/  IMAD.WIDE R2, R0, 0x4, R248 ;  /* 0x0000000400027825 */ /* 0x010fc600078e02f8 */
[----:B------:R4:W-:Y:S04]  /*12530*/  STL.64 [R1+0x1300], R18 ;  /* 0x0013001201007387 */ /* 0x0009e80000100a00 */
[----:B------:R1:W-:Y:S04]  /*12540*/  STL.64 [R1+0x1308], R2 ;  /* 0x0013080201007387 */ /* 0x0003e80000100a00 */
[----:B------:R-:W5:Y:S04]  /*12550*/  LDL.LU.64 R128, [R1+0x4b8] ;  /* 0x0004b80001807983 */ /* 0x000f680000300a00 */
[----:B------:R-:W5:Y:S04]  /*12560*/  LDL.LU.64 R248, [R1+0x4b0] ;  /* 0x0004b00001f87983 */ /* 0x000f680000300a00 */
[----:B------:R3:W-:Y:S04]  /*12570*/  LDGSTS.E [R245+0x56200], [R34.64], !P3 ;  /* 0x5620000022f57fae */ /* 0x0007e8000d921844 */
[----:B------:R4:W-:Y:S01]  /*12580*/  LDGSTS.E [R245+0x56400], [R18.64], !P3 ;  /* 0x5640000012f57fae */ /* 0x0009e2000d921844 */
[----:B-1----:R-:W-:Y:S01]  /*12590*/  IMAD.WIDE R50, R0, 0x4, R192 ;  /* 0x0000000400327825 */ /* 0x002fe200078e02c0 */
[----:B------:R-:W-:-:S02]  /*125a0*/  IADD3 R242, R250, -0xb1, RZ ;  /* 0xffffff4ffaf27810 */ /* 0x000fc40007ffe0ff */
[----:B------:R1:W-:Y:S01]  /*125b0*/  LDGSTS.E [R245+0x56600], [R2.64], !P3 ;  /* 0x5660000002f57fae */ /* 0x0003e2000d921844 */
[----:B---3--:R-:W-:-:S03]  /*125c0*/  IMAD.WIDE R34, R0, 0x4, R176 ;  /* 0x0000000400227825 */ /* 0x008fc600078e02b0 */
[----:B------:R-:W3:Y:S01]  /*125d0*/  LDL.LU.64 R176, [R1+0x4a8] ;  /* 0x0004a80001b07983 */ /* 0x000ee20000300a00 */
[----:B----4-:R-:W-:-:S03]  /*125e0*/  IMAD.WIDE R18, R0, 0x4, R144 ;  /* 0x0000000400127825 */ /* 0x010fc600078e0290 */
[----:B------:R2:W-:Y:S04]  /*125f0*/  STL.64 [R1+0x1330], R50 ;  /* 0x0013303201007387 */ /* 0x0005e80000100a00 */
[----:B------:R-:W3:Y:S01]  /*12600*/  LDL.LU.64 R144, [R1+0x4a0] ;  /* 0x0004a00001907983 */ /* 0x000ee20000300a00 */
[----:B------:R-:W-:Y:S02]  /*12610*/  ISETP.GE.U32.AND P5, PT, R242, 0x7ffffed0, PT ;  /* 0x7ffffed0f200780c */ /* 0x000fe40003fa6070 */
[----:B------:R-:W-:Y:S01]  /*12620*/  IADD3 R242, R250, -0xb5, RZ ;  /* 0xffffff4bfaf27810 */ /* 0x000fe20007ffe0ff */
[----:B------:R1:W-:Y:S04]  /*12630*/  STL.64 [R1+0x1338], R34 ;  /* 0x0013382201007387 */ /* 0x0003e80000100a00 */
[----:B------:R1:W-:Y:S01]  /*12640*/  STL.64 [R1+0x1340], R18 ;  /* 0x0013401201007387 */ /* 0x0003e20000100a00 */
[----:B------:R-:W-:-:S05]  /*12650*/  ISETP.GE.U32.AND P4, PT, R242, 0x7ffffecc, PT ;  /* 0x7ffffeccf200780c */ /* 0x000fca0003f86070 */
[----:B------:R2:W-:Y:S04]  /*12660*/  LDGSTS.E [R245+0x58000], [R50.64], !P5 ;  /* 0x5800000032f57fae */ /* 0x0005e8000e921844 */
[----:B------:R1:W-:Y:S04]  /*12670*/  LDGSTS.E [R245+0x58200], [R34.64], !P5 ;  /* 0x5820000022f57fae */ /* 0x0003e8000e921844 */
[----:B------:R1:W-:Y:S02]  /*12680*/  LDGSTS.E [R245+0x58400], [R18.64], !P5 ;  /* 0x5840000012f57fae */ /* 0x0003e4000e921844 */
[----:B-1----:R-:W-:-:S05]  /*12690*/  IMAD.WIDE R2, R0, 0x4, R160 ;  /* 0x0000000400027825 */ /* 0x002fca00078e02a0 */
[----:B------:R5:W-:Y:S04]  /*126a0*/  STL.64 [R1+0x1348], R2 ;  /* 0x0013480201007387 */ /* 0x000be80000100a00 */
[----:B------:R-:W3:Y:S04]  /*126b0*/  LDL.LU.64 R224, [R1+0x478] ;  /* 0x0004780001e07983 */ /* 0x000ee80000300a00 */
[----:B------:R-:W3:Y:S04]  /*126c0*/  LDL.LU.64 R192, [R1+0x470] ;  /* 0x0004700001c07983 */ /* 0x000ee80000300a00 */
[----:B------:R-:W3:Y:S04]  /*126d0*/  LDL.LU.64 R160, [R1+0x468] ;  /* 0x0004680001a07983 */ /* 0x000ee80000300a00 */
[----:B------:R5:W-:Y:S01]  /*126e0*/  LDGSTS.E [R245+0x58600], [R2.64], !P5 ;  /* 0x5860000002f57fae */ /* 0x000be2000e921844 */
[----:B--2---:R-:W-:-:S04]  /*126f0*/  IMAD.WIDE R50, R0, 0x4, R240 ;  /* 0x0000000400327825 */ /* 0x004fc800078e02f0 */
[C---:B------:R-:W-:Y:S01]  /*12700*/  IMAD.WIDE R34, R0.reuse, 0x4, R208 ;  /* 0x0000000400227825 */ /* 0x040fe200078e02d0 */
[----:B------:R1:W-:Y:S03]  /*12710*/  LDGSTS.E [R245+0x5a000], [R50.64], !P4 ;  /* 0x5a00000032f57fae */ /* 0x0003e6000e121844 */
[C---:B------:R-:W-:Y:S01]  /*12720*/  IMAD.WIDE R18, R0.reuse, 0x4, R112 ;  /* 0x0000000400127825 */ /* 0x040fe200078e0270 */
[----:B------:R2:W-:Y:S04]  /*12730*/  LDGSTS.E [R245+0x5a200], [R34.64], !P4 ;  /* 0x5a20000022f57fae */ /* 0x0005e8000e121844 */
[----:B------:R-:W4:Y:S04]  /*12740*/  LDL.LU.64 R112, [R1+0x460] ;  /* 0x0004600001707983 */ /* 0x000f280000300a00 */
[----:B------:R1:W-:Y:S01]  /*12750*/  STL.64 [R1+0x1370], R50 ;  /* 0x0013703201007387 */ /* 0x0003e20000100a00 */
[----:B-----5:R-:W-:-:S03]  /*12760*/  IMAD.WIDE R2, R0, 0x4, R246 ;  /* 0x0000000400027825 */ /* 0x020fc600078e02f6 */
[----:B------:R2:W-:Y:S04]  /*12770*/  STL.64 [R1+0x1378], R34 ;  /* 0x0013782201007387 */ /* 0x0005e80000100a00 */
[----:B------:R3:W-:Y:S04]  /*12780*/  STL.64 [R1+0x1380], R18 ;  /* 0x0013801201007387 */ /* 0x0007e80000100a00 */
[----:B------:R5:W-:Y:S04]  /*12790*/  STL.64 [R1+0x1388], R2 ;  /* 0x0013880201007387 */ /* 0x000be80000100a00 */
[----:B------:R-:W4:Y:S04]  /*127a0*/  LDL.LU.64 R208, [R1+0x438] ;  /* 0x0004380001d07983 */ /* 0x000f280000300a00 */
[----:B------:R-:W4:Y:S01]  /*127b0*/  LDL.LU.64 R246, [R1+0x430] ;  /* 0x0004300001f67983 */ /* 0x000f220000300a00 */
[----:B-1----:R-:W-:-:S03]  /*127c0*/  IMAD.WIDE R50, R0, 0x4, R128 ;  /* 0x0000000400327825 */ /* 0x002fc600078e0280 */
[----:B------:R3:W-:Y:S01]  /*127d0*/  LDGSTS.E [R245+0x5a400], [R18.64], !P4 ;  /* 0x5a40000012f57fae */ /* 0x0007e2000e121844 */
[----:B--2---:R-:W-:-:S03]  /*127e0*/  IMAD.WIDE R34, R0, 0x4, R248 ;  /* 0x0000000400227825 */ /* 0x004fc600078e02f8 */
[----:B------:R-:W2:Y:S04]  /*127f0*/  LDL.LU.64 R128, [R1+0x428] ;  /* 0x0004280001807983 */ /* 0x000ea80000300a00 */
[----:B------:R-:W2:Y:S04]  /*12800*/  LDL.LU.64 R248, [R1+0x420] ;  /* 0x0004200001f87983 */ /* 0x000ea80000300a00 */
[----:B------:R5:W-:Y:S04]  /*12810*/  LDGSTS.E [R245+0x5a600], [R2.64], !P4 ;  /* 0x5a60000002f57fae */ /* 0x000be8000e121844 */
[----:B------:R1:W-:Y:S01]  /*12820*/  STL.64 [R1+0x13b0], R50 ;  /* 0x0013b03201007387 */ /* 0x0003e20000100a00 */
[----:B---3--:R-:W-:-:S03]  /*12830*/  IMAD.WIDE R18, R0, 0x4, R176 ;  /* 0x0000000400127825 */ /* 0x008fc600078e02b0 */
[----:B------:R3:W-:Y:S01]  /*12840*/  STL.64 [R1+0x13b8], R34 ;  /* 0x0013b82201007387 */ /* 0x0007e20000100a00 */
[----:B-----5:R-:W-:-:S03]  /*12850*/  IMAD.WIDE R2, R0, 0x4, R144 ;  /* 0x0000000400027825 */ /* 0x020fc600078e0290 */
[----:B------:R5:W-:Y:S04]  /*12860*/  STL.64 [R1+0x13c0], R18 ;  /* 0x0013c01201007387 */ /* 0x000be80000100a00 */
[----:B------:R4:W-:Y:S04]  /*12870*/  STL.64 [R1+0x13c8], R2 ;  /* 0x0013c80201007387 */ /* 0x0009e80000100a00 */
[----:B------:R-:W2:Y:S04]  /*12880*/  LDL.LU.64 R176, [R1+0x3f8] ;  /* 0x0003f80001b07983 */ /* 0x000ea80000300a00 */
[----:B------:R-:W2:Y:S01]  /*12890*/  LDL.LU.64 R144, [R1+0x3f0] ;  /* 0x0003f00001907983 */ /* 0x000ea20000300a00 */
[----:B------:R-:W-:-:S04]  /*128a0*/  IADD3 R242, R250, -0xb9, RZ ;  /* 0xffffff47faf27810 */ /* 0x000fc80007ffe0ff */
[----:B------:R-:W-:Y:S02]  /*128b0*/  ISETP.GE.U32.AND P1, PT, R242, 0x7ffffec8, PT ;  /* 0x7ffffec8f200780c */ /* 0x000fe40003f26070 */
[----:B------:R-:W-:-:S04]  /*128c0*/  IADD3 R242, R250, -0xbd, RZ ;  /* 0xffffff43faf27810 */ /* 0x000fc80007ffe0ff */
[----:B------:R-:W-:-:S07]  /*128d0*/  ISETP.GE.U32.AND P6, PT, R242, 0x7ffffec4, PT ;  /* 0x7ffffec4f200780c */ /* 0x000fce0003fc6070 */
[----:B------:R1:W-:Y:S04]  /*128e0*/  LDGSTS.E [R245+0x5c000], [R50.64], !P1 ;  /* 0x5c00000032f57fae */ /* 0x0003e8000c921844 */
[----:B------:R3:W-:Y:S04]  /*128f0*/  LDGSTS.E [R245+0x5c200], [R34.64], !P1 ;  /* 0x5c20000022f57fae */ /* 0x0007e8000c921844 */
[----:B------:R5:W-:Y:S04]  /*12900*/  LDGSTS.E [R245+0x5c400], [R18.64], !P1 ;  /* 0x5c40000012f57fae */ /* 0x000be8000c921844 */
[----:B------:R4:W-:Y:S01]  /*12910*/  LDGSTS.E [R245+0x5c600], [R2.64], !P1 ;  /* 0x5c60000002f57fae */ /* 0x0009e2000c921844 */
[----:B-1----:R-:W-:-:S04]  /*12920*/  IMAD.WIDE R50, R0, 0x4, R224 ;  /* 0x0000000400327825 */ /* 0x002fc800078e02e0 */
[C---:B---3--:R-:W-:Y:S01]  /*12930*/  IMAD.WIDE R34, R0.reuse, 0x4, R192 ;  /* 0x0000000400227825 */ /* 0x048fe200078e02c0 */
[----:B------:R1:W-:Y:S03]  /*12940*/  LDGSTS.E [R245+0x5e000], [R50.64], !P6 ;  /* 0x5e00000032f57fae */ /* 0x0003e6000f121844 */
[----:B-----5:R-:W-:Y:S01]  /*12950*/  IMAD.WIDE R18, R0, 0x4, R160 ;  /* 0x0000000400127825 */ /* 0x020fe200078e02a0 */
[----:B------:R-:W3:Y:S04]  /*12960*/  LDL.LU.64 R192, [R1+0x3e8] ;  /* 0x0003e80001c07983 */ /* 0x000ee80000300a00 */
[----:B------:R1:W-:Y:S04]  /*12970*/  STL.64 [R1+0x1400], R50 ;  /* 0x0014003201007387 */ /* 0x0003e80000100a00 */
[----:B------:R-:W3:Y:S04]  /*12980*/  LDL.LU.64 R160, [R1+0x3e0] ;  /* 0x0003e00001a07983 */ /* 0x000ee80000300a00 */
[----:B------:R1:W-:Y:S04]  /*12990*/  STL.64 [R1+0x1408], R34 ;  /* 0x0014082201007387 */ /* 0x0003e80000100a00 */
[----:B------:R2:W-:Y:S04]  /*129a0*/  STL.64 [R1+0x1410], R18 ;  /* 0x0014101201007387 */ /* 0x0005e80000100a00 */
[----:B------:R1:W-:Y:S04]  /*129b0*/  LDGSTS.E [R245+0x5e200], [R34.64], !P6 ;  /* 0x5e20000022f57fae */ /* 0x0003e8000f121844 */
[----:B------:R2:W-:Y:S01]  /*129c0*/  LDGSTS.E [R245+0x5e400], [R18.64], !P6 ;  /* 0x5e40000012f57fae */ /* 0x0005e2000f121844 */
[----:B------:R-:W-:-:S04]  /*129d0*/  IADD3 R242, R250, -0xc1, RZ ;  /* 0xffffff3ffaf27810 */ /* 0x000fc80007ffe0ff */
[----:B------:R-:W-:Y:S01]  /*129e0*/  ISETP.GE.U32.AND P0, PT, R242, 0x7ffffec0, PT ;  /* 0x7ffffec0f200780c */ /* 0x000fe20003f06070 */
[----:B----4-:R-:W-:-:S05]  /*129f0*/  IMAD.WIDE R2, R0, 0x4, R112 ;  /* 0x0000000400027825 */ /* 0x010fca00078e0270 */
[----:B------:R4:W-:Y:S04]  /*12a00*/  STL.64 [R1+0x1418], R2 ;  /* 0x0014180201007387 */ /* 0x0009e80000100a00 */
[----:B------:R-:W5:Y:S04]  /*12a10*/  LDL.LU.64 R224, [R1+0x3b8] ;  /* 0x0003b80001e07983 */ /* 0x000f680000300a00 */
[----:B------:R-:W5:Y:S04]  /*12a20*/  LDL.LU.64 R112, [R1+0x3b0] ;  /* 0x0003b00001707983 */ /* 0x000f680000300a00 */
[----:B------:R4:W-:Y:S01]  /*12a30*/  LDGSTS.E [R245+0x5e600], [R2.64], !P6 ;  /* 0x5e60000002f57fae */ /* 0x0009e2000f121844 */
[----:B-1----:R-:W-:-:S03]  /*12a40*/  IMAD.WIDE R50, R0, 0x4, R208 ;  /* 0x0000000400327825 */ /* 0x002fc600078e02d0 */
[----:B------:R-:W5:Y:S01]  /*12a50*/  LDL.LU.64 R208, [R1+0x3a8] ;  /* 0x0003a80001d07983 */ /* 0x000f620000300a00 */
[----:B------:R-:W-:-:S03]  /*12a60*/  IMAD.WIDE R34, R0, 0x4, R246 ;  /* 0x0000000400227825 */ /* 0x000fc600078e02f6 */
[----:B------:R-:W5:Y:S01]  /*12a70*/  LDL.LU.64 R246, [R1+0x3a0] ;  /* 0x0003a00001f67983 */ /* 0x000f620000300a00 */
[----:B--2---:R-:W-:-:S03]  /*12a80*/  IMAD.WIDE R18, R0, 0x4, R128 ;  /* 0x0000000400127825 */ /* 0x004fc600078e0280 */
[----:B------:R1:W-:Y:S01]  /*12a90*/  STL.64 [R1+0x1450], R50 ;  /* 0x0014503201007387 */ /* 0x0003e20000100a00 */
[----:B----4-:R-:W-:-:S03]  /*12aa0*/  IMAD.WIDE R2, R0, 0x4, R248 ;  /* 0x0000000400027825 */ /* 0x010fc600078e02f8 */
[----:B------:R2:W-:Y:S04]  /*12ab0*/  STL.64 [R1+0x1468], R34 ;  /* 0x0014682201007387 */ /* 0x0005e80000100a00 */
[----:B------:R3:W-:Y:S04]  /*12ac0*/  STL.64 [R1+0x1470], R18 ;  /* 0x0014701201007387 */ /* 0x0007e80000100a00 */
[----:B------:R4:W-:Y:S04]  /*12ad0*/  STL.64 [R1+0x1478], R2 ;  /* 0x0014780201007387 */ /* 0x0009e80000100a00 */
[----:B------:R-:W5:Y:S04]  /*12ae0*/  LDL.LU.64 R128, [R1+0x378] ;  /* 0x0003780001807983 */ /* 0x000f680000300a00 */
[----:B------:R-:W5:Y:S04]  /*12af0*/  LDL.LU.64 R248, [R1+0x370] ;  /* 0x0003700001f87983 */ /* 0x000f680000300a00 */
[----:B------:R1:W-:Y:S04]  /*12b00*/  LDGSTS.E [R245+0x60000], [R50.64], !P0 ;  /* 0x6000000032f57fae */ /* 0x0003e8000c121844 */
[----:B------:R2:W-:Y:S01]  /*12b10*/  LDGSTS.E [R245+0x60200], [R34.64], !P0 ;  /* 0x6020000022f57fae */ /* 0x0005e2000c121844 */
[----:B------:R-:W-:-:S03]  /*12b20*/  IADD3 R242, R250, -0xc5, RZ ;  /* 0xffffff3bfaf27810 */ /* 0x000fc60007ffe0ff */
[----:B------:R3:W-:Y:S01]  /*12b30*/  LDGSTS.E [R245+0x60400], [R18.64], !P0 ;  /* 0x6040000012f57fae */ /* 0x0007e2000c121844 */
[----:B-1----:R-:W-:-:S04]  /*12b40*/  IMAD.WIDE R50, R0, 0x4, R176 ;  /* 0x0000000400327825 */ /* 0x002fc800078e02b0 */
[----:B--2---:R-:W-:Y:S01]  /*12b50*/  IMAD.WIDE R34, R0, 0x4, R144 ;  /* 0x0000000400227825 */ /* 0x004fe200078e0290 */
[----:B------:R-:W2:Y:S04]  /*12b60*/  LDL.LU.64 R176, [R1+0x368] ;  /* 0x0003680001b07983 */ /* 0x000ea80000300a00 */
[----:B------:R-:W2:Y:S01]  /*12b70*/  LDL.LU.64 R144, [R1+0x360] ;  /* 0x0003600001907983 */ /* 0x000ea20000300a00 */
[----:B------:R-:W-:Y:S02]  /*12b80*/  ISETP.GE.U32.AND P2, PT, R242, 0x7ffffebc, PT ;  /* 0x7ffffebcf200780c */ /* 0x000fe40003f46070 */
[----:B------:R-:W-:Y:S01]  /*12b90*/  IADD3 R242, R250, -0xc9, RZ ;  /* 0xffffff37faf27810 */ /* 0x000fe20007ffe0ff */
[----:B------:R4:W-:Y:S03]  /*12ba0*/  LDGSTS.E [R245+0x60600], [R2.64], !P0 ;  /* 0x6060000002f57fae */ /* 0x0009e6000c121844 */
[----:B------:R-:W-:Y:S01]  /*12bb0*/  ISETP.GE.U32.AND P3, PT, R242, 0x7ffffeb8, PT ;  /* 0x7ffffeb8f200780c */ /* 0x000fe20003f66070 */
[----:B------:R5:W-:Y:S04]  /*12bc0*/  STL.64 [R1+0x14a0], R50 ;  /* 0x0014a03201007387 */ /* 0x000be80000100a00 */
[----:B------:R1:W-:Y:S04]  /*12bd0*/  STL.64 [R1+0x14a8], R34 ;  /* 0x0014a82201007387 */ /* 0x0003e80000100a00 */
[----:B------:R5:W-:Y:S04]  /*12be0*/  LDGSTS.E [R245+0x62000], [R50.64], !P2 ;  /* 0x6200000032f57fae */ /* 0x000be8000d121844 */
[----:B------:R1:W-:Y:S01]  /*12bf0*/  LDGSTS.E [R245+0x62200], [R34.64], !P2 ;  /* 0x6220000022f57fae */ /* 0x0003e2000d121844 */
[----:B---3--:R-:W-:-:S04]  /*12c00*/  IMAD.WIDE R18, R0, 0x4, R192 ;  /* 0x0000000400127825 */ /* 0x008fc800078e02c0 */
[C---:B----4-:R-:W-:Y:S01]  /*12c10*/  IMAD.WIDE R2, R0.reuse, 0x4, R160 ;  /* 0x0000000400027825 */ /* 0x050fe200078e02a0 */
[----:B------:R3:W-:Y:S04]  /*12c20*/  STL.64 [R1+0x14b0], R18 ;  /* 0x0014b01201007387 */ /* 0x0007e80000100a00 */
[----:B------:R4:W-:Y:S04]  /*12c30*/  STL.64 [R1+0x14b8], R2 ;  /* 0x0014b80201007387 */ /* 0x0009e80000100a00 */
[----:B------:R-:W2:Y:S04]  /*12c40*/  LDL.LU.64 R240, [R1+0x338] ;  /* 0x0003380001f07983 */ /* 0x000ea80000300a00 */
[----:B------:R-:W2:Y:S04]  /*12c50*/  LDL.LU.64 R192, [R1+0x330] ;  /* 0x0003300001c07983 */ /* 0x000ea80000300a00 */
[----:B------:R3:W-:Y:S04]  /*12c60*/  LDGSTS.E [R245+0x62400], [R18.64], !P2 ;  /* 0x6240000012f57fae */ /* 0x0007e8000d121844 */
[----:B------:R-:W2:Y:S04]  /*12c70*/  LDL.LU.64 R160, [R1+0x328] ;  /* 0x0003280001a07983 */ /* 0x000ea80000300a00 */
[----:B------:R4:W-:Y:S01]  /*12c80*/  LDGSTS.E [R245+0x62600], [R2.64], !P2 ;  /* 0x6260000002f57fae */ /* 0x0009e2000d121844 */
[----:B-----5:R-:W-:-:S04]  /*12c90*/  IMAD.WIDE R50, R0, 0x4, R224 ;  /* 0x0000000400327825 */ /* 0x020fc800078e02e0 */
[C---:B-1----:R-:W-:Y:S01]  /*12ca0*/  IMAD.WIDE R34, R0.reuse, 0x4, R112 ;  /* 0x0000000400227825 */ /* 0x042fe200078e0270 */
[----:B------:R1:W-:Y:S04]  /*12cb0*/  LDGSTS.E [R245+0x64000], [R50.64], !P3 ;  /* 0x6400000032f57fae */ /* 0x0003e8000d921844 */
[----:B------:R-:W5:Y:S01]  /*12cc0*/  LDL.LU.64 R112, [R1+0x320] ;  /* 0x0003200001707983 */ /* 0x000f620000300a00 */
[----:B---3--:R-:W-:-:S03]  /*12cd0*/  IMAD.WIDE R18, R0, 0x4, R208 ;  /* 0x0000000400127825 */ /* 0x008fc600078e02d0 */
[----:B------:R1:W-:Y:S01]  /*12ce0*/  STL.64 [R1+0x1500], R50 ;  /* 0x0015003201007387 */ /* 0x0003e20000100a00 */
[----:B----4-:R-:W-:-:S03]  /*12cf0*/  IMAD.WIDE R2, R0, 0x4, R246 ;  /* 0x0000000400027825 */ /* 0x010fc600078e02f6 */
[----:B------:R3:W-:Y:S04]  /*12d00*/  STL.64 [R1+0x1508], R34 ;  /* 0x0015082201007387 */ /* 0x0007e80000100a00 */
[----:B------:R2:W-:Y:S04]  /*12d10*/  STL.64 [R1+0x1510], R18 ;  /* 0x0015101201007387 */ /* 0x0005e80000100a00 */
[----:B------:R4:W-:Y:S04]  /*12d20*/  STL.64 [R1+0x1518], R2 ;  /* 0x0015180201007387 */ /* 0x0009e80000100a00 */
[----:B------:R-:W5:Y:S04]  /*12d30*/  LDL.LU.64 R224, [R1+0x2f8] ;  /* 0x0002f80001e07983 */ /* 0x000f680000300a00 */
[----:B------:R3:W-:Y:S04]  /*12d40*/  LDGSTS.E [R245+0x64200], [R34.64], !P3 ;  /* 0x6420000022f57fae */ /* 0x0007e8000d921844 */
[----:B------:R-:W5:Y:S01]  /*12d50*/  LDL.LU.64 R246, [R1+0x2f0] ;  /* 0x0002f00001f67983 */ /* 0x000f620000300a00 */
[----:B-1----:R-:W-:-:S03]  /*12d60*/  IMAD.WIDE R50, R0, 0x4, R128 ;  /* 0x0000000400327825 */ /* 0x002fc600078e0280 */
[----:B------:R-:W5:Y:S01]  /*12d70*/  LDL.LU.64 R128, [R1+0x2e8] ;  /* 0x0002e80001807983 */ /* 0x000f620000300a00 */
[----:B---3--:R-:W-:-:S03]  /*12d80*/  IMAD.WIDE R34, R0, 0x4, R248 ;  /* 0x0000000400227825 */ /* 0x008fc600078e02f8 */
[----:B------:R2:W-:Y:S04]  /*12d90*/  LDGSTS.E [R245+0x64400], [R18.64], !P3 ;  /* 0x6440000012f57fae */ /* 0x0005e8000d921844 */
[----:B------:R-:W3:Y:S04]  /*12da0*/  LDL.LU.64 R248, [R1+0x2e0] ;  /* 0x0002e00001f87983 */ /* 0x000ee80000300a00 */
[----:B------:R4:W-:Y:S04]  /*12db0*/  LDGSTS.E [R245+0x64600], [R2.64], !P3 ;  /* 0x6460000002f57fae */ /* 0x0009e8000d921844 */
[----:B------:R1:W-:Y:S01]  /*12dc0*/  STL.64 [R1+0x1540], R50 ;  /* 0x0015403201007387 */ /* 0x0003e20000100a00 */
[----:B--2---:R-:W-:-:S03]  /*12dd0*/  IMAD.WIDE R18, R0, 0x4, R176 ;  /* 0x0000000400127825 */ /* 0x004fc600078e02b0 */
[----:B------:R2:W-:Y:S01]  /*12de0*/  STL.64 [R1+0x1568], R34 ;  /* 0x0015682201007387 */ /* 0x0005e20000100a00 */
[----:B----4-:R-:W-:-:S03]  /*12df0*/  IMAD.WIDE R2, R0, 0x4, R144 ;  /* 0x0000000400027825 */ /* 0x010fc600078e0290 */
[----:B------:R4:W-:Y:S04]  /*12e00*/  STL.64 [R1+0x1570], R18 ;  /* 0x0015701201007387 */ /* 0x0009e80000100a00 */
[----:B------:R5:W-:Y:S04]  /*12e10*/  STL.64 [R1+0x1578], R2 ;  /* 0x0015780201007387 */ /* 0x000be80000100a00 */
[----:B------:R-:W3:Y:S04]  /*12e20*/  LDL.LU.64 R208, [R1+0x2b8] ;  /* 0x0002b80001d07983 */ /* 0x000ee80000300a00 */
[----:B------:R-:W3:Y:S04]  /*12e30*/  LDL.LU.64 R176, [R1+0x2b0] ;  /* 0x0002b00001b07983 */ /* 0x000ee80000300a00 */
[----:B------:R-:W3:Y:S01]  /*12e40*/  LDL.LU.64 R144, [R1+0x2a8] ;  /* 0x0002a80001907983 */ /* 0x000ee20000300a00 */
        /* <DEDUP_REMOVED lines=9> */
[C---:B--2---:R-:W-:Y:S01]  /*12ee0*/  IMAD.WIDE R34, R0.reuse, 0x4, R192 ;  /* 0x0000000400227825 */ /* 0x044fe200078e02c0 */
[----:B------:R1:W-:Y:S04]  /*12ef0*/  LDGSTS.E [R245+0x68000], [R50.64], !P4 ;  /* 0x6800000032f57fae */ /* 0x0003e8000e121844 */
[----:B------:R2:W-:Y:S01]  /*12f00*/  LDGSTS.E [R245+0x68200], [R34.64], !P4 ;  /* 0x6820000022f57fae */ /* 0x0005e2000e121844 */
[----:B----4-:R-:W-:-:S03]  /*12f10*/  IMAD.WIDE R18, R0, 0x4, R160 ;  /* 0x0000000400127825 */ /* 0x010fc600078e02a0 */
[----:B------:R-:W4:Y:S04]  /*12f20*/  LDL.LU.64 R160, [R1+0x2a0] ;  /* 0x0002a00001a07983 */ /* 0x000f280000300a00 */
[----:B------:R1:W-:Y:S04]  /*12f30*/  STL.64 [R1+0x15a0], R50 ;  /* 0x0015a03201007387 */ /* 0x0003e80000100a00 */
[----:B------:R2:W-:Y:S04]  /*12f40*/  STL.64 [R1+0x15a8], R34 ;  /* 0x0015a82201007387 */ /* 0x0005e80000100a00 */
[----:B------:R1:W-:Y:S04]  /*12f50*/  STL.64 [R1+0x15b0], R18 ;  /* 0x0015b01201007387 */ /* 0x0003e80000100a00 */
[----:B------:R1:W-:Y:S01]  /*12f60*/  LDGSTS.E [R245+0x68400], [R18.64], !P4 ;  /* 0x6840000012f57fae */ /* 0x0003e2000e121844 */
[----:B------:R-:W-:-:S04]  /*12f70*/  IADD3 R242, R250, -0xd5, RZ ;  /* 0xffffff2bfaf27810 */ /* 0x000fc80007ffe0ff */
[----:B------:R-:W-:Y:S01]  /*12f80*/  ISETP.GE.U32.AND P1, PT, R242, 0x7ffffeac, PT ;  /* 0x7ffffeacf200780c */ /* 0x000fe20003f26070 */
[----:B-----5:R-:W-:-:S05]  /*12f90*/  IMAD.WIDE R2, R0, 0x4, R112 ;  /* 0x0000000400027825 */ /* 0x020fca00078e0270 */
[----:B------:R3:W-:Y:S04]  /*12fa0*/  STL.64 [R1+0x15b8], R2 ;  /* 0x0015b80201007387 */ /* 0x0007e80000100a00 */
[----:B------:R-:W5:Y:S04]  /*12fb0*/  LDL.LU.64 R240, [R1+0x278] ;  /* 0x0002780001f07983 */ /* 0x000f680000300a00 */
[----:B------:R-:W5:Y:S04]  /*12fc0*/  LDL.LU.64 R192, [R1+0x270] ;  /* 0x0002700001c07983 */ /* 0x000f680000300a00 */
[----:B------:R-:W5:Y:S04]  /*12fd0*/  LDL.LU.64 R112, [R1+0x268] ;  /* 0x0002680001707983 */ /* 0x000f680000300a00 */
[----:B------:R3:W-:Y:S01]  /*12fe0*/  LDGSTS.E [R245+0x68600], [R2.64], !P4 ;  /* 0x6860000002f57fae */ /* 0x0007e2000e121844 */
[----:B-1----:R-:W-:-:S05]  /*12ff0*/  IMAD.WIDE R50, R0, 0x4, R224 ;  /* 0x0000000400327825 */ /* 0x002fca00078e02e0 */
[----:B------:R1:W-:Y:S01]  /*13000*/  LDGSTS.E [R245+0x6a000], [R50.64], !P1 ;  /* 0x6a00000032f57fae */ /* 0x0003e2000c921844 */
[----:B--2---:R-:W-:-:S03]  /*13010*/  IMAD.WIDE R34, R0, 0x4, R246 ;  /* 0x0000000400227825 */ /* 0x004fc600078e02f6 */
[----:B------:R-:W2:Y:S01]  /*13020*/  LDL.LU.64 R246, [R1+0x260] ;  /* 0x0002600001f67983 */ /* 0x000ea20000300a00 */
[----:B------:R-:W-:-:S03]  /*13030*/  IMAD.WIDE R18, R0, 0x4, R128 ;  /* 0x0000000400127825 */ /* 0x000fc600078e0280 */
[----:B------:R1:W-:Y:S04]  /*13040*/  STL.64 [R1+0x1600], R50 ;  /* 0x0016003201007387 */ /* 0x0003e80000100a00 */
[----:B------:R-:W-:Y:S01]  /*13050*/  STL.64 [R1+0x1608], R34 ;  /* 0x0016082201007387 */ /* 0x000fe20000100a00 */
[----:B---3--:R-:W-:-:S03]  /*13060*/  IMAD.WIDE R2, R0, 0x4, R248 ;  /* 0x0000000400027825 */ /* 0x008fc600078e02f8 */
[----:B------:R3:W-:Y:S04]  /*13070*/  STL.64 [R1+0x1610], R18 ;  /* 0x0016101201007387 */ /* 0x0007e80000100a00 */
[----:B------:R4:W-:Y:S04]  /*13080*/  STL.64 [R1+0x1618], R2 ;  /* 0x0016180201007387 */ /* 0x0009e80000100a00 */
[----:B------:R-:W2:Y:S04]  /*13090*/  LDL.LU.64 R128, [R1+0x238] ;  /* 0x0002380001807983 */ /* 0x000ea80000300a00 */
[----:B------:R-:W2:Y:S04]  /*130a0*/  LDL.LU.64 R248, [R1+0x230] ;  /* 0x0002300001f87983 */ /* 0x000ea80000300a00 */
[----:B------:R3:W-:Y:S04]  /*130b0*/  LDGSTS.E [R245+0x6a200], [R34.64], !P1 ;  /* 0x6a20000022f57fae */ /* 0x0007e8000c921844 */
[----:B------:R3:W-:Y:S01]  /*130c0*/  LDGSTS.E [R245+0x6a400], [R18.64], !P1 ;  /* 0x6a40000012f57fae */ /* 0x0007e2000c921844 */
[----:B------:R-:W-:-:S03]  /*130d0*/  IADD3 R242, R250, -0xd9, RZ ;  /* 0xffffff27faf27810 */ /* 0x000fc60007ffe0ff */
[----:B------:R4:W-:Y:S01]  /*130e0*/  LDGSTS.E [R245+0x6a600], [R2.64], !P1 ;  /* 0x6a60000002f57fae */ /* 0x0009e2000c921844 */
[----:B-1----:R-:W-:-:S03]  /*130f0*/  IMAD.WIDE R50, R0, 0x4, R208 ;  /* 0x0000000400327825 */ /* 0x002fc600078e02d0 */
[----:B------:R-:W2:Y:S04]  /*13100*/  LDL.LU.64 R208, [R1+0x228] ;  /* 0x0002280001d07983 */ /* 0x000ea80000300a00 */
[----:B------:R5:W-:Y:S01]  /*13110*/  STL.64 [R1+0x1640], R50 ;  /* 0x0016403201007387 */ /* 0x000be20000100a00 */
[----:B---3--:R-:W-:-:S03]  /*13120*/  IMAD.WIDE R18, R0, 0x4, R144 ;  /* 0x0000000400127825 */ /* 0x008fc600078e0290 */
[----:B------:R-:W3:Y:S01]  /*13130*/  LDL.LU.64 R144, [R1+0x220] ;  /* 0x0002200001907983 */ /* 0x000ee20000300a00 */
[----:B------:R-:W-:Y:S01]  /*13140*/  ISETP.GE.U32.AND P6, PT, R242, 0x7ffffea8, PT ;  /* 0x7ffffea8f200780c */ /* 0x000fe20003fc6070 */
[----:B------:R-:W-:Y:S01]  /*13150*/  IMAD.WIDE R34, R0, 0x4, R176 ;  /* 0x0000000400227825 */ /* 0x000fe200078e02b0 */
[----:B------:R-:W-:-:S04]  /*13160*/  IADD3 R242, R250, -0xdd, RZ ;  /* 0xffffff23faf27810 */ /* 0x000fc80007ffe0ff */
[----:B------:R-:W-:Y:S01]  /*13170*/  ISETP.GE.U32.AND P0, PT, R242, 0x7ffffea4, PT ;  /* 0x7ffffea4f200780c */ /* 0x000fe20003f06070 */
[----:B------:R1:W-:Y:S04]  /*13180*/  STL.64 [R1+0x1668], R34 ;  /* 0x0016682201007387 */ /* 0x0003e80000100a00 */
[----:B------:R1:W-:Y:S04]  /*13190*/  STL.64 [R1+0x1670], R18 ;  /* 0x0016701201007387 */ /* 0x0003e80000100a00 */
[----:B------:R5:W-:Y:S04]  /*131a0*/  LDGSTS.E [R245+0x6c000], [R50.64], !P6 ;  /* 0x6c00000032f57fae */ /* 0x000be8000f121844 */
[----:B------:R1:W-:Y:S04]  /*131b0*/  LDGSTS.E [R245+0x6c200], [R34.64], !P6 ;  /* 0x6c20000022f57fae */ /* 0x0003e8000f121844 */
[----:B------:R1:W-:Y:S01]  /*131c0*/  LDGSTS.E [R245+0x6c400], [R18.64], !P6 ;  /* 0x6c40000012f57fae */ /* 0x0003e2000f121844 */
[----:B----4-:R-:W-:-:S05]  /*131d0*/  IMAD.WIDE R2, R0, 0x4, R160 ;  /* 0x0000000400027825 */ /* 0x010fca00078e02a0 */
[----:B------:R2:W-:Y:S04]  /*131e0*/  STL.64 [R1+0x1678], R2 ;  /* 0x0016780201007387 */ /* 0x0005e80000100a00 */
[----:B------:R-:W3:Y:S04]  /*131f0*/  LDL.LU.64 R224, [R1+0x1f8] ;  /* 0x0001f80001e07983 */ /* 0x000ee80000300a00 */
[----:B------:R2:W-:Y:S04]  /*13200*/  LDGSTS.E [R245+0x6c600], [R2.64], !P6 ;  /* 0x6c60000002f57fae */ /* 0x0005e8000f121844 */
[----:B------:R-:W3:Y:S04]  /*13210*/  LDL.LU.64 R176, [R1+0x1f0] ;  /* 0x0001f00001b07983 */ /* 0x000ee80000300a00 */
[----:B------:R-:W3:Y:S01]  /*13220*/  LDL.LU.64 R160, [R1+0x1e8] ;  /* 0x0001e80001a07983 */ /* 0x000ee20000300a00 */
[----:B-----5:R-:W-:-:S04]  /*13230*/  IMAD.WIDE R50, R0, 0x4, R240 ;  /* 0x0000000400327825 */ /* 0x020fc800078e02f0 */
[C---:B-1----:R-:W-:Y:S01]  /*13240*/  IMAD.WIDE R34, R0.reuse, 0x4, R192 ;  /* 0x0000000400227825 */ /* 0x042fe200078e02c0 */
[----:B------:R1:W-:Y:S03]  /*13250*/  LDGSTS.E [R245+0x6e000], [R50.64], !P0 ;  /* 0x6e00000032f57fae */ /* 0x0003e6000c121844 */
[C---:B------:R-:W-:Y:S01]  /*13260*/  IMAD.WIDE R18, R0.reuse, 0x4, R112 ;  /* 0x0000000400127825 */ /* 0x040fe200078e0270 */
[----:B------:R5:W-:Y:S04]  /*13270*/  LDGSTS.E [R245+0x6e200], [R34.64], !P0 ;  /* 0x6e20000022f57fae */ /* 0x000be8000c121844 */
[----:B------:R-:W4:Y:S04]  /*13280*/  LDL.LU.64 R112, [R1+0x1e0] ;  /* 0x0001e00001707983 */ /* 0x000f280000300a00 */
[----:B------:R1:W-:Y:S04]  /*13290*/  STL.64 [R1+0x16a0], R50 ;  /* 0x0016a03201007387 */ /* 0x0003e80000100a00 */
[----:B------:R5:W-:Y:S01]  /*132a0*/  STL.64 [R1+0x16a8], R34 ;  /* 0x0016a82201007387 */ /* 0x000be20000100a00 */
[----:B--2---:R-:W-:-:S03]  /*132b0*/  IMAD.WIDE R2, R0, 0x4, R246 ;  /* 0x0000000400027825 */ /* 0x004fc600078e02f6 */
[----:B------:R2:W-:Y:S04]  /*132c0*/  STL.64 [R1+0x16b0], R18 ;  /* 0x0016b01201007387 */ /* 0x0005e80000100a00 */
[----:B------:R3:W-:Y:S04]  /*132d0*/  STL.64 [R1+0x16b8], R2 ;  /* 0x0016b80201007387 */ /* 0x0007e80000100a00 */
[----:B------:R-:W4:Y:S04]  /*132e0*/  LDL.LU.64 R192, [R1+0x1b8] ;  /* 0x0001b80001c07983 */ /* 0x000f280000300a00 */
[----:B------:R-:W4:Y:S04]  /*132f0*/  LDL.LU.64 R246, [R1+0x1b0] ;  /* 0x0001b00001f67983 */ /* 0x000f280000300a00 */
[----:B------:R2:W-:Y:S01]  /*13300*/  LDGSTS.E [R245+0x6e400], [R18.64], !P0 ;  /* 0x6e40000012f57fae */ /* 0x0005e2000c121844 */
[----:B-1----:R-:W-:-:S03]  /*13310*/  IMAD.WIDE R50, R0, 0x4, R128 ;  /* 0x0000000400327825 */ /* 0x002fc600078e0280 */
[----:B------:R3:W-:Y:S01]  /*13320*/  LDGSTS.E [R245+0x6e600], [R2.64], !P0 ;  /* 0x6e60000002f57fae */ /* 0x0007e2000c121844 */
[----:B-----5:R-:W-:-:S03]  /*13330*/  IMAD.WIDE R34, R0, 0x4, R248 ;  /* 0x0000000400227825 */ /* 0x020fc600078e02f8 */
[----:B------:R-:W5:Y:S04]  /*13340*/  LDL.LU.64 R128, [R1+0x1a8] ;  /* 0x0001a80001807983 */ /* 0x000f680000300a00 */
[----:B------:R-:W5:Y:S04]  /*13350*/  LDL.LU.64 R248, [R1+0x1a0] ;  /* 0x0001a00001f87983 */ /* 0x000f680000300a00 */
[----:B------:R1:W-:Y:S01]  /*13360*/  STL.64 [R1+0x1700], R50 ;  /* 0x0017003201007387 */ /* 0x0003e20000100a00 */
[----:B--2---:R-:W-:-:S03]  /*13370*/  IMAD.WIDE R18, R0, 0x4, R208 ;  /* 0x0000000400127825 */ /* 0x004fc600078e02d0 */
[----:B------:R2:W-:Y:S01]  /*13380*/  STL.64 [R1+0x1708], R34 ;  /* 0x0017082201007387 */ /* 0x0005e20000100a00 */
[----:B---3--:R-:W-:-:S03]  /*13390*/  IMAD.WIDE R2, R0, 0x4, R144 ;  /* 0x0000000400027825 */ /* 0x008fc600078e0290 */
[----:B------:R3:W-:Y:S04]  /*133a0*/  STL.64 [R1+0x1710], R18 ;  /* 0x0017101201007387 */ /* 0x0007e80000100a00 */
[----:B------:R4:W-:Y:S04]  /*133b0*/  STL.64 [R1+0x1718], R2 ;  /* 0x0017180201007387 */ /* 0x0009e80000100a00 */
        /* <DEDUP_REMOVED lines=10> */
[----:B-1----:R-:W-:-:S05]  /*13460*/  IMAD.WIDE R50, R0, 0x4, R224 ;  /* 0x0000000400327825 */ /* 0x002fca00078e02e0 */
[----:B------:R1:W-:Y:S01]  /*13470*/  LDGSTS.E [R245+0x72000], [R50.64], !P3 ;  /* 0x7200000032f57fae */ /* 0x0003e2000d921844 */
[----:B--2---:R-:W-:-:S03]  /*13480*/  IMAD.WIDE R34, R0, 0x4, R176 ;  /* 0x0000000400227825 */ /* 0x004fc600078e02b0 */
[----:B------:R-:W2:Y:S01]  /*13490*/  LDL.LU.64 R176, [R1+0x168] ;  /* 0x0001680001b07983 */ /* 0x000ea20000300a00 */
[----:B---3--:R-:W-:-:S03]  /*134a0*/  IMAD.WIDE R18, R0, 0x4, R160 ;  /* 0x0000000400127825 */ /* 0x008fc600078e02a0 */
[----:B------:R1:W-:Y:S04]  /*134b0*/  STL.64 [R1+0x1720], R50 ;  /* 0x0017203201007387 */ /* 0x0003e80000100a00 */
[----:B------:R-:W2:Y:S04]  /*134c0*/  LDL.LU.64 R160, [R1+0x160] ;  /* 0x0001600001a07983 */ /* 0x000ea80000300a00 */
        /* <DEDUP_REMOVED lines=8> */
[----:B------:R-:W3:Y:S04]  /*13550*/  LDL.LU.64 R240, [R1+0x138] ;  /* 0x0001380001f07983 */ /* 0x000ee80000300a00 */
[----:B------:R4:W-:Y:S04]  /*13560*/  LDGSTS.E [R245+0x72600], [R2.64], !P3 ;  /* 0x7260000002f57fae */ /* 0x0009e8000d921844 */
[----:B------:R-:W3:Y:S01]  /*13570*/  LDL.LU.64 R112, [R1+0x130] ;  /* 0x0001300001707983 */ /* 0x000ee20000300a00 */
[----:B-1----:R-:W-:-:S03]  /*13580*/  IMAD.WIDE R50, R0, 0x4, R192 ;  /* 0x0000000400327825 */ /* 0x002fc600078e02c0 */
[----:B------:R-:W3:Y:S01]  /*13590*/  LDL.LU.64 R192, [R1+0x128] ;  /* 0x0001280001c07983 */ /* 0x000ee20000300a00 */
[----:B------:R-:W-:-:S03]  /*135a0*/  IMAD.WIDE R34, R0, 0x4, R246 ;  /* 0x0000000400227825 */ /* 0x000fc600078e02f6 */
[----:B------:R-:W3:Y:S04]  /*135b0*/  LDL.LU.64 R246, [R1+0x120] ;  /* 0x0001200001f67983 */ /* 0x000ee80000300a00 */
[----:B------:R1:W-:Y:S01]  /*135c0*/  STL.64 [R1+0x1780], R50 ;  /* 0x0017803201007387 */ /* 0x0003e20000100a00 */
[----:B-----5:R-:W-:-:S03]  /*135d0*/  IMAD.WIDE R18, R0, 0x4, R128 ;  /* 0x0000000400127825 */ /* 0x020fc600078e0280 */
[----:B------:R5:W-:Y:S01]  /*135e0*/  STL.64 [R1+0x1788], R34 ;  /* 0x0017882201007387 */ /* 0x000be20000100a00 */
[----:B----4-:R-:W-:-:S03]  /*135f0*/  IMAD.WIDE R2, R0, 0x4, R248 ;  /* 0x0000000400027825 */ /* 0x010fc600078e02f8 */
[----:B------:R2:W-:Y:S04]  /*13600*/  STL.64 [R1+0x1790], R18 ;  /* 0x0017901201007387 */ /* 0x0005e80000100a00 */
[----:B------:R4:W-:Y:S04]  /*13610*/  STL.64 [R1+0x1798], R2 ;  /* 0x0017980201007387 */ /* 0x0009e80000100a00 */
[----:B------:R-:W3:Y:S04]  /*13620*/  LDL.LU.64 R128, [R1+0xf8] ;  /* 0x0000f80001807983 */ /* 0x000ee80000300a00 */
[----:B------:R-:W3:Y:S04]  /*13630*/  LDL.LU.64 R248, [R1+0xf0] ;  /* 0x0000f00001f87983 */ /* 0x000ee80000300a00 */
[----:B------:R1:W-:Y:S04]  /*13640*/  LDGSTS.E [R245+0x74000], [R50.64], !P5 ;  /* 0x7400000032f57fae */ /* 0x0003e8000e921844 */
[----:B------:R5:W-:Y:S04]  /*13650*/  LDGSTS.E [R245+0x74200], [R34.64], !P5 ;  /* 0x7420000022f57fae */ /* 0x000be8000e921844 */
[----:B------:R-:W3:Y:S01]  /*13660*/  LDL.LU.64 R224, [R1+0xe8] ;  /* 0x0000e80001e07983 */ /* 0x000ee20000300a00 */
[----:B------:R-:W-:Y:S01]  /*13670*/  IADD3 R242, R250, -0xed, RZ ;  /* 0xffffff13faf27810 */ /* 0x000fe20007ffe0ff */
[----:B-1----:R-:W-:-:S04]  /*13680*/  IMAD.WIDE R50, R0, 0x4, R208 ;  /* 0x0000000400327825 */ /* 0x002fc800078e02d0 */
[----:B-----5:R-:W-:Y:S01]  /*13690*/  IMAD.WIDE R34, R0, 0x4, R144 ;  /* 0x0000000400227825 */ /* 0x020fe200078e0290 */
[----:B------:R2:W-:Y:S04]  /*136a0*/  LDGSTS.E [R245+0x74400], [R18.64], !P5 ;  /* 0x7440000012f57fae */ /* 0x0005e8000e921844 */
[----:B------:R-:W3:Y:S01]  /*136b0*/  LDL.LU.64 R144, [R1+0xe0] ;  /* 0x0000e00001907983 */ /* 0x000ee20000300a00 */
        /* <DEDUP_REMOVED lines=8> */
[----:B--2---:R-:W-:-:S04]  /*13740*/  IMAD.WIDE R18, R0, 0x4, R176 ;  /* 0x0000000400127825 */ /* 0x004fc800078e02b0 */
[C---:B----4-:R-:W-:Y:S01]  /*13750*/  IMAD.WIDE R2, R0.reuse, 0x4, R160 ;  /* 0x0000000400027825 */ /* 0x050fe200078e02a0 */
[----:B------:R2:W-:Y:S04]  /*13760*/  STL.64 [R1+0x1e40], R18 ;  /* 0x001e401201007387 */ /* 0x0005e80000100a00 */
[----:B------:R4:W-:Y:S04]  /*13770*/  STL.64 [R1+0x1e48], R2 ;  /* 0x001e480201007387 */ /* 0x0009e80000100a00 */
[----:B------:R2:W-:Y:S04]  /*13780*/  LDGSTS.E [R245+0x76400], [R18.64], !P4 ;  /* 0x7640000012f57fae */ /* 0x0005e8000e121844 */
[----:B------:R-:W3:Y:S04]  /*13790*/  LDL.LU.64 R208, [R1+0xb8] ;  /* 0x0000b80001d07983 */ /* 0x000ee80000300a00 */
[----:B------:R-:W3:Y:S04]  /*137a0*/  LDL.LU.64 R176, [R1+0xb0] ;  /* 0x0000b00001b07983 */ /* 0x000ee80000300a00 */
[----:B------:R4:W-:Y:S04]  /*137b0*/  LDGSTS.E [R245+0x76600], [R2.64], !P4 ;  /* 0x7660000002f57fae */ /* 0x0009e8000e121844 */
[----:B------:R-:W3:Y:S02]  /*137c0*/  LDL.LU.64 R160, [R1+0xa8] ;  /* 0x0000a80001a07983 */ /* 0x000ee40000300a00 */
[----:B---3--:R-:W-:-:S05]  /*137d0*/  IMAD.WIDE R50, R0, 0x4, R240 ;  /* 0x0000000400327825 */ /* 0x008fca00078e02f0 */
[----:B------:R3:W-:Y:S01]  /*137e0*/  LDGSTS.E [R245+0x78000], [R50.64], !P1 ;  /* 0x7800000032f57fae */ /* 0x0007e2000c921844 */
[----:B-1----:R-:W-:-:S03]  /*137f0*/  IMAD.WIDE R34, R0, 0x4, R112 ;  /* 0x0000000400227825 */ /* 0x002fc600078e0270 */
        /* <DEDUP_REMOVED lines=9> */
[----:B------:R1:W-:Y:S01]  /*13890*/  LDGSTS.E [R245+0x78200], [R34.64], !P1 ;  /* 0x7820000022f57fae */ /* 0x0003e2000c921844 */
[----:B---3--:R-:W-:-:S03]  /*138a0*/  IMAD.WIDE R50, R0, 0x4, R128 ;  /* 0x0000000400327825 */ /* 0x008fc600078e0280 */
[----:B------:R-:W3:Y:S04]  /*138b0*/  LDL.LU.64 R128, [R1+0x68] ;  /* 0x0000680001807983 */ /* 0x000ee80000300a00 */
[----:B------:R2:W-:Y:S01]  /*138c0*/  STL.64 [R1+0x1e70], R50 ;  /* 0x001e703201007387 */ /* 0x0005e20000100a00 */
[----:B-1----:R-:W-:-:S03]  /*138d0*/  IMAD.WIDE R34, R0, 0x4, R248 ;  /* 0x0000000400227825 */ /* 0x002fc600078e02f8 */
[----:B------:R2:W-:Y:S04]  /*138e0*/  LDGSTS.E [R245+0x78400], [R18.64], !P1 ;  /* 0x7840000012f57fae */ /* 0x0005e8000c921844 */
[----:B------:R-:W3:Y:S04]  /*138f0*/  LDL.LU.64 R248, [R1+0x60] ;  /* 0x0000600001f87983 */ /* 0x000ee80000300a00 */
[----:B------:R4:W-:Y:S01]  /*13900*/  LDGSTS.E [R245+0x78600], [R2.64], !P1 ;  /* 0x7860000002f57fae */ /* 0x0009e2000c921844 */
[----:B--2---:R-:W-:-:S03]  /*13910*/  IMAD.WIDE R18, R0, 0x4, R224 ;  /* 0x0000000400127825 */ /* 0x004fc600078e02e0 */
[----:B------:R1:W-:Y:S01]  /*13920*/  STL.64 [R1+0x1e78], R34 ;  /* 0x001e782201007387 */ /* 0x0003e20000100a00 */
[----:B----4-:R-:W-:-:S03]  /*13930*/  IMAD.WIDE R2, R0, 0x4, R144 ;  /* 0x0000000400027825 */ /* 0x010fc600078e0290 */
[----:B------:R2:W-:Y:S04]  /*13940*/  STL.64 [R1+0x1e80], R18 ;  /* 0x001e801201007387 */ /* 0x0005e80000100a00 */
[----:B------:R5:W-:Y:S04]  /*13950*/  STL.64 [R1+0x1e88], R2 ;  /* 0x001e880201007387 */ /* 0x000be80000100a00 */
[----:B------:R-:W4:Y:S01]  /*13960*/  LDL.LU.64 R144, [R1+0x820] ;  /* 0x0008200001907983 */ /* 0x000f220000300a00 */
        /* <DEDUP_REMOVED lines=8> */
[----:B------:R-:W-:Y:S01]  /*139f0*/  IADD3 R242, R250, -0xfd, RZ ;  /* 0xffffff03faf27810 */ /* 0x000fe20007ffe0ff */
[----:B-1----:R-:W-:-:S04]  /*13a00*/  IMAD.WIDE R50, R0, 0x4, R208 ;  /* 0x0000000400327825 */ /* 0x002fc800078e02d0 */
[C---:B------:R-:W-:Y:S01]  /*13a10*/  IMAD.WIDE R34, R0.reuse, 0x4, R176 ;  /* 0x0000000400227825 */ /* 0x040fe200078e02b0 */
[----:B------:R1:W-:Y:S04]  /*13a20*/  LDGSTS.E [R245+0x7c000], [R50.64], !P0 ;  /* 0x7c00000032f57fae */ /* 0x0003e8000c121844 */
[----:B------:R-:W4:Y:S01]  /*13a30*/  LDL.LU.64 R176, [R1+0x818] ;  /* 0x0008180001b07983 */ /* 0x000f220000300a00 */
[----:B--2---:R-:W-:-:S03]  /*13a40*/  IMAD.WIDE R18, R0, 0x4, R160 ;  /* 0x0000000400127825 */ /* 0x004fc600078e02a0 */
[----:B------:R1:W-:Y:S04]  /*13a50*/  STL.64 [R1+0x1e90], R50 ;  /* 0x001e903201007387 */ /* 0x0003e80000100a00 */
[----:B------:R-:W2:Y:S04]  /*13a60*/  LDL.LU.64 R160, [R1+0x810] ;  /* 0x0008100001a07983 */ /* 0x000ea80000300a00 */
[----:B------:R-:W-:Y:S04]  /*13a70*/  STL.64 [R1+0x1e98], R34 ;  /* 0x001e982201007387 */ /* 0x000fe80000100a00 */
[----:B------:R1:W-:Y:S04]  /*13a80*/  LDGSTS.E [R245+0x7c200], [R34.64], !P0 ;  /* 0x7c20000022f57fae */ /* 0x0003e8000c121844 */
[----:B------:R3:W-:Y:S01]  /*13a90*/  LDGSTS.E [R245+0x7c400], [R18.64], !P0 ;  /* 0x7c40000012f57fae */ /* 0x0007e2000c121844 */
[----:B------:R-:W-:Y:S01]  /*13aa0*/  ISETP.GE.U32.AND P2, PT, R242, 0x7ffffe84, PT ;  /* 0x7ffffe84f200780c */ /* 0x000fe20003f46070 */
[----:B-----5:R-:W-:-:S02]  /*13ab0*/  IMAD.WIDE R2, R0, 0x4, R112 ;  /* 0x0000000400027825 */ /* 0x020fc400078e0270 */
[----:B------:R-:W5:Y:S04]  /*13ac0*/  LDL.LU.64 R112, [R1+0x808] ;  /* 0x0008080001707983 */ /* 0x000f680000300a00 */
[----:B------:R3:W-:Y:S04]  /*13ad0*/  STL.64 [R1+0x1ea0], R18 ;  /* 0x001ea01201007387 */ /* 0x0007e80000100a00 */
[----:B------:R3:W-:Y:S04]  /*13ae0*/  STL.64 [R1+0x1ea8], R2 ;  /* 0x001ea80201007387 */ /* 0x0007e80000100a00 */
[----:B------:R3:W-:Y:S04]  /*13af0*/  LDGSTS.E [R245+0x7c600], [R2.64], !P0 ;  /* 0x7c60000002f57fae */ /* 0x0007e8000c121844 */
[----:B------:R-:W5:Y:S01]  /*13b00*/  LDL.LU.64 R240, [R1+0x7d8] ;  /* 0x0007d80001f07983 */ /* 0x000f620000300a00 */
[----:B-1----:R-:W-:-:S03]  /*13b10*/  IMAD.WIDE R50, R0, 0x4, R246 ;  /* 0x0000000400327825 */ /* 0x002fc600078e02f6 */
[----:B------:R-:W5:Y:S04]  /*13b20*/  LDL.LU.64 R224, [R1+0x7d0] ;  /* 0x0007d00001e07983 */ /* 0x000f680000300a00 */
[----:B------:R-:W5:Y:S04]  /*13b30*/  LDL.LU.64 R246, [R1+0x7c8] ;  /* 0x0007c80001f67983 */ /* 0x000f680000300a00 */
[----:B------:R-:W-:Y:S01]  /*13b40*/  STL.64 [R1+0x21b0], R50 ;  /* 0x0021b03201007387 */ /* 0x000fe20000100a00 */
[----:B---3--:R-:W-:-:S03]  /*13b50*/  IMAD.WIDE R18, R0, 0x4, R128 ;  /* 0x0000000400127825 */ /* 0x008fc600078e0280 */
[----:B------:R-:W3:Y:S01]  /*13b60*/  LDL.LU.64 R128, [R1+0x7c0] ;  /* 0x0007c00001807983 */ /* 0x000ee20000300a00 */
[----:B------:R-:W-:-:S03]  /*13b70*/  IMAD.WIDE R34, R0, 0x4, R192 ;  /* 0x0000000400227825 */ /* 0x000fc600078e02c0 */
[----:B------:R1:W-:Y:S01]  /*13b80*/  LDGSTS.E [R245+0x7e000], [R50.64], !P2 ;  /* 0x7e00000032f57fae */ /* 0x0003e2000d121844 */
[----:B------:R-:W-:-:S03]  /*13b90*/  IMAD.WIDE R2, R0, 0x4, R248 ;  /* 0x0000000400027825 */ /* 0x000fc600078e02f8 */
[----:B------:R-:W-:Y:S04]  /*13ba0*/  STL.64 [R1+0x21a8], R34 ;  /* 0x0021a82201007387 */ /* 0x000fe80000100a00 */
[----:B------:R-:W1:Y:S04]  /*13bb0*/  S2R R249, SR_TID.X ;  /* 0x0000000000f97919 */ /* 0x000e680000002100 */
[----:B------:R1:W-:Y:S04]  /*13bc0*/  STL.64 [R1+0x21a0], R18 ;  /* 0x0021a01201007387 */ /* 0x0003e80000100a00 */
[----:B------:R2:W-:Y:S04]  /*13bd0*/  LDGSTS.E [R245+0x7e200], [R34.64], !P2 ;  /* 0x7e20000022f57fae */ /* 0x0005e8000d121844 */
[----:B------:R5:W-:Y:S04]  /*13be0*/  STL.64 [R1+0x2198], R2 ;  /* 0x0021980201007387 */ /* 0x000be80000100a00 */
[----:B------:R4:W-:Y:S02]  /*13bf0*/  LDGSTS.E [R245+0x7e400], [R18.64], !P2 ;  /* 0x7e40000012f57fae */ /* 0x0009e4000d121844 */
[----:B----4-:R-:W-:Y:S01]  /*13c00*/  IMAD.WIDE R66, R0, 0x4, R144 ;  /* 0x0000000400427825 */ /* 0x010fe200078e0290 */
[----:B------:R-:W-:Y:S01]  /*13c10*/  IADD3 R242, R250, -0x82, RZ ;  /* 0xffffff7efaf27810 */ /* 0x000fe20007ffe0ff */
[----:B------:R5:W-:Y:S01]  /*13c20*/  LDGSTS.E [R245+0x7e600], [R2.64], !P2 ;  /* 0x7e60000002f57fae */ /* 0x000be2000d121844 */
[----:B-1----:R-:W-:-:S03]  /*13c30*/  LOP3.LUT R249, R249, 0x7f, RZ, 0xc0, !PT ;  /* 0x0000007ff9f97812 */ /* 0x002fc600078ec0ff */
[----:B------:R-:W4:Y:S02]  /*13c40*/  LDL.LU.64 R18, [R1+0x798] ;  /* 0x0007980001127983 */ /* 0x000f240000300a00 */
[----:B------:R-:W-:Y:S02]  /*13c50*/  IMAD.SHL.U32 R145, R249, 0x4, RZ ;  /* 0x00000004f9917824 */ /* 0x000fe400078e00ff */
[----:B------:R-:W4:Y:S04]  /*13c60*/  LDL.LU.64 R192, [R1+0x790] ;  /* 0x0007900001c07983 */ /* 0x000f280000300a00 */
[----:B------:R-:W4:Y:S01]  /*13c70*/  LDL.LU.64 R248, [R1+0x788] ;  /* 0x0007880001f87983 */ /* 0x000f220000300a00 */
[----:B------:R-:W-:Y:S02]  /*13c80*/  ISETP.GE.U32.AND P3, PT, R242, 0x7ffffeff, PT ;  /* 0x7ffffefff200780c */ /* 0x000fe40003f66070 */
[----:B------:R-:W-:Y:S01]  /*13c90*/  LOP3.LUT R209, R145, 0x20, RZ, 0x3c, !PT ;  /* 0x0000002091d17812 */ /* 0x000fe200078e3cff */
[----:B------:R1:W-:Y:S04]  /*13ca0*/  STL.64 [R1+0x730], R66 ;  /* 0x0007304201007387 */ /* 0x0003e80000100a00 */
[----:B------:R-:W4:Y:S01]  /*13cb0*/  LDL.LU.64 R144, [R1+0x780] ;  /* 0x0007800001907983 */ /* 0x000f220000300a00 */
[----:B------:R-:W-:-:S05]  /*13cc0*/  IADD3 R242, R250, -0x86, RZ ;  /* 0xffffff7afaf27810 */ /* 0x000fca0007ffe0ff */
[----:B------:R1:W-:Y:S01]  /*13cd0*/  LDGSTS.E [R209+0x40800], [R66.64], !P3 ;  /* 0x4080000042d17fae */ /* 0x0003e2000d921844 */
[----:B------:R-:W-:Y:S01]  /*13ce0*/  ISETP.GE.U32.AND P5, PT, R242, 0x7ffffefb, PT ;  /* 0x7ffffefbf200780c */ /* 0x000fe20003fa6070 */
[----:B------:R-:W-:-:S04]  /*13cf0*/  IMAD.WIDE R50, R0, 0x4, R176 ;  /* 0x0000000400327825 */ /* 0x000fc800078e02b0 */
[C---:B--2---:R-:W-:Y:S01]  /*13d00*/  IMAD.WIDE R34, R0.reuse, 0x4, R160 ;  /* 0x0000000400227825 */ /* 0x044fe200078e02a0 */
[----:B------:R2:W-:Y:S04]  /*13d10*/  STL.64 [R1+0x728], R50 ;  /* 0x0007283201007387 */ /* 0x0005e80000100a00 */
[----:B------:R1:W-:Y:S04]  /*13d20*/  STL.64 [R1+0x720], R34 ;  /* 0x0007202201007387 */ /* 0x0003e80000100a00 */
[----:B------:R2:W-:Y:S04]  /*13d30*/  LDGSTS.E [R209+0x40a00], [R50.64], !P3 ;  /* 0x40a0000032d17fae */ /* 0x0005e8000d921844 */
[----:B------:R1:W-:Y:S01]  /*13d40*/  LDGSTS.E [R209+0x40c00], [R34.64], !P3 ;  /* 0x40c0000022d17fae */ /* 0x0003e2000d921844 */
[----:B-----5:R-:W-:-:S05]  /*13d50*/  IMAD.WIDE R2, R0, 0x4, R112 ;  /* 0x0000000400027825 */ /* 0x020fca00078e0270 */
[----:B------:R3:W-:Y:S04]  /*13d60*/  STL.64 [R1+0x638], R2 ;  /* 0x0006380201007387 */ /* 0x0007e80000100a00 */
[----:B------:R-:W5:Y:S04]  /*13d70*/  LDL.LU.64 R176, [R1+0x758] ;  /* 0x0007580001b07983 */ /* 0x000f680000300a00 */
[----:B------:R-:W5:Y:S04]  /*13d80*/  LDL.LU.64 R160, [R1+0x750] ;  /* 0x0007500001a07983 */ /* 0x000f680000300a00 */
[----:B------:R-:W5:Y:S01]  /*13d90*/  LDL.LU.64 R112, [R1+0x748] ;  /* 0x0007480001707983 */ /* 0x000f620000300a00 */
[----:B-1----:R-:W-:-:S03]  /*13da0*/  IMAD.WIDE R66, R0, 0x4, R240 ;  /* 0x0000000400427825 */ /* 0x002fc600078e02f0 */
[----:B------:R3:W-:Y:S01]  /*13db0*/  LDGSTS.E [R209+0x40e00], [R2.64], !P3 ;  /* 0x40e0000002d17fae */ /* 0x0007e2000d921844 */
[----:B--2---:R-:W-:-:S03]  /*13dc0*/  IMAD.WIDE R50, R0, 0x4, R224 ;  /* 0x0000000400327825 */ /* 0x004fc600078e02e0 */
[----:B------:R1:W-:Y:S01]  /*13dd0*/  LDGSTS.E [R209+0x42800], [R66.64], !P5 ;  /* 0x4280000042d17fae */ /* 0x0003e2000e921844 */
[----:B------:R-:W-:-:S03]  /*13de0*/  IMAD.WIDE R34, R0, 0x4, R246 ;  /* 0x0000000400227825 */ /* 0x000fc600078e02f6 */
[----:B------:R-:W2:Y:S01]  /*13df0*/  LDL.LU.64 R246, [R1+0x740] ;  /* 0x0007400001f67983 */ /* 0x000ea20000300a00 */
[----:B---3--:R-:W-:-:S03]  /*13e00*/  IMAD.WIDE R2, R0, 0x4, R128 ;  /* 0x0000000400027825 */ /* 0x008fc600078e0280 */
[----:B------:R-:W-:Y:S04]  /*13e10*/  STL.64 [R1+0x630], R66 ;  /* 0x0006304201007387 */ /* 0x000fe80000100a00 */
[----:B------:R4:W-:Y:S04]  /*13e20*/  STL.64 [R1+0x528], R50 ;  /* 0x0005283201007387 */ /* 0x0009e80000100a00 */
[----:B------:R3:W-:Y:S04]  /*13e30*/  STL.64 [R1+0x520], R34 ;  /* 0x0005202201007387 */ /* 0x0007e80000100a00 */
[----:B------:R1:W-:Y:S04]  /*13e40*/  STL.64 [R1+0x4a8], R2 ;  /* 0x0004a80201007387 */ /* 0x0003e80000100a00 */
[----:B------:R-:W2:Y:S04]  /*13e50*/  LDL.LU.64 R240, [R1+0x718] ;  /* 0x0007180001f07983 */ /* 0x000ea80000300a00 */
[----:B------:R-:W2:Y:S04]  /*13e60*/  LDL.LU.64 R224, [R1+0x710] ;  /* 0x0007100001e07983 */ /* 0x000ea80000300a00 */
[----:B------:R-:W2:Y:S04]  /*13e70*/  LDL.LU.64 R128, [R1+0x708] ;  /* 0x0007080001807983 */ /* 0x000ea80000300a00 */
[----:B------:R4:W-:Y:S01]  /*13e80*/  LDGSTS.E [R209+0x42a00], [R50.64], !P5 ;  /* 0x42a0000032d17fae */ /* 0x0009e2000e921844 */
[----:B------:R-:W-:-:S03]  /*13e90*/  IADD3 R242, R250, -0x8a, RZ ;  /* 0xffffff76faf27810 */ /* 0x000fc60007ffe0ff */
[----:B------:R3:W-:Y:S01]  /*13ea0*/  LDGSTS.E [R209+0x42c00], [R34.64], !P5 ;  /* 0x42c0000022d17fae */ /* 0x0007e2000e921844 */
[----:B----4-:R-:W-:Y:S01]  /*13eb0*/  IMAD.WIDE R50, R0, 0x4, R18 ;  /* 0x0000000400327825 */ /* 0x010fe200078e0212 */
[----:B------:R-:W-:Y:S02]  /*13ec0*/  ISETP.GE.U32.AND P4, PT, R242, 0x7ffffef7, PT ;  /* 0x7ffffef7f200780c */ /* 0x000fe40003f86070 */
[----:B------:R1:W-:Y:S01]  /*13ed0*/  LDGSTS.E [R209+0x42e00], [R2.64], !P5 ;  /* 0x42e0000002d17fae */ /* 0x0003e2000e921844 */
[----:B------:R-:W-:-:S03]  /*13ee0*/  IMAD.WIDE R18, R0, 0x4, R248 ;  /* 0x0000000400127825 */ /* 0x000fc600078e02f8 */
[----:B------:R-:W4:Y:S01]  /*13ef0*/  LDL.LU.64 R248, [R1+0x700] ;  /* 0x0007000001f87983 */ /* 0x000f220000300a00 */
[----:B---3--:R-:W-:-:S03]  /*13f00*/  IMAD.WIDE R34, R0, 0x4, R192 ;  /* 0x0000000400227825 */ /* 0x008fc600078e02c0 */
[----:B------:R5:W-:Y:S01]  /*13f10*/  STL.64 [R1+0x4a0], R50 ;  /* 0x0004a03201007387 */ /* 0x000be20000100a00 */
[----:B-1----:R-:W-:Y:S01]  /*13f20*/  IMAD.WIDE R2, R0, 0x4, R144 ;  /* 0x0000000400027825 */ /* 0x002fe200078e0290 */
[----:B------:R-:W-:Y:S02]  /*13f30*/  IADD3 R242, R250, -0x8e, RZ ;  /* 0xffffff72faf27810 */ /* 0x000fe40007ffe0ff */
[----:B------:R-:W-:Y:S04]  /*13f40*/  STL.64 [R1+0x478], R34 ;  /* 0x0004782201007387 */ /* 0x000fe80000100a00 */
[----:B------:R5:W-:Y:S04]  /*13f50*/  LDGSTS.E [R209+0x44800], [R50.64], !P4 ;  /* 0x4480000032d17fae */ /* 0x000be8000e121844 */
[----:B------:R1:W-:Y:S01]  /*13f60*/  STL.64 [R1+0x470], R18 ;  /* 0x0004701201007387 */ /* 0x0003e20000100a00 */
[----:B------:R-:W-:-:S03]  /*13f70*/  ISETP.GE.U32.AND P1, PT, R242, 0x7ffffef3, PT ;  /* 0x7ffffef3f200780c */ /* 0x000fc60003f26070 */
[----:B------:R2:W-:Y:S04]  /*13f80*/  STL.64 [R1+0x468], R2 ;  /* 0x0004680201007387 */ /* 0x0005e80000100a00 */
[----:B------:R-:W3:Y:S04]  /*13f90*/  LDL.LU.64 R192, [R1+0x6d8] ;  /* 0x0006d80001c07983 */ /* 0x000ee80000300a00 */
[----:B------:R1:W-:Y:S04]  /*13fa0*/  LDGSTS.E [R209+0x44a00], [R34.64], !P4 ;  /* 0x44a0000022d17fae */ /* 0x0003e8000e121844 */
[----:B------:R-:W3:Y:S04]  /*13fb0*/  LDL.LU.64 R144, [R1+0x6d0] ;  /* 0x0006d00001907983 */ /* 0x000ee80000300a00 */
[----:B------:R1:W-:Y:S04]  /*13fc0*/  LDGSTS.E [R209+0x44c00], [R18.64], !P4 ;  /* 0x44c0000012d17fae */ /* 0x0003e8000e121844 */
[----:B------:R2:W-:Y:S01]  /*13fd0*/  LDGSTS.E [R209+0x44e00], [R2.64], !P4 ;  /* 0x44e0000002d17fae */ /* 0x0005e2000e121844 */
[----:B-----5:R-:W-:-:S03]  /*13fe0*/  IMAD.WIDE R50, R0, 0x4, R176 ;  /* 0x0000000400327825 */ /* 0x020fc600078e02b0 */
[----:B------:R-:W5:Y:S04]  /*13ff0*/  LDL.LU.64 R176, [R1+0x6c8] ;  /* 0x0006c80001b07983 */ /* 0x000f680000300a00 */
[----:B------:R2:W-:Y:S01]  /*14000*/  STL.64 [R1+0x460], R50 ;  /* 0x0004603201007387 */ /* 0x0005e20000100a00 */
[----:B-1----:R-:W-:-:S03]  /*14010*/  IMAD.WIDE R18, R0, 0x4, R112 ;  /* 0x0000000400127825 */ /* 0x002fc600078e0270 */
[----:B------:R-:W5:Y:S01]  /*14020*/  LDL.LU.64 R112, [R1+0x6c0] ;  /* 0x0006c00001707983 */ /* 0x000f620000300a00 */
[----:B------:R-:W-:-:S03]  /*14030*/  IMAD.WIDE R34, R0, 0x4, R160 ;  /* 0x0000000400227825 */ /* 0x000fc600078e02a0 */
[----:B------:R1:W-:Y:S01]  /*14040*/  LDGSTS.E [R209+0x46800], [R50.64], !P1 ;  /* 0x4680000032d17fae */ /* 0x0003e2000c921844 */
[----:B--2---:R-:W-:-:S03]  /*14050*/  IMAD.WIDE R2, R0, 0x4, R246 ;  /* 0x0000000400027825 */ /* 0x004fc600078e02f6 */
[----:B------:R-:W-:Y:S04]  /*14060*/  STL.64 [R1+0x438], R34 ;  /* 0x0004382201007387 */ /* 0x000fe80000100a00 */
[----:B------:R2:W-:Y:S04]  /*14070*/  STL.64 [R1+0x430], R18 ;  /* 0x0004301201007387 */ /* 0x0005e80000100a00 */
[----:B------:R4:W-:Y:S04]  /*14080*/  STL.64 [R1+0x428], R2 ;  /* 0x0004280201007387 */ /* 0x0009e80000100a00 */
[----:B------:R-:W5:Y:S04]  /*14090*/  LDL.LU.64 R160, [R1+0x698] ;  /* 0x0006980001a07983 */ /* 0x000f680000300a00 */
[----:B------:R-:W5:Y:S01]  /*140a0*/  LDL.LU.64 R246, [R1+0x690] ;  /* 0x0006900001f67983 */ /* 0x000f620000300a00 */
[----:B-1----:R-:W-:-:S03]  /*140b0*/  IMAD.WIDE R50, R0, 0x4, R240 ;  /* 0x0000000400327825 */ /* 0x002fc600078e02f0 */
[----:B------:R1:W-:Y:S04]  /*140c0*/  LDGSTS.E [R209+0x46a00], [R34.64], !P1 ;  /* 0x46a0000022d17fae */ /* 0x0003e8000c921844 */
[----:B------:R2:W-:Y:S04]  /*140d0*/  LDGSTS.E [R209+0x46c00], [R18.64], !P1 ;  /* 0x46c0000012d17fae */ /* 0x0005e8000c921844 */
[----:B------:R-:W5:Y:S04]  /*140e0*/  LDL.LU.64 R240, [R1+0x688] ;  /* 0x0006880001f07983 */ /* 0x000f680000300a00 */
[----:B------:R3:W-:Y:S01]  /*140f0*/  STL.64 [R1+0x420], R50 ;  /* 0x0004203201007387 */ /* 0x0007e20000100a00 */
[----:B--2---:R-:W-:-:S03]  /*14100*/  IMAD.WIDE R18, R0, 0x4, R128 ;  /* 0x0000000400127825 */ /* 0x004fc600078e0280 */
[----:B------:R4:W-:Y:S04]  /*14110*/  LDGSTS.E [R209+0x46e00], [R2.64], !P1 ;  /* 0x46e0000002d17fae */ /* 0x0009e8000c921844 */
[----:B------:R-:W2:Y:S01]  /*14120*/  LDL.LU.64 R128, [R1+0x680] ;  /* 0x0006800001807983 */ /* 0x000ea20000300a00 */
[----:B-1----:R-:W-:-:S05]  /*14130*/  IMAD.WIDE R34, R0, 0x4, R224 ;  /* 0x0000000400227825 */ /* 0x002fca00078e02e0 */
[----:B------:R1:W-:Y:S04]  /*14140*/  STL.64 [R1+0x738], R34 ;  /* 0x0007382201007387 */ /* 0x0003e80000100a00 */
[----:B------:R5:W-:Y:S01]  /*14150*/  STL.64 [R1+0x1008], R18 ;  /* 0x0010081201007387 */ /* 0x000be20000100a00 */
[----:B----4-:R-:W-:-:S05]  /*14160*/  IMAD.WIDE R2, R0, 0x4, R248 ;  /* 0x0000000400027825 */ /* 0x010fca00078e02f8 */
        /* <DEDUP_REMOVED lines=9> */
[----:B------:R5:W-:Y:S01]  /*14200*/  LDGSTS.E [R209+0x48c00], [R18.64], !P6 ;  /* 0x48c0000012d17fae */ /* 0x000be2000f121844 */
[----:B---3--:R-:W-:-:S03]  /*14210*/  IMAD.WIDE R50, R0, 0x4, R192 ;  /* 0x0000000400327825 */ /* 0x008fc600078e02c0 */
[----:B------:R4:W-:Y:S01]  /*14220*/  LDGSTS.E [R209+0x48e00], [R2.64], !P6 ;  /* 0x48e0000002d17fae */ /* 0x0009e2000f121844 */
[----:B-1----:R-:W-:-:S03]  /*14230*/  IMAD.WIDE R34, R0, 0x4, R144 ;  /* 0x0000000400227825 */ /* 0x002fc600078e0290 */
[----:B------:R-:W3:Y:S04]  /*14240*/  LDL.LU.64 R192, [R1+0x648] ;  /* 0x0006480001c07983 */ /* 0x000ee80000300a00 */
[----:B------:R-:W3:Y:S01]  /*14250*/  LDL.LU.64 R144, [R1+0x640] ;  /* 0x0006400001907983 */ /* 0x000ee20000300a00 */
[----:B------:R-:W-:-:S03]  /*14260*/  IADD3 R242, R250, -0x9a, RZ ;  /* 0xffffff66faf27810 */ /* 0x000fc60007ffe0ff */
[----:B------:R1:W-:Y:S04]  /*14270*/  STL.64 [R1+0x1050], R50 ;  /* 0x0010503201007387 */ /* 0x0003e80000100a00 */
[----:B------:R1:W-:Y:S01]  /*14280*/  STL.64 [R1+0x1058], R34 ;  /* 0x0010582201007387 */ /* 0x0003e20000100a00 */
[----:B------:R-:W-:-:S03]  /*14290*/  ISETP.GE.U32.AND P2, PT, R242, 0x7ffffee7, PT ;  /* 0x7ffffee7f200780c */ /* 0x000fc60003f46070 */
[----:B------:R1:W-:Y:S04]  /*142a0*/  LDGSTS.E [R209+0x4a800], [R50.64], !P0 ;  /* 0x4a80000032d17fae */ /* 0x0003e8000c121844 */
[----:B------:R1:W-:Y:S01]  /*142b0*/  LDGSTS.E [R209+0x4aa00], [R34.64], !P0 ;  /* 0x4aa0000022d17fae */ /* 0x0003e2000c121844 */
[----:B-----5:R-:W-:-:S04]  /*142c0*/  IMAD.WIDE R18, R0, 0x4, R176 ;  /* 0x0000000400127825 */ /* 0x020fc800078e02b0 */
[C---:B----4-:R-:W-:Y:S01]  /*142d0*/  IMAD.WIDE R2, R0.reuse, 0x4, R112 ;  /* 0x0000000400027825 */ /* 0x050fe200078e0270 */
[----:B------:R4:W-:Y:S04]  /*142e0*/  STL.64 [R1+0x1060], R18 ;  /* 0x0010601201007387 */ /* 0x0009e80000100a00 */
[----:B------:R2:W-:Y:S04]  /*142f0*/  STL.64 [R1+0x1068], R2 ;  /* 0x0010680201007387 */ /* 0x0005e80000100a00 */
[----:B------:R-:W5:Y:S04]  /*14300*/  LDL.LU.64 R176, [R1+0x618] ;  /* 0x0006180001b07983 */ /* 0x000f680000300a00 */
[----:B------:R-:W5:Y:S04]  /*14310*/  LDL.LU.64 R112, [R1+0x610] ;  /* 0x0006100001707983 */ /* 0x000f680000300a00 */
[----:B------:R4:W-:Y:S04]  /*14320*/  LDGSTS.E [R209+0x4ac00], [R18.64], !P0 ;  /* 0x4ac0000012d17fae */ /* 0x0009e8000c121844 */
[----:B------:R2:W-:Y:S01]  /*14330*/  LDGSTS.E [R209+0x4ae00], [R2.64], !P0 ;  /* 0x4ae0000002d17fae */ /* 0x0005e2000c121844 */
[----:B-1----:R-:W-:-:S03]  /*14340*/  IMAD.WIDE R50, R0, 0x4, R160 ;  /* 0x0000000400327825 */ /* 0x002fc600078e02a0 */
[----:B------:R-:W5:Y:S01]  /*14350*/  LDL.LU.64 R160, [R1+0x608] ;  /* 0x0006080001a07983 */ /* 0x000f620000300a00 */
[----:B------:R-:W-:-:S03]  /*14360*/  IMAD.WIDE R34, R0, 0x4, R246 ;  /* 0x0000000400227825 */ /* 0x000fc600078e02f6 */
[----:B------:R-:W5:Y:S04]  /*14370*/  LDL.LU.64 R246, [R1+0x600] ;  /* 0x0006000001f67983 */ /* 0x000f680000300a00 */
[----:B------:R-:W-:Y:S01]  /*14380*/  STL.64 [R1+0x1090], R50 ;  /* 0x0010903201007387 */ /* 0x000fe20000100a00 */
[----:B----4-:R-:W-:-:S03]  /*14390*/  IMAD.WIDE R18, R0, 0x4, R240 ;  /* 0x0000000400127825 */ /* 0x010fc600078e02f0 */
[----:B------:R-:W-:Y:S04]  /*143a0*/  STL.64 [R1+0x1098], R34 ;  /* 0x0010982201007387 */ /* 0x000fe80000100a00 */
[----:B------:R1:W-:Y:S04]  /*143b0*/  LDGSTS.E [R209+0x4c800], [R50.64], !P2 ;  /* 0x4c80000032d17fae */ /* 0x0003e8000d121844 */
[----:B------:R4:W-:Y:S01]  /*143c0*/  STL.64 [R1+0x10a0], R18 ;  /* 0x0010a01201007387 */ /* 0x0009e20000100a00 */
[----:B--2---:R-:W-:-:S03]  /*143d0*/  IMAD.WIDE R2, R0, 0x4, R128 ;  /* 0x0000000400027825 */ /* 0x004fc600078e0280 */
[----:B------:R3:W-:Y:S04]  /*143e0*/  LDGSTS.E [R209+0x4ca00], [R34.64], !P2 ;  /* 0x4ca0000022d17fae */ /* 0x0007e8000d121844 */
[----:B------:R2:W-:Y:S04]  /*143f0*/  STL.64 [R1+0x10a8], R2 ;  /* 0x0010a80201007387 */ /* 0x0005e80000100a00 */
[----:B------:R4:W-:Y:S01]  /*14400*/  LDGSTS.E [R209+0x4cc00], [R18.64], !P2 ;  /* 0x4cc0000012d17fae */ /* 0x0009e2000d121844 */
[----:B------:R-:W-:-:S03]  /*14410*/  IMAD.WIDE R66, R0, 0x4, R224 ;  /* 0x0000000400427825 */ /* 0x000fc600078e02e0 */
[----:B----4-:R-:W4:Y:S04]  /*14420*/  LDL.LU.64 R18, [R1+0x5d8] ;  /* 0x0005d80001127983 */ /* 0x010f280000300a00 */
[----:B------:R-:W4:Y:S01]  /*14430*/  LDL.LU.64 R128, [R1+0x5d0] ;  /* 0x0005d00001807983 */ /* 0x000f220000300a00 */
[----:B-1----:R-:W-:-:S03]  /*14440*/  IMAD.WIDE R50, R0, 0x4, R248 ;  /* 0x0000000400327825 */ /* 0x002fc600078e02f8 */
[----:B------:R-:W4:Y:S04]  /*14450*/  LDL.LU.64 R224, [R1+0x5c8] ;  /* 0x0005c80001e07983 */ /* 0x000f280000300a00 */
[----:B------:R-:W4:Y:S01]  /*14460*/  LDL.LU.64 R248, [R1+0x5c0] ;  /* 0x0005c00001f87983 */ /* 0x000f220000300a00 */
[----:B------:R-:W-:-:S03]  /*14470*/  IADD3 R242, R250, -0x9e, RZ ;  /* 0xffffff62faf27810 */ /* 0x000fc60007ffe0ff */
[----:B------:R2:W-:Y:S01]  /*14480*/  LDGSTS.E [R209+0x4ce00], [R2.64], !P2 ;  /* 0x4ce0000002d17fae */ /* 0x0005e2000d121844 */
[----:B------:R-:W-:-:S03]  /*14490*/  ISETP.GE.U32.AND P3, PT, R242, 0x7ffffee3, PT ;  /* 0x7ffffee3f200780c */ /* 0x000fc60003f66070 */
[----:B------:R5:W-:Y:S01]  /*144a0*/  STL.64 [R1+0x10d0], R66 ;  /* 0x0010d04201007387 */ /* 0x000be20000100a00 */
[----:B------:R-:W-:-:S03]  /*144b0*/  IADD3 R242, R250, -0xa2, RZ ;  /* 0xffffff5efaf27810 */ /* 0x000fc60007ffe0ff */
[----:B------:R1:W-:Y:S01]  /*144c0*/  STL.64 [R1+0x10d8], R50 ;  /* 0x0010d83201007387 */ /* 0x0003e20000100a00 */
[----:B------:R-:W-:-:S05]  /*144d0*/  ISETP.GE.U32.AND P5, PT, R242, 0x7ffffedf, PT ;  /* 0x7ffffedff200780c */ /* 0x000fca0003fa6070 */
[----:B------:R5:W-:Y:S04]  /*144e0*/  LDGSTS.E [R209+0x4e800], [R66.64], !P3 ;  /* 0x4e80000042d17fae */ /* 0x000be8000d921844 */
[----:B------:R1:W-:Y:S01]  /*144f0*/  LDGSTS.E [R209+0x4ea00], [R50.64], !P3 ;  /* 0x4ea0000032d17fae */ /* 0x0003e2000d921844 */
[----:B---3--:R-:W-:-:S04]  /*14500*/  IMAD.WIDE R34, R0, 0x4, R192 ;  /* 0x0000000400227825 */ /* 0x008fc800078e02c0 */
[----:B--2---:R-:W-:Y:S01]  /*14510*/  IMAD.WIDE R2, R0, 0x4, R144 ;  /* 0x0000000400027825 */ /* 0x004fe200078e0290 */
[----:B------:R2:W-:Y:S04]  /*14520*/  STL.64 [R1+0x10e0], R34 ;  /* 0x0010e02201007387 */ /* 0x0005e80000100a00 */
[----:B------:R3:W-:Y:S04]  /*14530*/  STL.64 [R1+0x10e8], R2 ;  /* 0x0010e80201007387 */ /* 0x0007e80000100a00 */
[----:B------:R-:W4:Y:S04]  /*14540*/  LDL.LU.64 R192, [R1+0x598] ;  /* 0x0005980001c07983 */ /* 0x000f280000300a00 */
[----:B------:R-:W4:Y:S04]  /*14550*/  LDL.LU.64 R144, [R1+0x590] ;  /* 0x0005900001907983 */ /* 0x000f280000300a00 */
[----:B------:R2:W-:Y:S04]  /*14560*/  LDGSTS.E [R209+0x4ec00], [R34.64], !P3 ;  /* 0x4ec0000022d17fae */ /* 0x0005e8000d921844 */
[----:B------:R3:W-:Y:S01]  /*14570*/  LDGSTS.E [R209+0x4ee00], [R2.64], !P3 ;  /* 0x4ee0000002d17fae */ /* 0x0007e2000d921844 */
[----:B------:R-:W-:-:S04]  /*14580*/  IADD3 R242, R250, -0xa6, RZ ;  /* 0xffffff5afaf27810 */ /* 0x000fc80007ffe0ff */
[----:B------:R-:W-:Y:S01]  /*14590*/  ISETP.GE.U32.AND P4, PT, R242, 0x7ffffedb, PT ;  /* 0x7ffffedbf200780c */ /* 0x000fe20003f86070 */
[C---:B-----5:R-:W-:Y:S02]  /*145a0*/  IMAD.WIDE R66, R0.reuse, 0x4, R176 ;  /* 0x0000000400427825 */ /* 0x060fe400078e02b0 */
[----:B------:R-:W5:Y:S02]  /*145b0*/  LDL.LU.64 R176, [R1+0x588] ;  /* 0x0005880001b07983 */ /* 0x000f640000300a00 */
[C---:B-1----:R-:W-:Y:S02]  /*145c0*/  IMAD.WIDE R50, R0.reuse, 0x4, R112 ;  /* 0x0000000400327825 */ /* 0x042fe400078e0270 */
[----:B------:R-:W5:Y:S04]  /*145d0*/  LDL.LU.64 R112, [R1+0x580] ;  /* 0x0005800001707983 */ /* 0x000f680000300a00 */
[----:B------:R-:W-:Y:S01]  /*145e0*/  STL.64 [R1+0x1110], R66 ;  /* 0x0011104201007387 */ /* 0x000fe20000100a00 */
[----:B--2---:R-:W-:-:S03]  /*145f0*/  IMAD.WIDE R34, R0, 0x4, R160 ;  /* 0x0000000400227825 */ /* 0x004fc600078e02a0 */
[----:B------:R4:W-:Y:S01]  /*14600*/  STL.64 [R1+0x1118], R50 ;  /* 0x0011183201007387 */ /* 0x0009e20000100a00 */
[----:B---3--:R-:W-:-:S03]  /*14610*/  IMAD.WIDE R2, R0, 0x4, R246 ;  /* 0x0000000400027825 */ /* 0x008fc600078e02f6 */
[----:B------:R1:W-:Y:S04]  /*14620*/  STL.64 [R1+0x1120], R34 ;  /* 0x0011202201007387 */ /* 0x0003e80000100a00 */
[----:B------:R2:W-:Y:S04]  /*14630*/  STL.64 [R1+0x1128], R2 ;  /* 0x0011280201007387 */ /* 0x0005e80000100a00 */
[----:B------:R-:W3:Y:S04]  /*14640*/  LDL.LU.64 R240, [R1+0x558] ;  /* 0x0005580001f07983 */ /* 0x000ee80000300a00 */
[----:B------:R-:W3:Y:S04]  /*14650*/  LDL.LU.64 R160, [R1+0x550] ;  /* 0x0005500001a07983 */ /* 0x000ee80000300a00 */
[----:B------:R-:W3:Y:S04]  /*14660*/  LDL.LU.64 R246, [R1+0x548] ;  /* 0x0005480001f67983 */ /* 0x000ee80000300a00 */
[----:B------:R1:W-:Y:S04]  /*14670*/  LDGSTS.E [R209+0x50800], [R66.64], !P5 ;  /* 0x5080000042d17fae */ /* 0x0003e8000e921844 */
[----:B------:R4:W-:Y:S04]  /*14680*/  LDGSTS.E [R209+0x50a00], [R50.64], !P5 ;  /* 0x50a0000032d17fae */ /* 0x0009e8000e921844 */
[----:B------:R1:W-:Y:S04]  /*14690*/  LDGSTS.E [R209+0x50c00], [R34.64], !P5 ;  /* 0x50c0000022d17fae */ /* 0x0003e8000e921844 */
[----:B------:R2:W-:Y:S01]  /*146a0*/  LDGSTS.E [R209+0x50e00], [R2.64], !P5 ;  /* 0x50e0000002d17fae */ /* 0x0005e2000e921844 */
[----:B----4-:R-:W-:-:S04]  /*146b0*/  IMAD.WIDE R50, R0, 0x4, R18 ;  /* 0x0000000400327825 */ /* 0x010fc800078e0212 */
[C---:B-1----:R-:W-:Y:S01]  /*146c0*/  IMAD.WIDE R34, R0.reuse, 0x4, R128 ;  /* 0x0000000400227825 */ /* 0x042fe200078e0280 */
[----:B------:R1:W-:Y:S04]  /*146d0*/  LDGSTS.E [R209+0x52800], [R50.64], !P4 ;  /* 0x5280000032d17fae */ /* 0x0003e8000e121844 */
[----:B------:R-:W4:Y:S01]  /*146e0*/  LDL.LU.64 R128, [R1+0x540] ;  /* 0x0005400001807983 */ /* 0x000f220000300a00 */
[----:B------:R-:W-:-:S04]  /*146f0*/  IMAD.WIDE R18, R0, 0x4, R224 ;  /* 0x0000000400127825 */ /* 0x000fc800078e02e0 */
[----:B--2---:R-:W-:Y:S01]  /*14700*/  IMAD.WIDE R2, R0, 0x4, R248 ;  /* 0x0000000400027825 */ /* 0x004fe200078e02f8 */
[----:B------:R-:W-:Y:S04]  /*14710*/  STL.64 [R1+0x1150], R50 ;  /* 0x0011503201007387 */ /* 0x000fe80000100a00 */
[----:B------:R-:W-:Y:S04]  /*14720*/  STL.64 [R1+0x1158], R34 ;  /* 0x0011582201007387 */ /* 0x000fe80000100a00 */
[----:B------:R2:W-:Y:S04]  /*14730*/  STL.64 [R1+0x1160], R18 ;  /* 0x0011601201007387 */ /* 0x0005e80000100a00 */
[----:B------:R5:W-:Y:S04]  /*14740*/  LDGSTS.E [R209+0x52a00], [R34.64], !P4 ;  /* 0x52a0000022d17fae */ /* 0x000be8000e121844 */
[----:B------:R1:W-:Y:S04]  /*14750*/  STL.64 [R1+0x1168], R2 ;  /* 0x0011680201007387 */ /* 0x0003e80000100a00 */
[----:B------:R2:W-:Y:S01]  /*14760*/  LDGSTS.E [R209+0x52c00], [R18.64], !P4 ;  /* 0x52c0000012d17fae */ /* 0x0005e2000e121844 */
[----:B------:R-:W-:-:S03]  /*14770*/  IADD3 R242, R250, -0xaa, RZ ;  /* 0xffffff56faf27810 */ /* 0x000fc60007ffe0ff */
[----:B------:R1:W-:Y:S04]  /*14780*/  LDGSTS.E [R209+0x52e00], [R2.64], !P4 ;  /* 0x52e0000002d17fae */ /* 0x0003e8000e121844 */
[----:B--2---:R-:W4:Y:S04]  /*14790*/  LDL.LU.64 R18, [R1+0x518] ;  /* 0x0005180001127983 */ /* 0x004f280000300a00 */
[----:B------:R-:W4:Y:S04]  /*147a0*/  LDL.LU.64 R224, [R1+0x510] ;  /* 0x0005100001e07983 */ /* 0x000f280000300a00 */
[----:B------:R-:W4:Y:S01]  /*147b0*/  LDL.LU.64 R248, [R1+0x508] ;  /* 0x0005080001f87983 */ /* 0x000f220000300a00 */
[----:B------:R-:W-:Y:S01]  /*147c0*/  ISETP.GE.U32.AND P1, PT, R242, 0x7ffffed7, PT ;  /* 0x7ffffed7f200780c */ /* 0x000fe20003f26070 */
[----:B------:R-:W-:-:S04]  /*147d0*/  IMAD.WIDE R66, R0, 0x4, R192 ;  /* 0x0000000400427825 */ /* 0x000fc800078e02c0 */
[----:B-1----:R-:W-:Y:S02]  /*147e0*/  IMAD.WIDE R50, R0, 0x4, R144 ;  /* 0x0000000400327825 */ /* 0x002fe400078e0290 */
[----:B------:R-:W4:Y:S04]  /*147f0*/  LDL.LU.64 R144, [R1+0x500] ;  /* 0x0005000001907983 */ /* 0x000f280000300a00 */
[----:B------:R3:W-:Y:S04]  /*14800*/  STL.64 [R1+0x1190], R66 ;  /* 0x0011904201007387 */ /* 0x0007e80000100a00 */
[----:B------:R1:W-:Y:S01]  /*14810*/  STL.64 [R1+0x1198], R50 ;  /* 0x0011983201007387 */ /* 0x0003e20000100a00 */
[----:B------:R-:W-:-:S03]  /*14820*/  IADD3 R242, R250, -0xae, RZ ;  /* 0xffffff52faf27810 */ /* 0x000fc60007ffe0ff */
[----:B------:R3:W-:Y:S04]  /*14830*/  LDGSTS.E [R209+0x54800], [R66.64], !P1 ;  /* 0x5480000042d17fae */ /* 0x0007e8000c921844 */
[----:B------:R1:W-:Y:S01]  /*14840*/  LDGSTS.E [R209+0x54a00], [R50.64], !P1 ;  /* 0x54a0000032d17fae */ /* 0x0003e2000c921844 */
[----:B------:R-:W-:Y:S01]  /*14850*/  ISETP.GE.U32.AND P6, PT, R242, 0x7ffffed3, PT ;  /* 0x7ffffed3f200780c */ /* 0x000fe20003fc6070 */
[----:B-----5:R-:W-:-:S04]  /*14860*/  IMAD.WIDE R34, R0, 0x4, R176 ;  /* 0x0000000400227825 */ /* 0x020fc800078e02b0 */
[C---:B------:R-:W-:Y:S01]  /*14870*/  IMAD.WIDE R2, R0.reuse, 0x4, R112 ;  /* 0x0000000400027825 */ /* 0x040fe200078e0270 */
[----:B------:R5:W-:Y:S04]  /*14880*/  STL.64 [R1+0x11a0], R34 ;  /* 0x0011a02201007387 */ /* 0x000be80000100a00 */
[----:B------:R4:W-:Y:S04]  /*14890*/  STL.64 [R1+0x11a8], R2 ;  /* 0x0011a80201007387 */ /* 0x0009e80000100a00 */
[----:B------:R-:W2:Y:S04]  /*148a0*/  LDL.LU.64 R192, [R1+0x4d8] ;  /* 0x0004d80001c07983 */ /* 0x000ea80000300a00 */
[----:B------:R-:W2:Y:S04]  /*148b0*/  LDL.LU.64 R176, [R1+0x4d0] ;  /* 0x0004d00001b07983 */ /* 0x000ea80000300a00 */
[----:B------:R-:W2:Y:S04]  /*148c0*/  LDL.LU.64 R112, [R1+0x4c8] ;  /* 0x0004c80001707983 */ /* 0x000ea80000300a00 */
[----:B------:R5:W-:Y:S01]  /*148d0*/  LDGSTS.E [R209+0x54c00], [R34.64], !P1 ;  /* 0x54c0000022d17fae */ /* 0x000be2000c921844 */
[----:B---3--:R-:W-:-:S03]  /*148e0*/  IMAD.WIDE R66, R0, 0x4, R240 ;  /* 0x0000000400427825 */ /* 0x008fc600078e02f0 */
[----:B------:R4:W-:Y:S01]  /*148f0*/  LDGSTS.E [R209+0x54e00], [R2.64], !P1 ;  /* 0x54e0000002d17fae */ /* 0x0009e2000c921844 */
[----:B-1----:R-:W-:-:S03]  /*14900*/  IMAD.WIDE R50, R0, 0x4, R160 ;  /* 0x0000000400327825 */ /* 0x002fc600078e02a0 */
[----:B------:R1:W-:Y:S01]  /*14910*/  LDGSTS.E [R209+0x56800], [R66.64], !P6 ;  /* 0x5680000042d17fae */ /* 0x0003e2000f121844 */
[----:B-----5:R-:W-:-:S03]  /*14920*/  IMAD.WIDE R34, R0, 0x4, R246 ;  /* 0x0000000400227825 */ /* 0x020fc600078e02f6 */
[----:B------:R3:W-:Y:S04]  /*14930*/  LDGSTS.E [R209+0x56a00], [R50.64], !P6 ;  /* 0x56a0000032d17fae */ /* 0x0007e8000f121844 */
[----:B------:R-:W5:Y:S04]  /*14940*/  LDL.LU.64 R246, [R1+0x4c0] ;  /* 0x0004c00001f67983 */ /* 0x000f680000300a00 */
[----:B------:R-:W-:Y:S04]  /*14950*/  STL.64 [R1+0x11d0], R66 ;  /* 0x0011d04201007387 */ /* 0x000fe80000100a00 */
[----:B------:R3:W-:Y:S04]  /*14960*/  STL.64 [R1+0x11d8], R50 ;  /* 0x0011d83201007387 */ /* 0x0007e80000100a00 */
[----:B------:R1:W-:Y:S01]  /*14970*/  STL.64 [R1+0x11e0], R34 ;  /* 0x0011e02201007387 */ /* 0x0003e20000100a00 */
[----:B------:R-:W-:-:S03]  /*14980*/  IADD3 R242, R250, -0xb2, RZ ;  /* 0xffffff4efaf27810 */ /* 0x000fc60007ffe0ff */
[----:B------:R1:W-:Y:S01]  /*14990*/  LDGSTS.E [R209+0x56c00], [R34.64], !P6 ;  /* 0x56c0000022d17fae */ /* 0x0003e2000f121844 */
[----:B----4-:R-:W-:-:S05]  /*149a0*/  IMAD.WIDE R2, R0, 0x4, R128 ;  /* 0x0000000400027825 */ /* 0x010fca00078e0280 */
[----:B------:R4:W-:Y:S04]  /*149b0*/  STL.64 [R1+0x11e8], R2 ;  /* 0x0011e80201007387 */ /* 0x0009e80000100a00 */
[----:B------:R-:W5:Y:S04]  /*149c0*/  LDL.LU.64 R240, [R1+0x498] ;  /* 0x0004980001f07983 */ /* 0x000f680000300a00 */
[----:B------:R-:W5:Y:S04]  /*149d0*/  LDL.LU.64 R160, [R1+0x490] ;  /* 0x0004900001a07983 */ /* 0x000f680000300a00 */
[----:B------:R-:W5:Y:S01]  /*149e0*/  LDL.LU.64 R128, [R1+0x488] ;  /* 0x0004880001807983 */ /* 0x000f620000300a00 */
[----:B---3--:R-:W-:Y:S01]  /*149f0*/  IMAD.WIDE R50, R0, 0x4, R18 ;  /* 0x0000000400327825 */ /* 0x008fe200078e0212 */
[----:B------:R-:W-:-:S02]  /*14a00*/  ISETP.GE.U32.AND P0, PT, R242, 0x7ffffecf, PT ;  /* 0x7ffffecff200780c */ /* 0x000fc40003f06070 */
[----:B------:R4:W-:Y:S01]  /*14a10*/  LDGSTS.E [R209+0x56e00], [R2.64], !P6 ;  /* 0x56e0000002d17fae */ /* 0x0009e2000f121844 */
[----:B------:R-:W-:-:S03]  /*14a20*/  IMAD.WIDE R18, R0, 0x4, R248 ;  /* 0x0000000400127825 */ /* 0x000fc600078e02f8 */
[----:B------:R-:W3:Y:S01]  /*14a30*/  LDL.LU.64 R248, [R1+0x480] ;  /* 0x0004800001f87983 */ /* 0x000ee20000300a00 */
[----:B-1----:R-:W-:-:S03]  /*14a40*/  IMAD.WIDE R34, R0, 0x4, R224 ;  /* 0x0000000400227825 */ /* 0x002fc600078e02e0 */
[----:B------:R2:W-:Y:S01]  /*14a50*/  STL.64 [R1+0x1210], R50 ;  /* 0x0012103201007387 */ /* 0x0005e20000100a00 */
[----:B----4-:R-:W-:Y:S01]  /*14a60*/  IMAD.WIDE R2, R0, 0x4, R144 ;  /* 0x0000000400027825 */ /* 0x010fe200078e0290 */
[----:B------:R-:W-:Y:S02]  /*14a70*/  IADD3 R242, R250, -0xb6, RZ ;  /* 0xffffff4afaf27810 */ /* 0x000fe40007ffe0ff */
[----:B------:R1:W-:Y:S04]  /*14a80*/  STL.64 [R1+0x1218], R34 ;  /* 0x0012182201007387 */ /* 0x0003e80000100a00 */
        /* <DEDUP_REMOVED lines=9> */
[----:B--2---:R-:W-:-:S03]  /*14b20*/  IMAD.WIDE R50, R0, 0x4, R192 ;  /* 0x0000000400327825 */ /* 0x004fc600078e02c0 */
[----:B------:R-:W2:Y:S01]  /*14b30*/  LDL.LU.64 R192, [R1+0x448] ;  /* 0x0004480001c07983 */ /* 0x000ea20000300a00 */
[----:B-1----:R-:W-:-:S03]  /*14b40*/  IMAD.WIDE R34, R0, 0x4, R176 ;  /* 0x0000000400227825 */ /* 0x002fc600078e02b0 */
[----:B------:R1:W-:Y:S01]  /*14b50*/  STL.64 [R1+0x1250], R50 ;  /* 0x0012503201007387 */ /* 0x0003e20000100a00 */
[----:B----4-:R-:W-:-:S03]  /*14b60*/  IMAD.WIDE R18, R0, 0x4, R112 ;  /* 0x0000000400127825 */ /* 0x010fc600078e0270 */
[----:B------:R-:W4:Y:S04]  /*14b70*/  LDL.LU.64 R112, [R1+0x440] ;  /* 0x0004400001707983 */ /* 0x000f280000300a00 */
[----:B------:R1:W-:Y:S04]  /*14b80*/  STL.64 [R1+0x1258], R34 ;  /* 0x0012582201007387 */ /* 0x0003e80000100a00 */
[----:B------:R1:W-:Y:S04]  /*14b90*/  STL.64 [R1+0x1260], R18 ;  /* 0x0012601201007387 */ /* 0x0003e80000100a00 */
[----:B------:R1:W-:Y:S04]  /*14ba0*/  LDGSTS.E [R209+0x5a800], [R50.64], !P2 ;  /* 0x5a80000032d17fae */ /* 0x0003e8000d121844 */
[----:B------:R1:W-:Y:S01]  /*14bb0*/  LDGSTS.E [R209+0x5aa00], [R34.64], !P2 ;  /* 0x5aa0000022d17fae */ /* 0x0003e2000d121844 */
[----:B-----5:R-:W-:-:S03]  /*14bc0*/  IMAD.WIDE R2, R0, 0x4, R246 ;  /* 0x0000000400027825 */ /* 0x020fc600078e02f6 */
[----:B------:R5:W-:Y:S04]  /*14bd0*/  LDGSTS.E [R209+0x5ac00], [R18.64], !P2 ;  /* 0x5ac0000012d17fae */ /* 0x000be8000d121844 */
[----:B------:R3:W-:Y:S04]  /*14be0*/  STL.64 [R1+0x1268], R2 ;  /* 0x0012680201007387 */ /* 0x0007e80000100a00 */
[----:B------:R-:W4:Y:S04]  /*14bf0*/  LDL.LU.64 R176, [R1+0x418] ;  /* 0x0004180001b07983 */ /* 0x000f280000300a00 */
[----:B------:R-:W4:Y:S04]  /*14c00*/  LDL.LU.64 R246, [R1+0x410] ;  /* 0x0004100001f67983 */ /* 0x000f280000300a00 */
[----:B------:R3:W-:Y:S01]  /*14c10*/  LDGSTS.E [R209+0x5ae00], [R2.64], !P2 ;  /* 0x5ae0000002d17fae */ /* 0x0007e2000d121844 */
[----:B-1----:R-:W-:-:S03]  /*14c20*/  IMAD.WIDE R50, R0, 0x4, R240 ;  /* 0x0000000400327825 */ /* 0x002fc600078e02f0 */
[----:B------:R-:W4:Y:S01]  /*14c30*/  LDL.LU.64 R240, [R1+0x408] ;  /* 0x0004080001f07983 */ /* 0x000f220000300a00 */
[----:B------:R-:W-:-:S03]  /*14c40*/  IMAD.WIDE R34, R0, 0x4, R160 ;  /* 0x0000000400227825 */ /* 0x000fc600078e02a0 */
[----:B------:R1:W-:Y:S01]  /*14c50*/  STL.64 [R1+0x1290], R50 ;  /* 0x0012903201007387 */ /* 0x0003e20000100a00 */
[----:B-----5:R-:W-:-:S03]  /*14c60*/  IMAD.WIDE R18, R0, 0x4, R128 ;  /* 0x0000000400127825 */ /* 0x020fc600078e0280 */
[----:B------:R-:W5:Y:S04]  /*14c70*/  LDL.LU.64 R128, [R1+0x400] ;  /* 0x0004000001807983 */ /* 0x000f680000300a00 */
[----:B------:R1:W-:Y:S04]  /*14c80*/  STL.64 [R1+0x1298], R34 ;  /* 0x0012982201007387 */ /* 0x0003e80000100a00 */
[----:B------:R2:W-:Y:S01]  /*14c90*/  STL.64 [R1+0x12a0], R18 ;  /* 0x0012a01201007387 */ /* 0x0005e20000100a00 */
[----:B---3--:R-:W-:-:S05]  /*14ca0*/  IMAD.WIDE R2, R0, 0x4, R248 ;  /* 0x0000000400027825 */ /* 0x008fca00078e02f8 */
[----:B------:R4:W-:Y:S04]  /*14cb0*/  STL.64 [R1+0x12a8], R2 ;  /* 0x0012a80201007387 */ /* 0x0009e80000100a00 */
        /* <DEDUP_REMOVED lines=11> */
[----:B------:R-:W-:-:S03]  /*14d70*/  IMAD.WIDE R34, R0, 0x4, R144 ;  /* 0x0000000400227825 */ /* 0x000fc600078e0290 */
        /* <DEDUP_REMOVED lines=8> */
[----:B--2---:R-:W-:-:S04]  /*14e00*/  IMAD.WIDE R18, R0, 0x4, R192 ;  /* 0x0000000400127825 */ /* 0x004fc800078e02c0 */
[C---:B----4-:R-:W-:Y:S01]  /*14e10*/  IMAD.WIDE R2, R0.reuse, 0x4, R112 ;  /* 0x0000000400027825 */ /* 0x050fe200078e0270 */
[----:B------:R2:W-:Y:S04]  /*14e20*/  STL.64 [R1+0x12e0], R18 ;  /* 0x0012e01201007387 */ /* 0x0005e80000100a00 */
[----:B------:R5:W-:Y:S04]  /*14e30*/  STL.64 [R1+0x12e8], R2 ;  /* 0x0012e80201007387 */ /* 0x000be80000100a00 */
[----:B------:R-:W4:Y:S04]  /*14e40*/  LDL.LU.64 R192, [R1+0x398] ;  /* 0x0003980001c07983 */ /* 0x000f280000300a00 */
[----:B------:R-:W4:Y:S04]  /*14e50*/  LDL.LU.64 R112, [R1+0x390] ;  /* 0x0003900001707983 */ /* 0x000f280000300a00 */
[----:B------:R2:W-:Y:S04]  /*14e60*/  LDGSTS.E [R209+0x5ec00], [R18.64], !P5 ;  /* 0x5ec0000012d17fae */ /* 0x0005e8000e921844 */
[----:B------:R5:W-:Y:S01]  /*14e70*/  LDGSTS.E [R209+0x5ee00], [R2.64], !P5 ;  /* 0x5ee0000002d17fae */ /* 0x000be2000e921844 */
[----:B-1----:R-:W-:-:S03]  /*14e80*/  IMAD.WIDE R50, R0, 0x4, R176 ;  /* 0x0000000400327825 */ /* 0x002fc600078e02b0 */
[----:B------:R-:W4:Y:S01]  /*14e90*/  LDL.LU.64 R176, [R1+0x388] ;  /* 0x0003880001b07983 */ /* 0x000f220000300a00 */
[----:B------:R-:W-:-:S03]  /*14ea0*/  IMAD.WIDE R34, R0, 0x4, R246 ;  /* 0x0000000400227825 */ /* 0x000fc600078e02f6 */
[----:B------:R-:W4:Y:S04]  /*14eb0*/  LDL.LU.64 R246, [R1+0x380] ;  /* 0x0003800001f67983 */ /* 0x000f280000300a00 */
[----:B------:R-:W-:Y:S04]  /*14ec0*/  STL.64 [R1+0x1310], R50 ;  /* 0x0013103201007387 */ /* 0x000fe80000100a00 */
[----:B------:R-:W-:Y:S04]  /*14ed0*/  STL.64 [R1+0x1318], R34 ;  /* 0x0013182201007387 */ /* 0x000fe80000100a00 */
[----:B------:R1:W-:Y:S04]  /*14ee0*/  LDGSTS.E [R209+0x60800], [R50.64], !P4 ;  /* 0x6080000032d17fae */ /* 0x0003e8000e121844 */
[----:B------:R1:W-:Y:S01]  /*14ef0*/  LDGSTS.E [R209+0x60a00], [R34.64], !P4 ;  /* 0x60a0000022d17fae */ /* 0x0003e2000e121844 */
[----:B--2---:R-:W-:-:S04]  /*14f00*/  IMAD.WIDE R18, R0, 0x4, R240 ;  /* 0x0000000400127825 */ /* 0x004fc800078e02f0 */
[C---:B-----5:R-:W-:Y:S01]  /*14f10*/  IMAD.WIDE R2, R0.reuse, 0x4, R128 ;  /* 0x0000000400027825 */ /* 0x060fe200078e0280 */
[----:B------:R2:W-:Y:S04]  /*14f20*/  STL.64 [R1+0x1320], R18 ;  /* 0x0013201201007387 */ /* 0x0005e80000100a00 */
[----:B------:R5:W-:Y:S04]  /*14f30*/  STL.64 [R1+0x1328], R2 ;  /* 0x0013280201007387 */ /* 0x000be80000100a00 */
[----:B------:R2:W-:Y:S01]  /*14f40*/  LDGSTS.E [R209+0x60c00], [R18.64], !P4 ;  /* 0x60c0000012d17fae */ /* 0x0005e2000e121844 */
[----:B---3--:R-:W-:-:S03]  /*14f50*/  IMAD.WIDE R66, R0, 0x4, R160 ;  /* 0x0000000400427825 */ /* 0x008fc600078e02a0 */
[----:B--2---:R-:W2:Y:S04]  /*14f60*/  LDL.LU.64 R18, [R1+0x358] ;  /* 0x0003580001127983 */ /* 0x004ea80000300a00 */
[----:B------:R-:W3:Y:S01]  /*14f70*/  LDL.LU.64 R128, [R1+0x350] ;  /* 0x0003500001807983 */ /* 0x000ee20000300a00 */
[----:B-1----:R-:W-:-:S03]  /*14f80*/  IMAD.WIDE R50, R0, 0x4, R248 ;  /* 0x0000000400327825 */ /* 0x002fc600078e02f8 */
[----:B------:R-:W3:Y:S04]  /*14f90*/  LDL.LU.64 R160, [R1+0x348] ;  /* 0x0003480001a07983 */ /* 0x000ee80000300a00 */
[----:B------:R-:W3:Y:S01]  /*14fa0*/  LDL.LU.64 R248, [R1+0x340] ;  /* 0x0003400001f87983 */ /* 0x000ee20000300a00 */
        /* <DEDUP_REMOVED lines=9> */
[----:B------:R-:W-:-:S04]  /*15040*/  IMAD.WIDE R34, R0, 0x4, R224 ;  /* 0x0000000400227825 */ /* 0x000fc800078e02e0 */
[----:B-----5:R-:W-:Y:S01]  /*15050*/  IMAD.WIDE R2, R0, 0x4, R144 ;  /* 0x0000000400027825 */ /* 0x020fe200078e0290 */
[----:B------:R5:W-:Y:S04]  /*15060*/  STL.64 [R1+0x1360], R34 ;  /* 0x0013602201007387 */ /* 0x000be80000100a00 */
[----:B------:R1:W-:Y:S04]  /*15070*/  STL.64 [R1+0x1368], R2 ;  /* 0x0013680201007387 */ /* 0x0003e80000100a00 */
[----:B------:R-:W3:Y:S04]  /*15080*/  LDL.LU.64 R240, [R1+0x318] ;  /* 0x0003180001f07983 */ /* 0x000ee80000300a00 */
[----:B------:R-:W3:Y:S04]  /*15090*/  LDL.LU.64 R144, [R1+0x310] ;  /* 0x0003100001907983 */ /* 0x000ee80000300a00 */
[----:B------:R-:W3:Y:S04]  /*150a0*/  LDL.LU.64 R224, [R1+0x308] ;  /* 0x0003080001e07983 */ /* 0x000ee80000300a00 */
[----:B------:R5:W-:Y:S04]  /*150b0*/  LDGSTS.E [R209+0x62c00], [R34.64], !P1 ;  /* 0x62c0000022d17fae */ /* 0x000be8000c921844 */
[----:B------:R1:W-:Y:S01]  /*150c0*/  LDGSTS.E [R209+0x62e00], [R2.64], !P1 ;  /* 0x62e0000002d17fae */ /* 0x0003e2000c921844 */
[----:B------:R-:W-:-:S04]  /*150d0*/  IADD3 R242, R250, -0xce, RZ ;  /* 0xffffff32faf27810 */ /* 0x000fc80007ffe0ff */
[----:B------:R-:W-:Y:S01]  /*150e0*/  ISETP.GE.U32.AND P0, PT, R242, 0x7ffffeb3, PT ;  /* 0x7ffffeb3f200780c */ /* 0x000fe20003f06070 */
[----:B----4-:R-:W-:-:S04]  /*150f0*/  IMAD.WIDE R66, R0, 0x4, R192 ;  /* 0x0000000400427825 */ /* 0x010fc800078e02c0 */
[C---:B-1----:R-:W-:Y:S01]  /*15100*/  IMAD.WIDE R50, R0.reuse, 0x4, R112 ;  /* 0x0000000400327825 */ /* 0x042fe200078e0270 */
[----:B------:R1:W-:Y:S04]  /*15110*/  LDGSTS.E [R209+0x64800], [R66.64], !P6 ;  /* 0x6480000042d17fae */ /* 0x0003e8000f121844 */
[----:B------:R-:W4:Y:S04]  /*15120*/  LDL.LU.64 R112, [R1+0x300] ;  /* 0x0003000001707983 */ /* 0x000f280000300a00 */
[----:B------:R-:W-:Y:S04]  /*15130*/  STL.64 [R1+0x1390], R66 ;  /* 0x0013904201007387 */ /* 0x000fe80000100a00 */
[----:B------:R2:W-:Y:S01]  /*15140*/  STL.64 [R1+0x1398], R50 ;  /* 0x0013983201007387 */ /* 0x0005e20000100a00 */
[----:B-----5:R-:W-:-:S03]  /*15150*/  IMAD.WIDE R34, R0, 0x4, R176 ;  /* 0x0000000400227825 */ /* 0x020fc600078e02b0 */
[----:B------:R2:W-:Y:S01]  /*15160*/  LDGSTS.E [R209+0x64a00], [R50.64], !P6 ;  /* 0x64a0000032d17fae */ /* 0x0005e2000f121844 */
[----:B------:R-:W-:-:S03]  /*15170*/  IMAD.WIDE R2, R0, 0x4, R246 ;  /* 0x0000000400027825 */ /* 0x000fc600078e02f6 */
[----:B------:R3:W-:Y:S04]  /*15180*/  STL.64 [R1+0x13a0], R34 ;  /* 0x0013a02201007387 */ /* 0x0007e80000100a00 */
[----:B------:R5:W-:Y:S04]  /*15190*/  STL.64 [R1+0x13a8], R2 ;  /* 0x0013a80201007387 */ /* 0x000be80000100a00 */
[----:B------:R-:W4:Y:S04]  /*151a0*/  LDL.LU.64 R192, [R1+0x2d8] ;  /* 0x0002d80001c07983 */ /* 0x000f280000300a00 */
[----:B------:R-:W4:Y:S04]  /*151b0*/  LDL.LU.64 R176, [R1+0x2d0] ;  /* 0x0002d00001b07983 */ /* 0x000f280000300a00 */
[----:B------:R-:W4:Y:S04]  /*151c0*/  LDL.LU.64 R246, [R1+0x2c8] ;  /* 0x0002c80001f67983 */ /* 0x000f280000300a00 */
[----:B------:R3:W-:Y:S04]  /*151d0*/  LDGSTS.E [R209+0x64c00], [R34.64], !P6 ;  /* 0x64c0000022d17fae */ /* 0x0007e8000f121844 */
[----:B------:R5:W-:Y:S01]  /*151e0*/  LDGSTS.E [R209+0x64e00], [R2.64], !P6 ;  /* 0x64e0000002d17fae */ /* 0x000be2000f121844 */
[----:B--2---:R-:W-:-:S04]  /*151f0*/  IMAD.WIDE R50, R0, 0x4, R18 ;  /* 0x0000000400327825 */ /* 0x004fc800078e0212 */
[C---:B---3--:R-:W-:Y:S01]  /*15200*/  IMAD.WIDE R34, R0.reuse, 0x4, R128 ;  /* 0x0000000400227825 */ /* 0x048fe200078e0280 */
[----:B------:R2:W-:Y:S03]  /*15210*/  LDGSTS.E [R209+0x66800], [R50.64], !P0 ;  /* 0x6680000032d17fae */ /* 0x0005e6000c121844 */
[C---:B------:R-:W-:Y:S01]  /*15220*/  IMAD.WIDE R18, R0.reuse, 0x4, R160 ;  /* 0x0000000400127825 */ /* 0x040fe200078e02a0 */
[----:B------:R-:W3:Y:S03]  /*15230*/  LDL.LU.64 R128, [R1+0x2c0] ;  /* 0x0002c00001807983 */ /* 0x000ee60000300a00 */
[----:B-----5:R-:W-:Y:S01]  /*15240*/  IMAD.WIDE R2, R0, 0x4, R248 ;  /* 0x0000000400027825 */ /* 0x020fe200078e02f8 */
        /* <DEDUP_REMOVED lines=8> */
[----:B-----5:R-:W5:Y:S04]  /*152d0*/  LDL.LU.64 R18, [R1+0x298] ;  /* 0x0002980001127983 */ /* 0x020f680000300a00 */
[----:B------:R-:W5:Y:S04]  /*152e0*/  LDL.LU.64 R160, [R1+0x290] ;  /* 0x0002900001a07983 */ /* 0x000f680000300a00 */
[----:B------:R-:W5:Y:S01]  /*152f0*/  LDL.LU.64 R248, [R1+0x288] ;  /* 0x0002880001f87983 */ /* 0x000f620000300a00 */
[----:B------:R-:W-:Y:S01]  /*15300*/  ISETP.GE.U32.AND P2, PT, R242, 0x7ffffeaf, PT ;  /* 0x7ffffeaff200780c */ /* 0x000fe20003f46070 */
[----:B-1----:R-:W-:-:S04]  /*15310*/  IMAD.WIDE R66, R0, 0x4, R240 ;  /* 0x0000000400427825 */ /* 0x002fc800078e02f0 */
[C---:B--2---:R-:W-:Y:S02]  /*15320*/  IMAD.WIDE R50, R0.reuse, 0x4, R144 ;  /* 0x0000000400327825 */ /* 0x044fe400078e0290 */
[----:B------:R-:W2:Y:S02]  /*15330*/  LDL.LU.64 R144, [R1+0x280] ;  /* 0x0002800001907983 */ /* 0x000ea40000300a00 */
[----:B------:R-:W-:Y:S02]  /*15340*/  IMAD.WIDE R34, R0, 0x4, R224 ;  /* 0x0000000400227825 */ /* 0x000fe400078e02e0 */
[----:B------:R1:W-:Y:S04]  /*15350*/  STL.64 [R1+0x1430], R66 ;  /* 0x0014304201007387 */ /* 0x0003e80000100a00 */
[----:B------:R1:W-:Y:S04]  /*15360*/  STL.64 [R1+0x1438], R50 ;  /* 0x0014383201007387 */ /* 0x0003e80000100a00 */
[----:B------:R1:W-:Y:S01]  /*15370*/  STL.64 [R1+0x1440], R34 ;  /* 0x0014402201007387 */ /* 0x0003e20000100a00 */
[----:B------:R-:W-:-:S03]  /*15380*/  IADD3 R242, R250, -0xd6, RZ ;  /* 0xffffff2afaf27810 */ /* 0x000fc60007ffe0ff */
[----:B------:R1:W-:Y:S04]  /*15390*/  LDGSTS.E [R209+0x68800], [R66.64], !P2 ;  /* 0x6880000042d17fae */ /* 0x0003e8000d121844 */
[----:B------:R1:W-:Y:S01]  /*153a0*/  LDGSTS.E [R209+0x68a00], [R50.64], !P2 ;  /* 0x68a0000032d17fae */ /* 0x0003e2000d121844 */
[----:B------:R-:W-:-:S03]  /*153b0*/  ISETP.GE.U32.AND P3, PT, R242, 0x7ffffeab, PT ;  /* 0x7ffffeabf200780c */ /* 0x000fc60003f66070 */
[----:B------:R1:W-:Y:S01]  /*153c0*/  LDGSTS.E [R209+0x68c00], [R34.64], !P2 ;  /* 0x68c0000022d17fae */ /* 0x0003e2000d121844 */
[----:B----4-:R-:W-:-:S05]  /*153d0*/  IMAD.WIDE R2, R0, 0x4, R112 ;  /* 0x0000000400027825 */ /* 0x010fca00078e0270 */
[----:B------:R3:W-:Y:S04]  /*153e0*/  STL.64 [R1+0x1448], R2 ;  /* 0x0014480201007387 */ /* 0x0007e80000100a00 */
[----:B------:R-:W4:Y:S04]  /*153f0*/  LDL.LU.64 R240, [R1+0x258] ;  /* 0x0002580001f07983 */ /* 0x000f280000300a00 */
[----:B------:R-:W4:Y:S04]  /*15400*/  LDL.LU.64 R224, [R1+0x250] ;  /* 0x0002500001e07983 */ /* 0x000f280000300a00 */
[----:B------:R-:W4:Y:S04]  /*15410*/  LDL.LU.64 R112, [R1+0x248] ;  /* 0x0002480001707983 */ /* 0x000f280000300a00 */
[----:B------:R3:W-:Y:S01]  /*15420*/  LDGSTS.E [R209+0x68e00], [R2.64], !P2 ;  /* 0x68e0000002d17fae */ /* 0x0007e2000d121844 */
[----:B-1----:R-:W-:-:S04]  /*15430*/  IMAD.WIDE R66, R0, 0x4, R192 ;  /* 0x0000000400427825 */ /* 0x002fc800078e02c0 */
[C---:B------:R-:W-:Y:S01]  /*15440*/  IMAD.WIDE R50, R0.reuse, 0x4, R176 ;  /* 0x0000000400327825 */ /* 0x040fe200078e02b0 */
[----:B------:R1:W-:Y:S03]  /*15450*/  LDGSTS.E [R209+0x6a800], [R66.64], !P3 ;  /* 0x6a80000042d17fae */ /* 0x0003e6000d921844 */
[----:B------:R-:W-:Y:S01]  /*15460*/  IMAD.WIDE R34, R0, 0x4, R246 ;  /* 0x0000000400227825 */ /* 0x000fe200078e02f6 */
[----:B------:R5:W-:Y:S04]  /*15470*/  LDGSTS.E [R209+0x6aa00], [R50.64], !P3 ;  /* 0x6aa0000032d17fae */ /* 0x000be8000d921844 */
[----:B------:R-:W4:Y:S04]  /*15480*/  LDL.LU.64 R246, [R1+0x240] ;  /* 0x0002400001f67983 */ /* 0x000f280000300a00 */
[----:B------:R-:W-:Y:S04]  /*15490*/  STL.64 [R1+0x1480], R66 ;  /* 0x0014804201007387 */ /* 0x000fe80000100a00 */
[----:B------:R5:W-:Y:S04]  /*154a0*/  STL.64 [R1+0x1488], R50 ;  /* 0x0014883201007387 */ /* 0x000be80000100a00 */
[----:B------:R1:W-:Y:S01]  /*154b0*/  STL.64 [R1+0x1490], R34 ;  /* 0x0014902201007387 */ /* 0x0003e20000100a00 */
[----:B------:R-:W-:-:S03]  /*154c0*/  IADD3 R242, R250, -0xda, RZ ;  /* 0xffffff26faf27810 */ /* 0x000fc60007ffe0ff */
[----:B------:R1:W-:Y:S01]  /*154d0*/  LDGSTS.E [R209+0x6ac00], [R34.64], !P3 ;  /* 0x6ac0000022d17fae */ /* 0x0003e2000d921844 */
[----:B---3--:R-:W-:-:S05]  /*154e0*/  IMAD.WIDE R2, R0, 0x4, R128 ;  /* 0x0000000400027825 */ /* 0x008fca00078e0280 */
[----:B------:R2:W-:Y:S04]  /*154f0*/  STL.64 [R1+0x1498], R2 ;  /* 0x0014980201007387 */ /* 0x0005e80000100a00 */
[----:B------:R-:W3:Y:S04]  /*15500*/  LDL.LU.64 R192, [R1+0x218] ;  /* 0x0002180001c07983 */ /* 0x000ee80000300a00 */
[----:B------:R-:W3:Y:S04]  /*15510*/  LDL.LU.64 R176, [R1+0x210] ;  /* 0x0002100001b07983 */ /* 0x000ee80000300a00 */
[----:B------:R-:W3:Y:S01]  /*15520*/  LDL.LU.64 R128, [R1+0x208] ;  /* 0x0002080001807983 */ /* 0x000ee20000300a00 */
[----:B-----5:R-:W-:Y:S01]  /*15530*/  IMAD.WIDE R50, R0, 0x4, R18 ;  /* 0x0000000400327825 */ /* 0x020fe200078e0212 */
[----:B------:R-:W-:-:S02]  /*15540*/  ISETP.GE.U32.AND P5, PT, R242, 0x7ffffea7, PT ;  /* 0x7ffffea7f200780c */ /* 0x000fc40003fa6070 */
[----:B------:R2:W-:Y:S01]  /*15550*/  LDGSTS.E [R209+0x6ae00], [R2.64], !P3 ;  /* 0x6ae0000002d17fae */ /* 0x0005e2000d921844 */
[----:B------:R-:W-:-:S03]  /*15560*/  IMAD.WIDE R18, R0, 0x4, R248 ;  /* 0x0000000400127825 */ /* 0x000fc600078e02f8 */
[----:B------:R-:W5:Y:S01]  /*15570*/  LDL.LU.64 R248, [R1+0x200] ;  /* 0x0002000001f87983 */ /* 0x000f620000300a00 */
[----:B-1----:R-:W-:-:S03]  /*15580*/  IMAD.WIDE R34, R0, 0x4, R160 ;  /* 0x0000000400227825 */ /* 0x002fc600078e02a0 */
[----:B------:R4:W-:Y:S01]  /*15590*/  STL.64 [R1+0x14c0], R50 ;  /* 0x0014c03201007387 */ /* 0x0009e20000100a00 */
[----:B--2---:R-:W-:-:S03]  /*155a0*/  IMAD.WIDE R2, R0, 0x4, R144 ;  /* 0x0000000400027825 */ /* 0x004fc600078e0290 */
[----:B------:R1:W-:Y:S01]  /*155b0*/  STL.64 [R1+0x14e8], R34 ;  /* 0x0014e82201007387 */ /* 0x0003e20000100a00 */
[----:B------:R-:W-:-:S03]  /*155c0*/  IADD3 R242, R250, -0xde, RZ ;  /* 0xffffff22faf27810 */ /* 0x000fc60007ffe0ff */
[----:B------:R2:W-:Y:S04]  /*155d0*/  STL.64 [R1+0x14f0], R18 ;  /* 0x0014f01201007387 */ /* 0x0005e80000100a00 */
[----:B------:R4:W-:Y:S04]  /*155e0*/  LDGSTS.E [R209+0x6c800], [R50.64], !P5 ;  /* 0x6c80000032d17fae */ /* 0x0009e8000e921844 */
[----:B------:R1:W-:Y:S04]  /*155f0*/  STL.64 [R1+0x14f8], R2 ;  /* 0x0014f80201007387 */ /* 0x0003e80000100a00 */
[----:B------:R-:W5:Y:S01]  /*15600*/  LDL.LU.64 R160, [R1+0x1d8] ;  /* 0x0001d80001a07983 */ /* 0x000f620000300a00 */
[----:B------:R-:W-:-:S03]  /*15610*/  ISETP.GE.U32.AND P4, PT, R242, 0x7ffffea3, PT ;  /* 0x7ffffea3f200780c */ /* 0x000fc60003f86070 */
[----:B------:R-:W5:Y:S04]  /*15620*/  LDL.LU.64 R144, [R1+0x1d0] ;  /* 0x0001d00001907983 */ /* 0x000f680000300a00 */
[----:B------:R1:W-:Y:S04]  /*15630*/  LDGSTS.E [R209+0x6ca00], [R34.64], !P5 ;  /* 0x6ca0000022d17fae */ /* 0x0003e8000e921844 */
[----:B------:R2:W-:Y:S04]  /*15640*/  LDGSTS.E [R209+0x6cc00], [R18.64], !P5 ;  /* 0x6cc0000012d17fae */ /* 0x0005e8000e921844 */
[----:B------:R1:W-:Y:S01]  /*15650*/  LDGSTS.E [R209+0x6ce00], [R2.64], !P5 ;  /* 0x6ce0000002d17fae */ /* 0x0003e2000e921844 */
[----:B----4-:R-:W-:-:S03]  /*15660*/  IMAD.WIDE R50, R0, 0x4, R240 ;  /* 0x0000000400327825 */ /* 0x010fc600078e02f0 */
[----:B------:R-:W4:Y:S01]  /*15670*/  LDL.LU.64 R240, [R1+0x1c8] ;  /* 0x0001c80001f07983 */ /* 0x000f220000300a00 */
[----:B-1----:R-:W-:-:S03]  /*15680*/  IMAD.WIDE R34, R0, 0x4, R224 ;  /* 0x0000000400227825 */ /* 0x002fc600078e02e0 */
[----:B------:R3:W-:Y:S01]  /*15690*/  STL.64 [R1+0x1520], R50 ;  /* 0x0015203201007387 */ /* 0x0007e20000100a00 */
[----:B--2---:R-:W-:-:S03]  /*156a0*/  IMAD.WIDE R18, R0, 0x4, R112 ;  /* 0x0000000400127825 */ /* 0x004fc600078e0270 */
[----:B------:R-:W2:Y:S04]  /*156b0*/  LDL.LU.64 R112, [R1+0x1c0] ;  /* 0x0001c00001707983 */ /* 0x000ea80000300a00 */
[----:B------:R1:W-:Y:S04]  /*156c0*/  STL.64 [R1+0x1528], R34 ;  /* 0x0015282201007387 */ /* 0x0003e80000100a00 */
[----:B------:R1:W-:Y:S04]  /*156d0*/  STL.64 [R1+0x1530], R18 ;  /* 0x0015301201007387 */ /* 0x0003e80000100a00 */
[----:B------:R3:W-:Y:S04]  /*156e0*/  LDGSTS.E [R209+0x6e800], [R50.64], !P4 ;  /* 0x6e80000032d17fae */ /* 0x0007e8000e121844 */
[----:B------:R1:W-:Y:S01]  /*156f0*/  LDGSTS.E [R209+0x6ea00], [R34.64], !P4 ;  /* 0x6ea0000022d17fae */ /* 0x0003e2000e121844 */
[----:B------:R-:W-:-:S03]  /*15700*/  IMAD.WIDE R2, R0, 0x4, R246 ;  /* 0x0000000400027825 */ /* 0x000fc600078e02f6 */
[----:B------:R1:W-:Y:S04]  /*15710*/  LDGSTS.E [R209+0x6ec00], [R18.64], !P4 ;  /* 0x6ec0000012d17fae */ /* 0x0003e8000e121844 */
[----:B------:R5:W-:Y:S04]  /*15720*/  STL.64 [R1+0x1538], R2 ;  /* 0x0015380201007387 */ /* 0x000be80000100a00 */
[----:B------:R-:W2:Y:S04]  /*15730*/  LDL.LU.64 R224, [R1+0x198] ;  /* 0x0001980001e07983 */ /* 0x000ea80000300a00 */
[----:B------:R-:W2:Y:S04]  /*15740*/  LDL.LU.64 R246, [R1+0x190] ;  /* 0x0001900001f67983 */ /* 0x000ea80000300a00 */
[----:B------:R5:W-:Y:S01]  /*15750*/  LDGSTS.E [R209+0x6ee00], [R2.64], !P4 ;  /* 0x6ee0000002d17fae */ /* 0x000be2000e121844 */
[----:B---3--:R-:W-:-:S03]  /*15760*/  IMAD.WIDE R50, R0, 0x4, R192 ;  /* 0x0000000400327825 */ /* 0x008fc600078e02c0 */
[----:B------:R-:W3:Y:S01]  /*15770*/  LDL.LU.64 R192, [R1+0x188] ;  /* 0x0001880001c07983 */ /* 0x000ee20000300a00 */
[----:B-1----:R-:W-:-:S03]  /*15780*/  IMAD.WIDE R34, R0, 0x4, R176 ;  /* 0x0000000400227825 */ /* 0x002fc600078e02b0 */
[----:B------:R1:W-:Y:S01]  /*15790*/  STL.64 [R1+0x1580], R50 ;  /* 0x0015803201007387 */ /* 0x0003e20000100a00 */
[----:B------:R-:W-:-:S03]  /*157a0*/  IMAD.WIDE R18, R0, 0x4, R128 ;  /* 0x0000000400127825 */ /* 0x000fc600078e0280 */
[----:B------:R-:W3:Y:S04]  /*157b0*/  LDL.LU.64 R128, [R1+0x180] ;  /* 0x0001800001807983 */ /* 0x000ee80000300a00 */
[----:B------:R1:W-:Y:S04]  /*157c0*/  STL.64 [R1+0x1588], R34 ;  /* 0x0015882201007387 */ /* 0x0003e80000100a00 */
[----:B------:R4:W-:Y:S01]  /*157d0*/  STL.64 [R1+0x1590], R18 ;  /* 0x0015901201007387 */ /* 0x0009e20000100a00 */
[----:B-----5:R-:W-:-:S05]  /*157e0*/  IMAD.WIDE R2, R0, 0x4, R248 ;  /* 0x0000000400027825 */ /* 0x020fca00078e02f8 */
        /* <DEDUP_REMOVED lines=13> */
[----:B------:R-:W5:Y:S04]  /*158c0*/  LDL.LU.64 R160, [R1+0x148] ;  /* 0x0001480001a07983 */ /* 0x000f680000300a00 */
[----:B------:R-:W5:Y:S04]  /*158d0*/  LDL.LU.64 R144, [R1+0x140] ;  /* 0x0001400001907983 */ /* 0x000f680000300a00 */
[----:B------:R1:W-:Y:S01]  /*158e0*/  STL.64 [R1+0x15c0], R50 ;  /* 0x0015c03201007387 */ /* 0x0003e20000100a00 */
[----:B------:R-:W-:-:S03]  /*158f0*/  IADD3 R242, R250, -0xea, RZ ;  /* 0xffffff16faf27810 */ /* 0x000fc60007ffe0ff */
[----:B------:R1:W-:Y:S04]  /*15900*/  STL.64 [R1+0x15e8], R34 ;  /* 0x0015e82201007387 */ /* 0x0003e80000100a00 */
[----:B------:R1:W-:Y:S01]  /*15910*/  LDGSTS.E [R209+0x72800], [R50.64], !P6 ;  /* 0x7280000032d17fae */ /* 0x0003e2000f121844 */
[----:B------:R-:W-:-:S03]  /*15920*/  ISETP.GE.U32.AND P0, PT, R242, 0x7ffffe97, PT ;  /* 0x7ffffe97f200780c */ /* 0x000fc60003f06070 */
[----:B------:R1:W-:Y:S01]  /*15930*/  LDGSTS.E [R209+0x72a00], [R34.64], !P6 ;  /* 0x72a0000022d17fae */ /* 0x0003e2000f121844 */
[----:B----4-:R-:W-:-:S04]  /*15940*/  IMAD.WIDE R18, R0, 0x4, R240 ;  /* 0x0000000400127825 */ /* 0x010fc800078e02f0 */
[C---:B--2---:R-:W-:Y:S01]  /*15950*/  IMAD.WIDE R2, R0.reuse, 0x4, R112 ;  /* 0x0000000400027825 */ /* 0x044fe200078e0270 */
        /* <DEDUP_REMOVED lines=9> */
[----:B------:R-:W-:Y:S04]  /*159f0*/  STL.64 [R1+0x1620], R50 ;  /* 0x0016203201007387 */ /* 0x000fe80000100a00 */
[----:B------:R-:W4:Y:S04]  /*15a00*/  LDL.LU.64 R246, [R1+0x100] ;  /* 0x0001000001f67983 */ /* 0x000f280000300a00 */
[----:B------:R-:W-:Y:S04]  /*15a10*/  STL.64 [R1+0x1628], R34 ;  /* 0x0016282201007387 */ /* 0x000fe80000100a00 */
[----:B------:R1:W-:Y:S04]  /*15a20*/  LDGSTS.E [R209+0x74800], [R50.64], !P0 ;  /* 0x7480000032d17fae */ /* 0x0003e8000c121844 */
[----:B------:R1:W-:Y:S01]  /*15a30*/  LDGSTS.E [R209+0x74a00], [R34.64], !P0 ;  /* 0x74a0000022d17fae */ /* 0x0003e2000c121844 */
[----:B---3--:R-:W-:-:S04]  /*15a40*/  IMAD.WIDE R18, R0, 0x4, R192 ;  /* 0x0000000400127825 */ /* 0x008fc800078e02c0 */
[C---:B--2---:R-:W-:Y:S01]  /*15a50*/  IMAD.WIDE R2, R0.reuse, 0x4, R128 ;  /* 0x0000000400027825 */ /* 0x044fe200078e0280 */
[----:B------:R2:W-:Y:S04]  /*15a60*/  STL.64 [R1+0x1630], R18 ;  /* 0x0016301201007387 */ /* 0x0005e80000100a00 */
[----:B------:R3:W-:Y:S04]  /*15a70*/  STL.64 [R1+0x1638], R2 ;  /* 0x0016380201007387 */ /* 0x0007e80000100a00 */
[----:B------:R-:W4:Y:S04]  /*15a80*/  LDL.LU.64 R128, [R1+0xd8] ;  /* 0x0000d80001807983 */ /* 0x000f280000300a00 */
[----:B------:R2:W-:Y:S01]  /*15a90*/  LDGSTS.E [R209+0x74c00], [R18.64], !P0 ;  /* 0x74c0000012d17fae */ /* 0x0005e2000c121844 */
[----:B-----5:R-:W-:-:S03]  /*15aa0*/  IMAD.WIDE R66, R0, 0x4, R176 ;  /* 0x0000000400427825 */ /* 0x020fc600078e02b0 */
[----:B--2---:R-:W2:Y:S01]  /*15ab0*/  LDL.LU.64 R18, [R1+0xd0] ;  /* 0x0000d00001127983 */ /* 0x004ea20000300a00 */
[----:B-1----:R-:W-:-:S03]  /*15ac0*/  IMAD.WIDE R50, R0, 0x4, R248 ;  /* 0x0000000400327825 */ /* 0x002fc600078e02f8 */
[----:B------:R-:W5:Y:S04]  /*15ad0*/  LDL.LU.64 R192, [R1+0xc8] ;  /* 0x0000c80001c07983 */ /* 0x000f680000300a00 */
[----:B------:R4:W-:Y:S04]  /*15ae0*/  STL.64 [R1+0x1680], R66 ;  /* 0x0016804201007387 */ /* 0x0009e80000100a00 */
[----:B------:R-:W5:Y:S01]  /*15af0*/  LDL.LU.64 R248, [R1+0xc0] ;  /* 0x0000c00001f87983 */ /* 0x000f620000300a00 */
[----:B------:R-:W-:-:S03]  /*15b00*/  IADD3 R242, R250, -0xee, RZ ;  /* 0xffffff12faf27810 */ /* 0x000fc60007ffe0ff */
[----:B------:R3:W-:Y:S01]  /*15b10*/  LDGSTS.E [R209+0x74e00], [R2.64], !P0 ;  /* 0x74e0000002d17fae */ /* 0x0007e2000c121844 */
[----:B------:R-:W-:-:S03]  /*15b20*/  ISETP.GE.U32.AND P2, PT, R242, 0x7ffffe93, PT ;  /* 0x7ffffe93f200780c */ /* 0x000fc60003f46070 */
[----:B------:R1:W-:Y:S01]  /*15b30*/  STL.64 [R1+0x1688], R50 ;  /* 0x0016883201007387 */ /* 0x0003e20000100a00 */
[----:B------:R-:W-:Y:S01]  /*15b40*/  IADD3 R242, R250, -0xf2, RZ ;  /* 0xffffff0efaf27810 */ /* 0x000fe20007ffe0ff */
[----:B------:R-:W-:-:S08]  /*15b50*/  IMAD.WIDE R34, R0, 0x4, R160 ;  /* 0x0000000400227825 */ /* 0x000fd000078e02a0 */
[----:B------:R4:W-:Y:S01]  /*15b60*/  LDGSTS.E [R209+0x76800], [R66.64], !P2 ;  /* 0x7680000042d17fae */ /* 0x0009e2000d121844 */
[----:B---3--:R-:W-:-:S03]  /*15b70*/  IMAD.WIDE R2, R0, 0x4, R144 ;  /* 0x0000000400027825 */ /* 0x008fc600078e0290 */
[----:B------:R3:W-:Y:S04]  /*15b80*/  STL.64 [R1+0x1690], R34 ;  /* 0x0016902201007387 */ /* 0x0007e80000100a00 */
[----:B------:R1:W-:Y:S04]  /*15b90*/  STL.64 [R1+0x1698], R2 ;  /* 0x0016980201007387 */ /* 0x0003e80000100a00 */
[----:B------:R-:W5:Y:S04]  /*15ba0*/  LDL.LU.64 R176, [R1+0x98] ;  /* 0x0000980001b07983 */ /* 0x000f680000300a00 */
        /* <DEDUP_REMOVED lines=9> */
[----:B------:R-:W-:Y:S04]  /*15c40*/  STL.64 [R1+0x16c0], R66 ;  /* 0x0016c04201007387 */ /* 0x000fe80000100a00 */
[----:B------:R1:W-:Y:S04]  /*15c50*/  STL.64 [R1+0x16e8], R50 ;  /* 0x0016e83201007387 */ /* 0x0003e80000100a00 */
[----:B------:R1:W-:Y:S04]  /*15c60*/  LDGSTS.E [R209+0x78800], [R66.64], !P3 ;  /* 0x7880000042d17fae */ /* 0x0003e8000d921844 */
[----:B------:R1:W-:Y:S01]  /*15c70*/  LDGSTS.E [R209+0x78a00], [R50.64], !P3 ;  /* 0x78a0000032d17fae */ /* 0x0003e2000d921844 */
[----:B---3--:R-:W-:-:S04]  /*15c80*/  IMAD.WIDE R34, R0, 0x4, R224 ;  /* 0x0000000400227825 */ /* 0x008fc800078e02e0 */
[C---:B------:R-:W-:Y:S01]  /*15c90*/  IMAD.WIDE R2, R0.reuse, 0x4, R246 ;  /* 0x0000000400027825 */ /* 0x040fe200078e02f6 */
[----:B------:R2:W-:Y:S04]  /*15ca0*/  STL.64 [R1+0x16f0], R34 ;  /* 0x0016f02201007387 */ /* 0x0005e80000100a00 */
[----:B------:R3:W-:Y:S04]  /*15cb0*/  STL.64 [R1+0x16f8], R2 ;  /* 0x0016f80201007387 */ /* 0x0007e80000100a00 */
[----:B------:R-:W4:Y:S04]  /*15cc0*/  LDL.LU.64 R246, [R1+0x58] ;  /* 0x0000580001f67983 */ /* 0x000f280000300a00 */
[----:B------:R-:W4:Y:S04]  /*15cd0*/  LDL.LU.64 R240, [R1+0x50] ;  /* 0x0000500001f07983 */ /* 0x000f280000300a00 */
[----:B------:R-:W4:Y:S04]  /*15ce0*/  LDL.LU.64 R224, [R1+0x48] ;  /* 0x0000480001e07983 */ /* 0x000f280000300a00 */
[----:B------:R2:W-:Y:S04]  /*15cf0*/  LDGSTS.E [R209+0x78c00], [R34.64], !P3 ;  /* 0x78c0000022d17fae */ /* 0x0005e8000d921844 */
[----:B------:R3:W-:Y:S01]  /*15d00*/  LDGSTS.E [R209+0x78e00], [R2.64], !P3 ;  /* 0x78e0000002d17fae */ /* 0x0007e2000d921844 */
[----:B-1----:R-:W-:-:S03]  /*15d10*/  IMAD.WIDE R50, R0, 0x4, R128 ;  /* 0x0000000400327825 */ /* 0x002fc600078e0280 */
[----:B------:R-:W4:Y:S04]  /*15d20*/  LDL.LU.64 R128, [R1+0x40] ;  /* 0x0000400001807983 */ /* 0x000f280000300a00 */
[----:B------:R1:W-:Y:S01]  /*15d30*/  STL.64 [R1+0x1728], R50 ;  /* 0x0017283201007387 */ /* 0x0003e20000100a00 */
[----:B--2---:R-:W-:-:S04]  /*15d40*/  IMAD.WIDE R34, R0, 0x4, R18 ;  /* 0x0000000400227825 */ /* 0x004fc800078e0212 */
[C---:B-----5:R-:W-:Y:S01]  /*15d50*/  IMAD.WIDE R18, R0.reuse, 0x4, R192 ;  /* 0x0000000400127825 */ /* 0x060fe200078e02c0 */
[----:B------:R2:W-:Y:S03]  /*15d60*/  STL.64 [R1+0x1730], R34 ;  /* 0x0017302201007387 */ /* 0x0005e60000100a00 */
[----:B---3--:R-:W-:Y:S01]  /*15d70*/  IMAD.WIDE R2, R0, 0x4, R248 ;  /* 0x0000000400027825 */ /* 0x008fe200078e02f8 */
[----:B------:R3:W-:Y:S04]  /*15d80*/  STL.64 [R1+0x1738], R18 ;  /* 0x0017381201007387 */ /* 0x0007e80000100a00 */
[----:B------:R4:W-:Y:S04]  /*15d90*/  STL.64 [R1+0x1740], R2 ;  /* 0x0017400201007387 */ /* 0x0009e80000100a00 */
[----:B------:R-:W5:Y:S01]  /*15da0*/  LDL.LU.64 R248, [R1+0x800] ;  /* 0x0008000001f87983 */ /* 0x000f620000300a00 */
[----:B------:R-:W-:-:S03]  /*15db0*/  IADD3 R242, R250, -0xf6, RZ ;  /* 0xffffff0afaf27810 */ /* 0x000fc60007ffe0ff */
[----:B------:R-:W5:Y:S01]  /*15dc0*/  LDL.LU.64 R192, [R1+0x828] ;  /* 0x0008280001c07983 */ /* 0x000f620000300a00 */
        /* <DEDUP_REMOVED lines=8> */
[----:B--2---:R-:W-:Y:S01]  /*15e50*/  IMAD.WIDE R34, R0, 0x4, R144 ;  /* 0x0000000400227825 */ /* 0x004fe200078e0290 */
[----:B------:R-:W-:Y:S02]  /*15e60*/  IADD3 R242, R250, -0xfe, RZ ;  /* 0xffffff02faf27810 */ /* 0x000fe40007ffe0ff */
[----:B------:R-:W2:Y:S01]  /*15e70*/  LDL.LU.64 R144, [R1+0x830] ;  /* 0x0008300001907983 */ /* 0x000ea20000300a00 */
[----:B---3--:R-:W-:-:S03]  /*15e80*/  IMAD.WIDE R18, R0, 0x4, R160 ;  /* 0x0000000400127825 */ /* 0x008fc600078e02a0 */
[----:B------:R1:W-:Y:S04]  /*15e90*/  STL.64 [R1+0x17a8], R50 ;  /* 0x0017a83201007387 */ /* 0x0003e80000100a00 */
[----:B------:R3:W-:Y:S01]  /*15ea0*/  STL.64 [R1+0x1e30], R34 ;  /* 0x001e302201007387 */ /* 0x0007e20000100a00 */
[----:B------:R-:W-:-:S03]  /*15eb0*/  ISETP.GE.U32.AND P1, PT, R242, 0x7ffffe83, PT ;  /* 0x7ffffe83f200780c */ /* 0x000fc60003f26070 */
[----:B------:R1:W-:Y:S04]  /*15ec0*/  LDGSTS.E [R209+0x7c800], [R50.64], !P4 ;  /* 0x7c80000032d17fae */ /* 0x0003e8000e121844 */
[----:B------:R3:W-:Y:S04]  /*15ed0*/  LDGSTS.E [R209+0x7ca00], [R34.64], !P4 ;  /* 0x7ca0000022d17fae */ /* 0x0007e8000e121844 */
[----:B------:R1:W-:Y:S01]  /*15ee0*/  LDGSTS.E [R209+0x7cc00], [R18.64], !P4 ;  /* 0x7cc0000012d17fae */ /* 0x0003e2000e121844 */
[----:B----4-:R-:W-:-:S03]  /*15ef0*/  IMAD.WIDE R2, R0, 0x4, R112 ;  /* 0x0000000400027825 */ /* 0x010fc600078e0270 */
[----:B------:R-:W4:Y:S04]  /*15f00*/  LDL.LU.64 R112, [R1+0x838] ;  /* 0x0008380001707983 */ /* 0x000f280000300a00 */
[----:B------:R1:W-:Y:S04]  /*15f10*/  STL.64 [R1+0x2170], R18 ;  /* 0x0021701201007387 */ /* 0x0003e80000100a00 */
[----:B------:R1:W-:Y:S04]  /*15f20*/  STL.64 [R1+0x2168], R2 ;  /* 0x0021680201007387 */ /* 0x0003e80000100a00 */
[----:B------:R-:W4:Y:S04]  /*15f30*/  LDL.LU.64 R176, [R1+0x840] ;  /* 0x0008400001b07983 */ /* 0x000f280000300a00 */
[----:B------:R-:W4:Y:S04]  /*15f40*/  LDL.LU.64 R160, [R1+0x848] ;  /* 0x0008480001a07983 */ /* 0x000f280000300a00 */
[----:B------:R1:W-:Y:S02]  /*15f50*/  LDGSTS.E [R209+0x7ce00], [R2.64], !P4 ;  /* 0x7ce0000002d17fae */ /* 0x0003e4000e121844 */
[----:B-1----:R-:W-:-:S02]  /*15f60*/  IMAD.WIDE R50, R0, 0x4, R246 ;  /* 0x0000000400327825 */ /* 0x002fc400078e02f6 */
[----:B------:R-:W4:Y:S02]  /*15f70*/  LDL.LU.64 R246, [R1+0x850] ;  /* 0x0008500001f67983 */ /* 0x000f240000300a00 */
[C---:B---3--:R-:W-:Y:S02]  /*15f80*/  IMAD.WIDE R34, R0.reuse, 0x4, R240 ;  /* 0x0000000400227825 */ /* 0x048fe400078e02f0 */
[----:B------:R5:W-:Y:S02]  /*15f90*/  STL.64 [R1+0x2190], R50 ;  /* 0x0021903201007387 */ /* 0x000be40000100a00 */
[C---:B------:R-:W-:Y:S02]  /*15fa0*/  IMAD.WIDE R18, R0.reuse, 0x4, R224 ;  /* 0x0000000400127825 */ /* 0x040fe400078e02e0 */
[----:B------:R1:W-:Y:S04]  /*15fb0*/  LDGSTS.E [R209+0x7e800], [R50.64], !P1 ;  /* 0x7e80000032d17fae */ /* 0x0003e8000c921844 */
[----:B------:R1:W-:Y:S04]  /*15fc0*/  LDGSTS.E [R209+0x7ea00], [R34.64], !P1 ;  /* 0x7ea0000022d17fae */ /* 0x0003e8000c921844 */
[----:B------:R1:W-:Y:S01]  /*15fd0*/  LDGSTS.E [R209+0x7ec00], [R18.64], !P1 ;  /* 0x7ec0000012d17fae */ /* 0x0003e2000c921844 */
[----:B------:R-:W-:-:S03]  /*15fe0*/  IMAD.WIDE R2, R0, 0x4, R128 ;  /* 0x0000000400027825 */ /* 0x000fc600078e0280 */
[----:B------:R-:W3:Y:S04]  /*15ff0*/  LDL.LU.64 R128, [R1+0x858] ;  /* 0x0008580001807983 */ /* 0x000ee80000300a00 */
[----:B------:R1:W-:Y:S04]  /*16000*/  STL.64 [R1+0x2188], R34 ;  /* 0x0021882201007387 */ /* 0x0003e80000100a00 */
[----:B------:R2:W-:Y:S04]  /*16010*/  STL.64 [R1+0x2180], R18 ;  /* 0x0021801201007387 */ /* 0x0005e80000100a00 */
[----:B------:R4:W-:Y:S04]  /*16020*/  STL.64 [R1+0x2178], R2 ;  /* 0x0021780201007387 */ /* 0x0009e80000100a00 */
[----:B------:R-:W3:Y:S04]  /*16030*/  LDL.LU.64 R224, [R1+0x860] ;  /* 0x0008600001e07983 */ /* 0x000ee80000300a00 */
[----:B------:R1:W-:Y:S04]  /*16040*/  LDGSTS.E [R209+0x7ee00], [R2.64], !P1 ;  /* 0x7ee0000002d17fae */ /* 0x0003e8000c921844 */
[----:B-1----:R-:W3:Y:S01]  /*16050*/  LDL.LU.64 R208, [R1+0x868] ;  /* 0x0008680001d07983 */ /* 0x002ee20000300a00 */
[----:B-----5:R-:W-:-:S03]  /*16060*/  IMAD.WIDE R50, R0, 0x4, R248 ;  /* 0x0000000400327825 */ /* 0x020fc600078e02f8 */
[----:B------:R-:W5:Y:S01]  /*16070*/  LDL.LU.64 R248, [R1+0x870] ;  /* 0x0008700001f87983 */ /* 0x000f620000300a00 */
[----:B------:R-:W-:Y:S02]  /*16080*/  IADD3 R242, R250, -0x83, RZ ;  /* 0xffffff7dfaf27810 */ /* 0x000fe40007ffe0ff */
[----:B------:R-:W-:Y:S02]  /*16090*/  LOP3.LUT R244, R244, 0x7f, RZ, 0xc0, !PT ;  /* 0x0000007ff4f47812 */ /* 0x000fe400078ec0ff */
[----:B------:R-:W-:Y:S02]  /*160a0*/  ISETP.GE.U32.AND P6, PT, R242, 0x7ffffefe, PT ;  /* 0x7ffffefef200780c */ /* 0x000fe40003fc6070 */
[----:B------:R-:W-:Y:S01]  /*160b0*/  SHF.L.U32 R244, R244, 0x2, RZ ;  /* 0x00000002f4f47819 */ /* 0x000fe200000006ff */
[----:B------:R-:W-:Y:S01]  /*160c0*/  IMAD.WIDE R34, R0, 0x4, R192 ;  /* 0x0000000400227825 */ /* 0x000fe200078e02c0 */
[----:B------:R1:W-:Y:S02]  /*160d0*/  STL.64 [R1+0x410], R50 ;  /* 0x0004103201007387 */ /* 0x0003e40000100a00 */
[----:B------:R-:W-:-:S02]  /*160e0*/  LOP3.LUT R244, R244, 0x40, RZ, 0x3c, !PT ;  /* 0x00000040f4f47812 */ /* 0x000fc400078e3cff */
[----:B------:R-:W-:-:S05]  /*160f0*/  IADD3 R242, R250, -0x87, RZ ;  /* 0xffffff79faf27810 */ /* 0x000fca0007ffe0ff */
[----:B------:R1:W-:Y:S01]  /*16100*/  LDGSTS.E [R244+0x41000], [R50.64], !P6 ;  /* 0x4100000032f47fae */ /* 0x0003e2000f121844 */
[----:B------:R-:W-:-:S03]  /*16110*/  ISETP.GE.U32.AND P0, PT, R242, 0x7ffffefa, PT ;  /* 0x7ffffefaf200780c */ /* 0x000fc60003f06070 */
[----:B------:R1:W-:Y:S01]  /*16120*/  LDGSTS.E [R244+0x41200], [R34.64], !P6 ;  /* 0x4120000022f47fae */ /* 0x0003e2000f121844 */
[----:B--2---:R-:W-:-:S03]  /*16130*/  IMAD.WIDE R18, R0, 0x4, R144 ;  /* 0x0000000400127825 */ /* 0x004fc600078e0290 */
[----:B------:R-:W2:Y:S04]  /*16140*/  LDL.LU.64 R144, [R1+0x878] ;  /* 0x0008780001907983 */ /* 0x000ea80000300a00 */
[----:B------:R1:W-:Y:S04]  /*16150*/  STL.64 [R1+0x3b8], R34 ;  /* 0x0003b82201007387 */ /* 0x0003e80000100a00 */
[----:B------:R1:W-:Y:S04]  /*16160*/  STL.64 [R1+0x3b0], R18 ;  /* 0x0003b01201007387 */ /* 0x0003e80000100a00 */
[----:B------:R1:W-:Y:S01]  /*16170*/  LDGSTS.E [R244+0x41400], [R18.64], !P6 ;  /* 0x4140000012f47fae */ /* 0x0003e2000f121844 */
[----:B----4-:R-:W-:-:S05]  /*16180*/  IMAD.WIDE R2, R0, 0x4, R112 ;  /* 0x0000000400027825 */ /* 0x010fca00078e0270 */
[----:B------:R3:W-:Y:S04]  /*16190*/  STL.64 [R1+0x3a8], R2 ;  /* 0x0003a80201007387 */ /* 0x0007e80000100a00 */
[----:B------:R-:W4:Y:S01]  /*161a0*/  LDL.LU.64 R192, [R1+0x880] ;  /* 0x0008800001c07983 */ /* 0x000f220000300a00 */
[----:B-1----:R-:W-:-:S03]  /*161b0*/  IMAD.WIDE R50, R0, 0x4, R176 ;  /* 0x0000000400327825 */ /* 0x002fc600078e02b0 */
[----:B------:R-:W4:Y:S04]  /*161c0*/  LDL.LU.64 R112, [R1+0x888] ;  /* 0x0008880001707983 */ /* 0x000f280000300a00 */
[----:B------:R-:W4:Y:S04]  /*161d0*/  LDL.LU.64 R176, [R1+0x890] ;  /* 0x0008900001b07983 */ /* 0x000f280000300a00 */
[----:B------:R1:W-:Y:S01]  /*161e0*/  STL.64 [R1+0x370], R50 ;  /* 0x0003703201007387 */ /* 0x0003e20000100a00 */
[----:B------:R-:W-:-:S03]  /*161f0*/  IMAD.WIDE R34, R0, 0x4, R160 ;  /* 0x0000000400227825 */ /* 0x000fc600078e02a0 */
[----:B------:R3:W-:Y:S04]  /*16200*/  LDGSTS.E [R244+0x41600], [R2.64], !P6 ;  /* 0x4160000002f47fae */ /* 0x0007e8000f121844 */
[----:B------:R1:W-:Y:S04]  /*16210*/  LDGSTS.E [R244+0x43000], [R50.64], !P0 ;  /* 0x4300000032f47fae */ /* 0x0003e8000c121844 */
[----:B------:R1:W-:Y:S01]  /*16220*/  LDGSTS.E [R244+0x43200], [R34.64], !P0 ;  /* 0x4320000022f47fae */ /* 0x0003e2000c121844 */
[----:B------:R-:W-:-:S03]  /*16230*/  IMAD.WIDE R18, R0, 0x4, R246 ;  /* 0x0000000400127825 */ /* 0x000fc600078e02f6 */
[----:B------:R-:W4:Y:S04]  /*16240*/  LDL.LU.64 R246, [R1+0x898] ;  /* 0x0008980001f67983 */ /* 0x000f280000300a00 */
[----:B------:R-:W-:Y:S04]  /*16250*/  STL.64 [R1+0x348], R34 ;  /* 0x0003482201007387 */ /* 0x000fe80000100a00 */
[----:B------:R5:W-:Y:S04]  /*16260*/  STL.64 [R1+0x340], R18 ;  /* 0x0003401201007387 */ /* 0x000be80000100a00 */
[----:B------:R5:W-:Y:S01]  /*16270*/  LDGSTS.E [R244+0x43400], [R18.64], !P0 ;  /* 0x4340000012f47fae */ /* 0x000be2000c121844 */
[----:B---3--:R-:W-:-:S05]  /*16280*/  IMAD.WIDE R2, R0, 0x4, R128 ;  /* 0x0000000400027825 */ /* 0x008fca00078e0280 */
[----:B------:R2:W-:Y:S04]  /*16290*/  STL.64 [R1+0x328], R2 ;  /* 0x0003280201007387 */ /* 0x0005e80000100a00 */
[----:B------:R-:W3:Y:S04]  /*162a0*/  LDL.LU.64 R160, [R1+0x8a0] ;  /* 0x0008a00001a07983 */ /* 0x000ee80000300a00 */
[----:B------:R-:W3:Y:S01]  /*162b0*/  LDL.LU.64 R128, [R1+0x8a8] ;  /* 0x0008a80001807983 */ /* 0x000ee20000300a00 */
[----:B-1----:R-:W-:Y:S01]  /*162c0*/  IMAD.WIDE R50, R0, 0x4, R224 ;  /* 0x0000000400327825 */ /* 0x002fe200078e02e0 */
[----:B------:R-:W-:-:S02]  /*162d0*/  IADD3 R242, R250, -0x8b, RZ ;  /* 0xffffff75faf27810 */ /* 0x000fc40007ffe0ff */
[----:B------:R-:W3:Y:S04]  /*162e0*/  LDL.LU.64 R224, [R1+0x8b0] ;  /* 0x0008b00001e07983 */ /* 0x000ee80000300a00 */
[----:B------:R4:W-:Y:S01]  /*162f0*/  STL.64 [R1+0x2e0], R50 ;  /* 0x0002e03201007387 */ /* 0x0009e20000100a00 */
[----:B-----5:R-:W-:-:S03]  /*16300*/  IMAD.WIDE R18, R0, 0x4, R248 ;  /* 0x0000000400127825 */ /* 0x020fc600078e02f8 */
[----:B------:R2:W-:Y:S04]  /*16310*/  LDGSTS.E [R244+0x43600], [R2.64], !P0 ;  /* 0x4360000002f47fae */ /* 0x0005e8000c121844 */
[----:B------:R-:W5:Y:S01]  /*16320*/  LDL.LU.64 R248, [R1+0x8b8] ;  /* 0x0008b80001f87983 */ /* 0x000f620000300a00 */
[----:B------:R-:W-:Y:S01]  /*16330*/  ISETP.GE.U32.AND P2, PT, R242, 0x7ffffef6, PT ;  /* 0x7ffffef6f200780c */ /* 0x000fe20003f46070 */
[----:B------:R-:W-:Y:S01]  /*16340*/  IMAD.WIDE R34, R0, 0x4, R208 ;  /* 0x0000000400227825 */ /* 0x000fe200078e02d0 */
[----:B------:R-:W-:-:S04]  /*16350*/  IADD3 R242, R250, -0x8f, RZ ;  /* 0xffffff71faf27810 */ /* 0x000fc80007ffe0ff */
[----:B------:R1:W-:Y:S04]  /*16360*/  STL.64 [R1+0x2d8], R34 ;  /* 0x0002d82201007387 */ /* 0x0003e80000100a00 */
[----:B------:R1:W-:Y:S04]  /*16370*/  STL.64 [R1+0x2d0], R18 ;  /* 0x0002d01201007387 */ /* 0x0003e80000100a00 */
[----:B------:R4:W-:Y:S04]  /*16380*/  LDGSTS.E [R244+0x45000], [R50.64], !P2 ;  /* 0x4500000032f47fae */ /* 0x0009e8000d121844 */
[----:B------:R1:W-:Y:S01]  /*16390*/  LDGSTS.E [R244+0x45200], [R34.64], !P2 ;  /* 0x4520000022f47fae */ /* 0x0003e2000d121844 */
[----:B------:R-:W-:-:S03]  /*163a0*/  ISETP.GE.U32.AND P3, PT, R242, 0x7ffffef2, PT ;  /* 0x7ffffef2f200780c */ /* 0x000fc60003f66070 */
[----:B------:R1:W-:Y:S01]  /*163b0*/  LDGSTS.E [R244+0x45400], [R18.64], !P2 ;  /* 0x4540000012f47fae */ /* 0x0003e2000d121844 */
[----:B--2---:R-:W-:-:S05]  /*163c0*/  IMAD.WIDE R2, R0, 0x4, R144 ;  /* 0x0000000400027825 */ /* 0x004fca00078e0290 */
[----:B------:R2:W-:Y:S04]  /*163d0*/  STL.64 [R1+0x2a8], R2 ;  /* 0x0002a80201007387 */ /* 0x0005e80000100a00 */
[----:B------:R-:W5:Y:S04]  /*163e0*/  LDL.LU.64 R208, [R1+0x8c0] ;  /* 0x0008c00001d07983 */ /* 0x000f680000300a00 */
[----:B------:R-:W5:Y:S04]  /*163f0*/  LDL.LU.64 R144, [R1+0x8c8] ;  /* 0x0008c80001907983 */ /* 0x000f680000300a00 */
[----:B------:R2:W-:Y:S01]  /*16400*/  LDGSTS.E [R244+0x45600], [R2.64], !P2 ;  /* 0x4560000002f47fae */ /* 0x0005e2000d121844 */
[----:B----4-:R-:W-:-:S03]  /*16410*/  IMAD.WIDE R50, R0, 0x4, R192 ;  /* 0x0000000400327825 */ /* 0x010fc600078e02c0 */
[----:B------:R-:W4:Y:S01]  /*16420*/  LDL.LU.64 R192, [R1+0x8d0] ;  /* 0x0008d00001c07983 */ /* 0x000f220000300a00 */
[----:B-1----:R-:W-:-:S03]  /*16430*/  IMAD.WIDE R34, R0, 0x4, R112 ;  /* 0x0000000400227825 */ /* 0x002fc600078e0270 */
[----:B------:R-:W4:Y:S01]  /*16440*/  LDL.LU.64 R112, [R1+0x8d8] ;  /* 0x0008d80001707983 */ /* 0x000f220000300a00 */
[----:B------:R-:W-:-:S03]  /*16450*/  IMAD.WIDE R18, R0, 0x4, R176 ;  /* 0x0000000400127825 */ /* 0x000fc600078e02b0 */
[----:B------:R3:W-:Y:S04]  /*16460*/  STL.64 [R1+0x280], R50 ;  /* 0x0002803201007387 */ /* 0x0007e80000100a00 */
[----:B------:R1:W-:Y:S04]  /*16470*/  STL.64 [R1+0x268], R34 ;  /* 0x0002682201007387 */ /* 0x0003e80000100a00 */
[----:B------:R1:W-:Y:S04]  /*16480*/  STL.64 [R1+0x260], R18 ;  /* 0x0002601201007387 */ /* 0x0003e80000100a00 */
[----:B------:R3:W-:Y:S04]  /*16490*/  LDGSTS.E [R244+0x47000], [R50.64], !P3 ;  /* 0x4700000032f47fae */ /* 0x0007e8000d921844 */
[----:B------:R1:W-:Y:S01]  /*164a0*/  LDGSTS.E [R244+0x47200], [R34.64], !P3 ;  /* 0x4720000022f47fae */ /* 0x0003e2000d921844 */
[----:B--2---:R-:W-:-:S03]  /*164b0*/  IMAD.WIDE R2, R0, 0x4, R246 ;  /* 0x0000000400027825 */ /* 0x004fc600078e02f6 */
[----:B------:R2:W-:Y:S04]  /*164c0*/  LDGSTS.E [R244+0x47400], [R18.64], !P3 ;  /* 0x4740000012f47fae */ /* 0x0005e8000d921844 */
[----:B------:R5:W-:Y:S04]  /*164d0*/  STL.64 [R1+0x258], R2 ;  /* 0x0002580201007387 */ /* 0x000be80000100a00 */
[----:B------:R-:W4:Y:S04]  /*164e0*/  LDL.LU.64 R176, [R1+0x8e0] ;  /* 0x0008e00001b07983 */ /* 0x000f280000300a00 */
[----:B------:R-:W4:Y:S04]  /*164f0*/  LDL.LU.64 R246, [R1+0x8e8] ;  /* 0x0008e80001f67983 */ /* 0x000f280000300a00 */
[----:B------:R5:W-:Y:S01]  /*16500*/  LDGSTS.E [R244+0x47600], [R2.64], !P3 ;  /* 0x4760000002f47fae */ /* 0x000be2000d921844 */
[----:B---3--:R-:W-:-:S03]  /*16510*/  IMAD.WIDE R50, R0, 0x4, R160 ;  /* 0x0000000400327825 */ /* 0x008fc600078e02a0 */
[----:B------:R-:W3:Y:S01]  /*16520*/  LDL.LU.64 R160, [R1+0x8f0] ;  /* 0x0008f00001a07983 */ /* 0x000ee20000300a00 */
[----:B-1----:R-:W-:-:S03]  /*16530*/  IMAD.WIDE R34, R0, 0x4, R128 ;  /* 0x0000000400227825 */ /* 0x002fc600078e0280 */
[----:B------:R-:W3:Y:S01]  /*16540*/  LDL.LU.64 R128, [R1+0x8f8] ;  /* 0x0008f80001807983 */ /* 0x000ee20000300a00 */
[----:B--2---:R-:W-:-:S03]  /*16550*/  IMAD.WIDE R18, R0, 0x4, R224 ;  /* 0x0000000400127825 */ /* 0x004fc600078e02e0 */
[----:B------:R1:W-:Y:S04]  /*16560*/  STL.64 [R1+0x230], R50 ;  /* 0x0002303201007387 */ /* 0x0003e80000100a00 */
[----:B------:R2:W-:Y:S04]  /*16570*/  STL.64 [R1+0x228], R34 ;  /* 0x0002282201007387 */ /* 0x0005e80000100a00 */
[----:B------:R4:W-:Y:S01]  /*16580*/  STL.64 [R1+0x220], R18 ;  /* 0x0002201201007387 */ /* 0x0009e20000100a00 */
[----:B-----5:R-:W-:-:S05]  /*16590*/  IMAD.WIDE R2, R0, 0x4, R248 ;  /* 0x0000000400027825 */ /* 0x020fca00078e02f8 */
        /* <DEDUP_REMOVED lines=12> */
[----:B--2---:R-:W-:-:S03]  /*16660*/  IMAD.WIDE R34, R0, 0x4, R144 ;  /* 0x0000000400227825 */ /* 0x004fc600078e0290 */
[----:B------:R-:W2:Y:S04]  /*16670*/  LDL.LU.64 R208, [R1+0x910] ;  /* 0x0009100001d07983 */ /* 0x000ea80000300a00 */
[----:B------:R-:W2:Y:S04]  /*16680*/  LDL.LU.64 R144, [R1+0x918] ;  /* 0x0009180001907983 */ /* 0x000ea80000300a00 */
[----:B------:R1:W-:Y:S04]  /*16690*/  STL.64 [R1+0x1b0], R50 ;  /* 0x0001b03201007387 */ /* 0x0003e80000100a00 */
[----:B------:R1:W-:Y:S01]  /*166a0*/  STL.64 [R1+0x1a8], R34 ;  /* 0x0001a82201007387 */ /* 0x0003e20000100a00 */
[----:B------:R-:W-:-:S03]  /*166b0*/  IADD3 R242, R250, -0x9b, RZ ;  /* 0xffffff65faf27810 */ /* 0x000fc60007ffe0ff */
[----:B------:R1:W-:Y:S04]  /*166c0*/  LDGSTS.E [R244+0x4b000], [R50.64], !P4 ;  /* 0x4b00000032f47fae */ /* 0x0003e8000e121844 */
[----:B------:R1:W-:Y:S01]  /*166d0*/  LDGSTS.E [R244+0x4b200], [R34.64], !P4 ;  /* 0x4b20000022f47fae */ /* 0x0003e2000e121844 */
[----:B------:R-:W-:Y:S01]  /*166e0*/  ISETP.GE.U32.AND P1, PT, R242, 0x7ffffee6, PT ;  /* 0x7ffffee6f200780c */ /* 0x000fe20003f26070 */
[----:B----4-:R-:W-:-:S04]  /*166f0*/  IMAD.WIDE R18, R0, 0x4, R192 ;  /* 0x0000000400127825 */ /* 0x010fc800078e02c0 */
[C---:B-----5:R-:W-:Y:S01]  /*16700*/  IMAD.WIDE R2, R0.reuse, 0x4, R112 ;  /* 0x0000000400027825 */ /* 0x060fe200078e0270 */
        /* <DEDUP_REMOVED lines=10> */
[----:B------:R-:W-:Y:S04]  /*167b0*/  STL.64 [R1+0x170], R50 ;  /* 0x0001703201007387 */ /* 0x000fe80000100a00 */
[----:B------:R1:W-:Y:S04]  /*167c0*/  STL.64 [R1+0x168], R34 ;  /* 0x0001682201007387 */ /* 0x0003e80000100a00 */
[----:B------:R1:W-:Y:S04]  /*167d0*/  LDGSTS.E [R244+0x4d000], [R50.64], !P1 ;  /* 0x4d00000032f47fae */ /* 0x0003e8000c921844 */
[----:B------:R1:W-:Y:S01]  /*167e0*/  LDGSTS.E [R244+0x4d200], [R34.64], !P1 ;  /* 0x4d20000022f47fae */ /* 0x0003e2000c921844 */
[----:B---3--:R-:W-:-:S04]  /*167f0*/  IMAD.WIDE R18, R0, 0x4, R160 ;  /* 0x0000000400127825 */ /* 0x008fc800078e02a0 */
[----:B----4-:R-:W-:Y:S01]  /*16800*/  IMAD.WIDE R2, R0, 0x4, R128 ;  /* 0x0000000400027825 */ /* 0x010fe200078e0280 */
[----:B------:R2:W-:Y:S04]  /*16810*/  STL.64 [R1+0x160], R18 ;  /* 0x0001601201007387 */ /* 0x0005e80000100a00 */
[----:B------:R3:W-:Y:S04]  /*16820*/  STL.64 [R1+0x158], R2 ;  /* 0x0001580201007387 */ /* 0x0007e80000100a00 */
[----:B------:R-:W4:Y:S04]  /*16830*/  LDL.LU.64 R224, [R1+0xc20] ;  /* 0x000c200001e07983 */ /* 0x000f280000300a00 */
[----:B------:R-:W4:Y:S04]  /*16840*/  LDL.LU.64 R160, [R1+0xc18] ;  /* 0x000c180001a07983 */ /* 0x000f280000300a00 */
[----:B------:R-:W4:Y:S01]  /*16850*/  LDL.LU.64 R128, [R1+0xc10] ;  /* 0x000c100001807983 */ /* 0x000f220000300a00 */
[----:B------:R-:W-:-:S03]  /*16860*/  IADD3 R242, R250, -0x9f, RZ ;  /* 0xffffff61faf27810 */ /* 0x000fc60007ffe0ff */
[----:B------:R2:W-:Y:S01]  /*16870*/  LDGSTS.E [R244+0x4d400], [R18.64], !P1 ;  /* 0x4d40000012f47fae */ /* 0x0005e2000c921844 */
[----:B-1----:R-:W-:Y:S01]  /*16880*/  IMAD.WIDE R34, R0, 0x4, R248 ;  /* 0x0000000400227825 */ /* 0x002fe200078e02f8 */
[----:B------:R-:W-:Y:S02]  /*16890*/  ISETP.GE.U32.AND P6, PT, R242, 0x7ffffee2, PT ;  /* 0x7ffffee2f200780c */ /* 0x000fe40003fc6070 */
[----:B------:R-:W4:Y:S01]  /*168a0*/  LDL.LU.64 R248, [R1+0xc08] ;  /* 0x000c080001f87983 */ /* 0x000f220000300a00 */
[----:B------:R-:W-:-:S03]  /*168b0*/  IMAD.WIDE R50, R0, 0x4, R240 ;  /* 0x0000000400327825 */ /* 0x000fc600078e02f0 */
[----:B------:R3:W-:Y:S01]  /*168c0*/  LDGSTS.E [R244+0x4d600], [R2.64], !P1 ;  /* 0x4d60000002f47fae */ /* 0x0007e2000c921844 */
[----:B------:R-:W-:-:S03]  /*168d0*/  IADD3 R242, R250, -0xa3, RZ ;  /* 0xffffff5dfaf27810 */ /* 0x000fc60007ffe0ff */
[----:B------:R5:W-:Y:S04]  /*168e0*/  STL.64 [R1+0x130], R50 ;  /* 0x0001303201007387 */ /* 0x000be80000100a00 */
[----:B------:R1:W-:Y:S04]  /*168f0*/  STL.64 [R1+0x128], R34 ;  /* 0x0001282201007387 */ /* 0x0003e80000100a00 */
[----:B------:R5:W-:Y:S04]  /*16900*/  LDGSTS.E [R244+0x4f000], [R50.64], !P6 ;  /* 0x4f00000032f47fae */ /* 0x000be8000f121844 */
[----:B------:R1:W-:Y:S01]  /*16910*/  LDGSTS.E [R244+0x4f200], [R34.64], !P6 ;  /* 0x4f20000022f47fae */ /* 0x0003e2000f121844 */
[----:B------:R-:W-:Y:S01]  /*16920*/  ISETP.GE.U32.AND P0, PT, R242, 0x7ffffede, PT ;  /* 0x7ffffedef200780c */ /* 0x000fe20003f06070 */
[----:B--2---:R-:W-:-:S04]  /*16930*/  IMAD.WIDE R18, R0, 0x4, R208 ;  /* 0x0000000400127825 */ /* 0x004fc800078e02d0 */
[C---:B---3--:R-:W-:Y:S01]  /*16940*/  IMAD.WIDE R2, R0.reuse, 0x4, R144 ;  /* 0x0000000400027825 */ /* 0x048fe200078e0290 */
[----:B------:R2:W-:Y:S04]  /*16950*/  STL.64 [R1+0x120], R18 ;  /* 0x0001201201007387 */ /* 0x0005e80000100a00 */
[----:B------:R3:W-:Y:S04]  /*16960*/  STL.64 [R1+0x118], R2 ;  /* 0x0001180201007387 */ /* 0x0007e80000100a00 */
[----:B------:R2:W-:Y:S04]  /*16970*/  LDGSTS.E [R244+0x4f400], [R18.64], !P6 ;  /* 0x4f40000012f47fae */ /* 0x0005e8000f121844 */
[----:B------:R-:W4:Y:S04]  /*16980*/  LDL.LU.64 R240, [R1+0xc00] ;  /* 0x000c000001f07983 */ /* 0x000f280000300a00 */
[----:B------:R3:W-:Y:S04]  /*16990*/  LDGSTS.E [R244+0x4f600], [R2.64], !P6 ;  /* 0x4f60000002f47fae */ /* 0x0007e8000f121844 */
[----:B------:R-:W4:Y:S04]  /*169a0*/  LDL.LU.64 R208, [R1+0xbf8] ;  /* 0x000bf80001d07983 */ /* 0x000f280000300a00 */
[----:B------:R-:W4:Y:S01]  /*169b0*/  LDL.LU.64 R144, [R1+0xbf0] ;  /* 0x000bf00001907983 */ /* 0x000f220000300a00 */
[----:B-----5:R-:W-:-:S04]  /*169c0*/  IMAD.WIDE R50, R0, 0x4, R192 ;  /* 0x0000000400327825 */ /* 0x020fc800078e02c0 */
[C---:B-1----:R-:W-:Y:S01]  /*169d0*/  IMAD.WIDE R34, R0.reuse, 0x4, R112 ;  /* 0x0000000400227825 */ /* 0x042fe200078e0270 */
[----:B------:R4:W-:Y:S04]  /*169e0*/  LDGSTS.E [R244+0x51000], [R50.64], !P0 ;  /* 0x5100000032f47fae */ /* 0x0009e8000c121844 */
[----:B------:R-:W5:Y:S04]  /*169f0*/  LDL.LU.64 R112, [R1+0xbe8] ;  /* 0x000be80001707983 */ /* 0x000f680000300a00 */
[----:B------:R4:W-:Y:S04]  /*16a00*/  STL.64 [R1+0xf0], R50 ;  /* 0x0000f03201007387 */ /* 0x0009e80000100a00 */
[----:B------:R1:W-:Y:S04]  /*16a10*/  STL.64 [R1+0xe8], R34 ;  /* 0x0000e82201007387 */ /* 0x0003e80000100a00 */
[----:B------:R1:W-:Y:S01]  /*16a20*/  LDGSTS.E [R244+0x51200], [R34.64], !P0 ;  /* 0x5120000022f47fae */ /* 0x0003e2000c121844 */
[----:B--2---:R-:W-:-:S04]  /*16a30*/  IMAD.WIDE R18, R0, 0x4, R176 ;  /* 0x0000000400127825 */ /* 0x004fc800078e02b0 */
[C---:B---3--:R-:W-:Y:S01]  /*16a40*/  IMAD.WIDE R2, R0.reuse, 0x4, R246 ;  /* 0x0000000400027825 */ /* 0x048fe200078e02f6 */
[----:B------:R2:W-:Y:S04]  /*16a50*/  STL.64 [R1+0xe0], R18 ;  /* 0x0000e01201007387 */ /* 0x0005e80000100a00 */
[----:B------:R3:W-:Y:S04]  /*16a60*/  STL.64 [R1+0xd8], R2 ;  /* 0x0000d80201007387 */ /* 0x0007e80000100a00 */
[----:B------:R-:W5:Y:S04]  /*16a70*/  LDL.LU.64 R192, [R1+0xbe0] ;  /* 0x000be00001c07983 */ /* 0x000f680000300a00 */
[----:B------:R-:W5:Y:S04]  /*16a80*/  LDL.LU.64 R176, [R1+0xbd8] ;  /* 0x000bd80001b07983 */ /* 0x000f680000300a00 */
[----:B------:R-:W5:Y:S04]  /*16a90*/  LDL.LU.64 R246, [R1+0xbd0] ;  /* 0x000bd00001f67983 */ /* 0x000f680000300a00 */
[----:B------:R2:W-:Y:S04]  /*16aa0*/  LDGSTS.E [R244+0x51400], [R18.64], !P0 ;  /* 0x5140000012f47fae */ /* 0x0005e8000c121844 */
[----:B------:R3:W-:Y:S01]  /*16ab0*/  LDGSTS.E [R244+0x51600], [R2.64], !P0 ;  /* 0x5160000002f47fae */ /* 0x0007e2000c121844 */
[----:B----4-:R-:W-:-:S04]  /*16ac0*/  IMAD.WIDE R50, R0, 0x4, R224 ;  /* 0x0000000400327825 */ /* 0x010fc800078e02e0 */
[----:B-1----:R-:W-:-:S04]  /*16ad0*/  IMAD.WIDE R34, R0, 0x4, R160 ;  /* 0x0000000400227825 */ /* 0x002fc800078e02a0 */
[C---:B--2---:R-:W-:Y:S02]  /*16ae0*/  IMAD.WIDE R18, R0.reuse, 0x4, R128 ;  /* 0x0000000400127825 */ /* 0x044fe400078e0280 */
[----:B------:R-:W2:Y:S04]  /*16af0*/  LDL.LU.64 R128, [R1+0xbc8] ;  /* 0x000bc80001807983 */ /* 0x000ea80000300a00 */
[----:B------:R1:W-:Y:S04]  /*16b00*/  STL.64 [R1+0x458], R50 ;  /* 0x0004583201007387 */ /* 0x0003e80000100a00 */
[----:B------:R4:W-:Y:S04]  /*16b10*/  STL.64 [R1+0x540], R34 ;  /* 0x0005402201007387 */ /* 0x0009e80000100a00 */
[----:B------:R1:W-:Y:S01]  /*16b20*/  STL.64 [R1+0x548], R18 ;  /* 0x0005481201007387 */ /* 0x0003e20000100a00 */
[----:B---3--:R-:W-:-:S05]  /*16b30*/  IMAD.WIDE R2, R0, 0x4, R248 ;  /* 0x0000000400027825 */ /* 0x008fca00078e02f8 */
        /* <DEDUP_REMOVED lines=12> */
[----:B-1----:R-:W-:Y:S01]  /*16c00*/  IMAD.WIDE R50, R0, 0x4, R240 ;  /* 0x0000000400327825 */ /* 0x002fe200078e02f0 */
[----:B------:R-:W-:-:S04]  /*16c10*/  IADD3 R242, R250, -0xaf, RZ ;  /* 0xffffff51faf27810 */ /* 0x000fc80007ffe0ff */
[----:B------:R1:W-:Y:S01]  /*16c20*/  LDGSTS.E [R244+0x55000], [R50.64], !P3 ;  /* 0x5500000032f47fae */ /* 0x0003e2000d921844 */
[----:B----4-:R-:W-:-:S04]  /*16c30*/  IMAD.WIDE R34, R0, 0x4, R208 ;  /* 0x0000000400227825 */ /* 0x010fc800078e02d0 */
[----:B------:R-:W-:Y:S01]  /*16c40*/  IMAD.WIDE R18, R0, 0x4, R144 ;  /* 0x0000000400127825 */ /* 0x000fe200078e0290 */
[----:B------:R4:W-:Y:S04]  /*16c50*/  LDGSTS.E [R244+0x55200], [R34.64], !P3 ;  /* 0x5520000022f47fae */ /* 0x0009e8000d921844 */
[----:B------:R-:W3:Y:S04]  /*16c60*/  LDL.LU.64 R144, [R1+0xba8] ;  /* 0x000ba80001907983 */ /* 0x000ee80000300a00 */
[----:B------:R1:W-:Y:S04]  /*16c70*/  STL.64 [R1+0x688], R50 ;  /* 0x0006883201007387 */ /* 0x0003e80000100a00 */
[----:B------:R-:W-:Y:S04]  /*16c80*/  STL.64 [R1+0x8e0], R34 ;  /* 0x0008e02201007387 */ /* 0x000fe80000100a00 */
[----:B------:R1:W-:Y:S01]  /*16c90*/  STL.64 [R1+0x8e8], R18 ;  /* 0x0008e81201007387 */ /* 0x0003e20000100a00 */
[----:B------:R-:W-:-:S03]  /*16ca0*/  ISETP.GE.U32.AND P5, PT, R242, 0x7ffffed2, PT ;  /* 0x7ffffed2f200780c */ /* 0x000fc60003fa6070 */
[----:B------:R1:W-:Y:S01]  /*16cb0*/  LDGSTS.E [R244+0x55400], [R18.64], !P3 ;  /* 0x5540000012f47fae */ /* 0x0003e2000d921844 */
[----:B-----5:R-:W-:-:S05]  /*16cc0*/  IMAD.WIDE R2, R0, 0x4, R112 ;  /* 0x0000000400027825 */ /* 0x020fca00078e0270 */
[----:B------:R2:W-:Y:S04]  /*16cd0*/  STL.64 [R1+0x8f0], R2 ;  /* 0x0008f00201007387 */ /* 0x0005e80000100a00 */
[----:B------:R-:W5:Y:S04]  /*16ce0*/  LDL.LU.64 R208, [R1+0xba0] ;  /* 0x000ba00001d07983 */ /* 0x000f680000300a00 */
[----:B------:R-:W5:Y:S04]  /*16cf0*/  LDL.LU.64 R112, [R1+0xb98] ;  /* 0x000b980001707983 */ /* 0x000f680000300a00 */
[----:B------:R2:W-:Y:S01]  /*16d00*/  LDGSTS.E [R244+0x55600], [R2.64], !P3 ;  /* 0x5560000002f47fae */ /* 0x0005e2000d921844 */
[----:B-1----:R-:W-:-:S03]  /*16d10*/  IMAD.WIDE R50, R0, 0x4, R192 ;  /* 0x0000000400327825 */ /* 0x002fc600078e02c0 */
[----:B------:R-:W5:Y:S04]  /*16d20*/  LDL.LU.64 R192, [R1+0xb90] ;  /* 0x000b900001c07983 */ /* 0x000f680000300a00 */
[----:B------:R3:W-:Y:S01]  /*16d30*/  STL.64 [R1+0x918], R50 ;  /* 0x0009183201007387 */ /* 0x0007e20000100a00 */
[----:B------:R-:W-:-:S03]  /*16d40*/  IMAD.WIDE R18, R0, 0x4, R246 ;  /* 0x0000000400127825 */ /* 0x000fc600078e02f6 */
[----:B------:R-:W5:Y:S01]  /*16d50*/  LDL.LU.64 R246, [R1+0xb88] ;  /* 0x000b880001f67983 */ /* 0x000f620000300a00 */
[----:B----4-:R-:W-:-:S03]  /*16d60*/  IMAD.WIDE R34, R0, 0x4, R176 ;  /* 0x0000000400227825 */ /* 0x010fc600078e02b0 */
[----:B------:R3:W-:Y:S04]  /*16d70*/  LDGSTS.E [R244+0x57000], [R50.64], !P5 ;  /* 0x5700000032f47fae */ /* 0x0007e8000e921844 */
[----:B------:R-:W-:Y:S04]  /*16d80*/  STL.64 [R1+0x920], R34 ;  /* 0x0009202201007387 */ /* 0x000fe80000100a00 */
[----:B------:R1:W-:Y:S04]  /*16d90*/  STL.64 [R1+0x928], R18 ;  /* 0x0009281201007387 */ /* 0x0003e80000100a00 */
[----:B------:R4:W-:Y:S04]  /*16da0*/  LDGSTS.E [R244+0x57200], [R34.64], !P5 ;  /* 0x5720000022f47fae */ /* 0x0009e8000e921844 */
[----:B------:R1:W-:Y:S01]  /*16db0*/  LDGSTS.E [R244+0x57400], [R18.64], !P5 ;  /* 0x5740000012f47fae */ /* 0x0003e2000e921844 */
[----:B--2---:R-:W-:-:S05]  /*16dc0*/  IMAD.WIDE R2, R0, 0x4, R128 ;  /* 0x0000000400027825 */ /* 0x004fca00078e0280 */
[----:B------:R2:W-:Y:S04]  /*16dd0*/  STL.64 [R1+0x930], R2 ;  /* 0x0009300201007387 */ /* 0x0005e80000100a00 */
[----:B------:R-:W5:Y:S04]  /*16de0*/  LDL.LU.64 R176, [R1+0xb80] ;  /* 0x000b800001b07983 */ /* 0x000f680000300a00 */
[----:B------:R-:W5:Y:S01]  /*16df0*/  LDL.LU.64 R128, [R1+0xb78] ;  /* 0x000b780001807983 */ /* 0x000f620000300a00 */
[----:B------:R-:W-:-:S03]  /*16e00*/  IADD3 R242, R250, -0xb3, RZ ;  /* 0xffffff4dfaf27810 */ /* 0x000fc60007ffe0ff */
[----:B------:R2:W-:Y:S01]  /*16e10*/  LDGSTS.E [R244+0x57600], [R2.64], !P5 ;  /* 0x5760000002f47fae */ /* 0x0005e2000e921844 */
[----:B---3--:R-:W-:-:S03]  /*16e20*/  IMAD.WIDE R50, R0, 0x4, R224 ;  /* 0x0000000400327825 */ /* 0x008fc600078e02e0 */
[----:B------:R-:W3:Y:S04]  /*16e30*/  LDL.LU.64 R224, [R1+0xb70] ;  /* 0x000b700001e07983 */ /* 0x000ee80000300a00 */
[----:B------:R5:W-:Y:S01]  /*16e40*/  STL.64 [R1+0xbc0], R50 ;  /* 0x000bc03201007387 */ /* 0x000be20000100a00 */
[----:B-1----:R-:W-:-:S03]  /*16e50*/  IMAD.WIDE R18, R0, 0x4, R248 ;  /* 0x0000000400127825 */ /* 0x002fc600078e02f8 */
[----:B------:R-:W3:Y:S01]  /*16e60*/  LDL.LU.64 R248, [R1+0xb68] ;  /* 0x000b680001f87983 */ /* 0x000ee20000300a00 */
[----:B------:R-:W-:Y:S01]  /*16e70*/  ISETP.GE.U32.AND P4, PT, R242, 0x7ffffece, PT ;  /* 0x7ffffecef200780c */ /* 0x000fe20003f86070 */
[----:B----4-:R-:W-:Y:S01]  /*16e80*/  IMAD.WIDE R34, R0, 0x4, R160 ;  /* 0x0000000400227825 */ /* 0x010fe200078e02a0 */
[----:B------:R-:W-:-:S04]  /*16e90*/  IADD3 R242, R250, -0xb7, RZ ;  /* 0xffffff49faf27810 */ /* 0x000fc80007ffe0ff */
[----:B------:R1:W-:Y:S04]  /*16ea0*/  STL.64 [R1+0xbb8], R34 ;  /* 0x000bb82201007387 */ /* 0x0003e80000100a00 */
[----:B------:R4:W-:Y:S04]  /*16eb0*/  STL.64 [R1+0xbb0], R18 ;  /* 0x000bb01201007387 */ /* 0x0009e80000100a00 */
[----:B------:R5:W-:Y:S01]  /*16ec0*/  LDGSTS.E [R244+0x59000], [R50.64], !P4 ;  /* 0x5900000032f47fae */ /* 0x000be2000e121844 */
[----:B------:R-:W-:-:S03]  /*16ed0*/  ISETP.GE.U32.AND P1, PT, R242, 0x7ffffeca, PT ;  /* 0x7ffffecaf200780c */ /* 0x000fc60003f26070 */
[----:B------:R1:W-:Y:S04]  /*16ee0*/  LDGSTS.E [R244+0x59200], [R34.64], !P4 ;  /* 0x5920000022f47fae */ /* 0x0003e8000e121844 */
[----:B------:R4:W-:Y:S01]  /*16ef0*/  LDGSTS.E [R244+0x59400], [R18.64], !P4 ;  /* 0x5940000012f47fae */ /* 0x0009e2000e121844 */
[----:B--2---:R-:W-:-:S05]  /*16f00*/  IMAD.WIDE R2, R0, 0x4, R144 ;  /* 0x0000000400027825 */ /* 0x004fca00078e0290 */
[----:B------:R2:W-:Y:S04]  /*16f10*/  STL.64 [R1+0xba8], R2 ;  /* 0x000ba80201007387 */ /* 0x0005e80000100a00 */
[----:B------:R-:W3:Y:S04]  /*16f20*/  LDL.LU.64 R160, [R1+0xb60] ;  /* 0x000b600001a07983 */ /* 0x000ee80000300a00 */
[----:B------:R-:W3:Y:S04]  /*16f30*/  LDL.LU.64 R144, [R1+0xb58] ;  /* 0x000b580001907983 */ /* 0x000ee80000300a00 */
[----:B------:R2:W-:Y:S01]  /*16f40*/  LDGSTS.E [R244+0x59600], [R2.64], !P4 ;  /* 0x5960000002f47fae */ /* 0x0005e2000e121844 */
[----:B-----5:R-:W-:-:S03]  /*16f50*/  IMAD.WIDE R50, R0, 0x4, R208 ;  /* 0x0000000400327825 */ /* 0x020fc600078e02d0 */
[----:B------:R-:W5:Y:S01]  /*16f60*/  LDL.LU.64 R208, [R1+0xb50] ;  /* 0x000b500001d07983 */ /* 0x000f620000300a00 */
[----:B-1----:R-:W-:-:S03]  /*16f70*/  IMAD.WIDE R34, R0, 0x4, R112 ;  /* 0x0000000400227825 */ /* 0x002fc600078e0270 */
[----:B------:R-:W5:Y:S04]  /*16f80*/  LDL.LU.64 R112, [R1+0xb48] ;  /* 0x000b480001707983 */ /* 0x000f680000300a00 */
[----:B------:R1:W-:Y:S04]  /*16f90*/  STL.64 [R1+0xba0], R50 ;  /* 0x000ba03201007387 */ /* 0x0003e80000100a00 */
[----:B------:R1:W-:Y:S04]  /*16fa0*/  STL.64 [R1+0xb98], R34 ;  /* 0x000b982201007387 */ /* 0x0003e80000100a00 */
[----:B------:R1:W-:Y:S01]  /*16fb0*/  LDGSTS.E [R244+0x5b000], [R50.64], !P1 ;  /* 0x5b00000032f47fae */ /* 0x0003e2000c921844 */
[----:B----4-:R-:W-:-:S03]  /*16fc0*/  IMAD.WIDE R18, R0, 0x4, R192 ;  /* 0x0000000400127825 */ /* 0x010fc600078e02c0 */
[----:B------:R4:W-:Y:S01]  /*16fd0*/  LDGSTS.E [R244+0x5b200], [R34.64], !P1 ;  /* 0x5b20000022f47fae */ /* 0x0009e2000c921844 */
[----:B--2---:R-:W-:-:S03]  /*16fe0*/  IMAD.WIDE R2, R0, 0x4, R246 ;  /* 0x0000000400027825 */ /* 0x004fc600078e02f6 */
        /* <DEDUP_REMOVED lines=8> */
[----:B----4-:R-:W-:-:S03]  /*17070*/  IMAD.WIDE R34, R0, 0x4, R128 ;  /* 0x0000000400227825 */ /* 0x010fc600078e0280 */
[----:B------:R-:W4:Y:S04]  /*17080*/  LDL.LU.64 R128, [R1+0xb28] ;  /* 0x000b280001807983 */ /* 0x000f280000300a00 */
[----:B------:R1:W-:Y:S04]  /*17090*/  STL.64 [R1+0xb80], R50 ;  /* 0x000b803201007387 */ /* 0x0003e80000100a00 */
[----:B------:R1:W-:Y:S01]  /*170a0*/  STL.64 [R1+0xb78], R34 ;  /* 0x000b782201007387 */ /* 0x0003e20000100a00 */
[----:B---3--:R-:W-:-:S04]  /*170b0*/  IMAD.WIDE R18, R0, 0x4, R224 ;  /* 0x0000000400127825 */ /* 0x008fc800078e02e0 */
[----:B--2---:R-:W-:Y:S01]  /*170c0*/  IMAD.WIDE R2, R0, 0x4, R248 ;  /* 0x0000000400027825 */ /* 0x004fe200078e02f8 */
[----:B------:R5:W-:Y:S04]  /*170d0*/  STL.64 [R1+0xb70], R18 ;  /* 0x000b701201007387 */ /* 0x000be80000100a00 */
        /* <DEDUP_REMOVED lines=12> */
[----:B-1----:R-:W-:-:S02]  /*171a0*/  IMAD.WIDE R50, R0, 0x4, R160 ;  /* 0x0000000400327825 */ /* 0x002fc400078e02a0 */
[----:B------:R-:W3:Y:S02]  /*171b0*/  LDL.LU.64 R160, [R1+0xb10] ;  /* 0x000b100001a07983 */ /* 0x000ee40000300a00 */
[----:B------:R-:W-:Y:S02]  /*171c0*/  IMAD.WIDE R34, R0, 0x4, R144 ;  /* 0x0000000400227825 */ /* 0x000fe400078e0290 */
[----:B------:R-:W3:Y:S04]  /*171d0*/  LDL.LU.64 R144, [R1+0xb08] ;  /* 0x000b080001907983 */ /* 0x000ee80000300a00 */
[----:B------:R-:W-:Y:S04]  /*171e0*/  STL.64 [R1+0xb60], R50 ;  /* 0x000b603201007387 */ /* 0x000fe80000100a00 */
[----:B------:R1:W-:Y:S04]  /*171f0*/  STL.64 [R1+0xb58], R34 ;  /* 0x000b582201007387 */ /* 0x0003e80000100a00 */
[----:B------:R1:W-:Y:S04]  /*17200*/  LDGSTS.E [R244+0x5f000], [R50.64], !P0 ;  /* 0x5f00000032f47fae */ /* 0x0003e8000c121844 */
[----:B------:R1:W-:Y:S01]  /*17210*/  LDGSTS.E [R244+0x5f200], [R34.64], !P0 ;  /* 0x5f20000022f47fae */ /* 0x0003e2000c121844 */
[----:B------:R-:W-:Y:S01]  /*17220*/  ISETP.GE.U32.AND P2, PT, R242, 0x7ffffebe, PT ;  /* 0x7ffffebef200780c */ /* 0x000fe20003f46070 */
[----:B-----5:R-:W-:-:S04]  /*17230*/  IMAD.WIDE R18, R0, 0x4, R208 ;  /* 0x0000000400127825 */ /* 0x020fc800078e02d0 */
[C---:B--2---:R-:W-:Y:S01]  /*17240*/  IMAD.WIDE R2, R0.reuse, 0x4, R112 ;  /* 0x0000000400027825 */ /* 0x044fe200078e0270 */
[----:B------:R2:W-:Y:S04]  /*17250*/  STL.64 [R1+0xb50], R18 ;  /* 0x000b501201007387 */ /* 0x0005e80000100a00 */
[----:B------:R4:W-:Y:S04]  /*17260*/  STL.64 [R1+0xb48], R2 ;  /* 0x000b480201007387 */ /* 0x0009e80000100a00 */
[----:B------:R-:W5:Y:S04]  /*17270*/  LDL.LU.64 R224, [R1+0xb00] ;  /* 0x000b000001e07983 */ /* 0x000f680000300a00 */
[----:B------:R-:W5:Y:S04]  /*17280*/  LDL.LU.64 R112, [R1+0xaf8] ;  /* 0x000af80001707983 */ /* 0x000f680000300a00 */
[----:B------:R-:W5:Y:S04]  /*17290*/  LDL.LU.64 R208, [R1+0xaf0] ;  /* 0x000af00001d07983 */ /* 0x000f680000300a00 */
[----:B------:R2:W-:Y:S04]  /*172a0*/  LDGSTS.E [R244+0x5f400], [R18.64], !P0 ;  /* 0x5f40000012f47fae */ /* 0x0005e8000c121844 */
[----:B------:R4:W-:Y:S01]  /*172b0*/  LDGSTS.E [R244+0x5f600], [R2.64], !P0 ;  /* 0x5f60000002f47fae */ /* 0x0009e2000c121844 */
[----:B-1----:R-:W-:-:S03]  /*172c0*/  IMAD.WIDE R34, R0, 0x4, R246 ;  /* 0x0000000400227825 */ /* 0x002fc600078e02f6 */
[----:B------:R-:W5:Y:S01]  /*172d0*/  LDL.LU.64 R246, [R1+0xae8] ;  /* 0x000ae80001f67983 */ /* 0x000f620000300a00 */
[----:B------:R-:W-:-:S05]  /*172e0*/  IMAD.WIDE R50, R0, 0x4, R192 ;  /* 0x0000000400327825 */ /* 0x000fca00078e02c0 */
[----:B------:R-:W-:Y:S04]  /*172f0*/  STL.64 [R1+0xb40], R50 ;  /* 0x000b403201007387 */ /* 0x000fe80000100a00 */
[----:B------:R3:W-:Y:S04]  /*17300*/  STL.64 [R1+0xb38], R34 ;  /* 0x000b382201007387 */ /* 0x0007e80000100a00 */
[----:B------:R1:W-:Y:S04]  /*17310*/  LDGSTS.E [R244+0x61000], [R50.64], !P2 ;  /* 0x6100000032f47fae */ /* 0x0003e8000d121844 */
[----:B------:R3:W-:Y:S01]  /*17320*/  LDGSTS.E [R244+0x61200], [R34.64], !P2 ;  /* 0x6120000022f47fae */ /* 0x0007e2000d121844 */
[----:B--2---:R-:W-:-:S04]  /*17330*/  IMAD.WIDE R18, R0, 0x4, R176 ;  /* 0x0000000400127825 */ /* 0x004fc800078e02b0 */
[----:B----4-:R-:W-:Y:S01]  /*17340*/  IMAD.WIDE R2, R0, 0x4, R128 ;  /* 0x0000000400027825 */ /* 0x010fe200078e0280 */
[----:B------:R2:W-:Y:S04]  /*17350*/  STL.64 [R1+0xb30], R18 ;  /* 0x000b301201007387 */ /* 0x0005e80000100a00 */
[----:B------:R4:W-:Y:S04]  /*17360*/  STL.64 [R1+0xb28], R2 ;  /* 0x000b280201007387 */ /* 0x0009e80000100a00 */
[----:B------:R-:W5:Y:S04]  /*17370*/  LDL.LU.64 R192, [R1+0xae0] ;  /* 0x000ae00001c07983 */ /* 0x000f680000300a00 */
[----:B------:R-:W5:Y:S04]  /*17380*/  LDL.LU.64 R176, [R1+0xad8] ;  /* 0x000ad80001b07983 */ /* 0x000f680000300a00 */
[----:B------:R-:W5:Y:S01]  /*17390*/  LDL.LU.64 R128, [R1+0xad0] ;  /* 0x000ad00001807983 */ /* 0x000f620000300a00 */
[----:B------:R-:W-:-:S03]  /*173a0*/  IADD3 R242, R250, -0xc7, RZ ;  /* 0xffffff39faf27810 */ /* 0x000fc60007ffe0ff */
[----:B------:R2:W-:Y:S01]  /*173b0*/  LDGSTS.E [R244+0x61400], [R18.64], !P2 ;  /* 0x6140000012f47fae */ /* 0x0005e2000d121844 */
[----:B---3--:R-:W-:Y:S01]  /*173c0*/  IMAD.WIDE R34, R0, 0x4, R248 ;  /* 0x0000000400227825 */ /* 0x008fe200078e02f8 */
[----:B------:R-:W-:Y:S02]  /*173d0*/  ISETP.GE.U32.AND P3, PT, R242, 0x7ffffeba, PT ;  /* 0x7ffffebaf200780c */ /* 0x000fe40003f66070 */
[----:B------:R-:W3:Y:S01]  /*173e0*/  LDL.LU.64 R248, [R1+0xac8] ;  /* 0x000ac80001f87983 */ /* 0x000ee20000300a00 */
[----:B-1----:R-:W-:-:S03]  /*173f0*/  IMAD.WIDE R50, R0, 0x4, R240 ;  /* 0x0000000400327825 */ /* 0x002fc600078e02f0 */
[----:B------:R4:W-:Y:S01]  /*17400*/  LDGSTS.E [R244+0x61600], [R2.64], !P2 ;  /* 0x6160000002f47fae */ /* 0x0009e2000d121844 */
[----:B------:R-:W-:-:S03]  /*17410*/  IADD3 R242, R250, -0xcb, RZ ;  /* 0xffffff35faf27810 */ /* 0x000fc60007ffe0ff */
[----:B------:R5:W-:Y:S04]  /*17420*/  STL.64 [R1+0xb20], R50 ;  /* 0x000b203201007387 */ /* 0x000be80000100a00 */
[----:B------:R1:W-:Y:S04]  /*17430*/  STL.64 [R1+0xb18], R34 ;  /* 0x000b182201007387 */ /* 0x0003e80000100a00 */
[----:B------:R5:W-:Y:S01]  /*17440*/  LDGSTS.E [R244+0x63000], [R50.64], !P3 ;  /* 0x6300000032f47fae */ /* 0x000be2000d921844 */
[----:B------:R-:W-:-:S03]  /*17450*/  ISETP.GE.U32.AND P5, PT, R242, 0x7ffffeb6, PT ;  /* 0x7ffffeb6f200780c */ /* 0x000fc60003fa6070 */
[----:B------:R1:W-:Y:S01]  /*17460*/  LDGSTS.E [R244+0x63200], [R34.64], !P3 ;  /* 0x6320000022f47fae */ /* 0x0003e2000d921844 */
[----:B--2---:R-:W-:-:S04]  /*17470*/  IMAD.WIDE R18, R0, 0x4, R160 ;  /* 0x0000000400127825 */ /* 0x004fc800078e02a0 */
[C---:B----4-:R-:W-:Y:S01]  /*17480*/  IMAD.WIDE R2, R0.reuse, 0x4, R144 ;  /* 0x0000000400027825 */ /* 0x050fe200078e0290 */
[----:B------:R2:W-:Y:S04]  /*17490*/  STL.64 [R1+0xb10], R18 ;  /* 0x000b101201007387 */ /* 0x0005e80000100a00 */
[----:B------:R4:W-:Y:S04]  /*174a0*/  STL.64 [R1+0xb08], R2 ;  /* 0x000b080201007387 */ /* 0x0009e80000100a00 */
[----:B------:R2:W-:Y:S04]  /*174b0*/  LDGSTS.E [R244+0x63400], [R18.64], !P3 ;  /* 0x6340000012f47fae */ /* 0x0005e8000d921844 */
[----:B------:R-:W3:Y:S04]  /*174c0*/  LDL.LU.64 R240, [R1+0xac0] ;  /* 0x000ac00001f07983 */ /* 0x000ee80000300a00 */
[----:B------:R4:W-:Y:S04]  /*174d0*/  LDGSTS.E [R244+0x63600], [R2.64], !P3 ;  /* 0x6360000002f47fae */ /* 0x0009e8000d921844 */
[----:B------:R-:W3:Y:S04]  /*174e0*/  LDL.LU.64 R160, [R1+0xab8] ;  /* 0x000ab80001a07983 */ /* 0x000ee80000300a00 */
[----:B------:R-:W3:Y:S01]  /*174f0*/  LDL.LU.64 R144, [R1+0xab0] ;  /* 0x000ab00001907983 */ /* 0x000ee20000300a00 */
[----:B-----5:R-:W-:-:S04]  /*17500*/  IMAD.WIDE R50, R0, 0x4, R224 ;  /* 0x0000000400327825 */ /* 0x020fc800078e02e0 */
[C---:B-1----:R-:W-:Y:S01]  /*17510*/  IMAD.WIDE R34, R0.reuse, 0x4, R112 ;  /* 0x0000000400227825 */ /* 0x042fe200078e0270 */
[----:B------:R1:W-:Y:S03]  /*17520*/  LDGSTS.E [R244+0x65000], [R50.64], !P5 ;  /* 0x6500000032f47fae */ /* 0x0003e6000e921844 */
[C---:B--2---:R-:W-:Y:S01]  /*17530*/  IMAD.WIDE R18, R0.reuse, 0x4, R208 ;  /* 0x0000000400127825 */ /* 0x044fe200078e02d0 */
[----:B------:R-:W2:Y:S04]  /*17540*/  LDL.LU.64 R112, [R1+0xaa8] ;  /* 0x000aa80001707983 */ /* 0x000ea80000300a00 */
[----:B------:R1:W-:Y:S04]  /*17550*/  STL.64 [R1+0xb00], R50 ;  /* 0x000b003201007387 */ /* 0x0003e80000100a00 */
[----:B------:R5:W-:Y:S04]  /*17560*/  STL.64 [R1+0xaf8], R34 ;  /* 0x000af82201007387 */ /* 0x000be80000100a00 */
[----:B------:R1:W-:Y:S04]  /*17570*/  STL.64 [R1+0xaf0], R18 ;  /* 0x000af01201007387 */ /* 0x0003e80000100a00 */
[----:B------:R5:W-:Y:S04]  /*17580*/  LDGSTS.E [R244+0x65200], [R34.64], !P5 ;  /* 0x6520000022f47fae */ /* 0x000be8000e921844 */
        /* <DEDUP_REMOVED lines=8> */
[----:B-----5:R-:W-:-:S04]  /*17610*/  IMAD.WIDE R34, R0, 0x4, R176 ;  /* 0x0000000400227825 */ /* 0x020fc800078e02b0 */
[C---:B------:R-:W-:Y:S02]  /*17620*/  IMAD.WIDE R18, R0.reuse, 0x4, R128 ;  /* 0x0000000400127825 */ /* 0x040fe400078e0280 */
[----:B------:R-:W5:Y:S04]  /*17630*/  LDL.LU.64 R128, [R1+0xa88] ;  /* 0x000a880001807983 */ /* 0x000f680000300a00 */
        /* <DEDUP_REMOVED lines=17> */
[----:B-1----:R-:W-:-:S05]  /*17750*/  IMAD.WIDE R50, R0, 0x4, R240 ;  /* 0x0000000400327825 */ /* 0x002fca00078e02f0 */
[----:B------:R4:W-:Y:S01]  /*17760*/  LDGSTS.E [R244+0x69000], [R50.64], !P1 ;  /* 0x6900000032f47fae */ /* 0x0009e2000c921844 */
[----:B------:R-:W-:-:S03]  /*17770*/  IMAD.WIDE R34, R0, 0x4, R160 ;  /* 0x0000000400227825 */ /* 0x000fc600078e02a0 */
[----:B------:R-:W3:Y:S01]  /*17780*/  LDL.LU.64 R160, [R1+0xa68] ;  /* 0x000a680001a07983 */ /* 0x000ee20000300a00 */
[----:B------:R-:W-:-:S03]  /*17790*/  IMAD.WIDE R18, R0, 0x4, R144 ;  /* 0x0000000400127825 */ /* 0x000fc600078e0290 */
[----:B------:R4:W-:Y:S04]  /*177a0*/  STL.64 [R1+0xac0], R50 ;  /* 0x000ac03201007387 */ /* 0x0009e80000100a00 */
[----:B------:R-:W-:Y:S04]  /*177b0*/  STL.64 [R1+0xab8], R34 ;  /* 0x000ab82201007387 */ /* 0x000fe80000100a00 */
[----:B------:R1:W-:Y:S01]  /*177c0*/  STL.64 [R1+0xab0], R18 ;  /* 0x000ab01201007387 */ /* 0x0003e20000100a00 */
[----:B------:R-:W-:-:S03]  /*177d0*/  ISETP.GE.U32.AND P6, PT, R242, 0x7ffffeaa, PT ;  /* 0x7ffffeaaf200780c */ /* 0x000fc60003fc6070 */
[----:B------:R1:W-:Y:S04]  /*177e0*/  LDGSTS.E [R244+0x69200], [R34.64], !P1 ;  /* 0x6920000022f47fae */ /* 0x0003e8000c921844 */
[----:B------:R1:W-:Y:S01]  /*177f0*/  LDGSTS.E [R244+0x69400], [R18.64], !P1 ;  /* 0x6940000012f47fae */ /* 0x0003e2000c921844 */
[----:B--2---:R-:W-:-:S05]  /*17800*/  IMAD.WIDE R2, R0, 0x4, R112 ;  /* 0x0000000400027825 */ /* 0x004fca00078e0270 */
[----:B------:R5:W-:Y:S04]  /*17810*/  STL.64 [R1+0xaa8], R2 ;  /* 0x000aa80201007387 */ /* 0x000be80000100a00 */
[----:B------:R-:W2:Y:S04]  /*17820*/  LDL.LU.64 R144, [R1+0xa60] ;  /* 0x000a600001907983 */ /* 0x000ea80000300a00 */
[----:B------:R-:W2:Y:S04]  /*17830*/  LDL.LU.64 R112, [R1+0xa58] ;  /* 0x000a580001707983 */ /* 0x000ea80000300a00 */
[----:B------:R5:W-:Y:S01]  /*17840*/  LDGSTS.E [R244+0x69600], [R2.64], !P1 ;  /* 0x6960000002f47fae */ /* 0x000be2000c921844 */
[----:B----4-:R-:W-:-:S03]  /*17850*/  IMAD.WIDE R50, R0, 0x4, R224 ;  /* 0x0000000400327825 */ /* 0x010fc600078e02e0 */
[----:B------:R-:W4:Y:S04]  /*17860*/  LDL.LU.64 R224, [R1+0xa50] ;  /* 0x000a500001e07983 */ /* 0x000f280000300a00 */
[----:B------:R3:W-:Y:S01]  /*17870*/  STL.64 [R1+0xaa0], R50 ;  /* 0x000aa03201007387 */ /* 0x0007e20000100a00 */
[----:B-1----:R-:W-:-:S03]  /*17880*/  IMAD.WIDE R18, R0, 0x4, R246 ;  /* 0x0000000400127825 */ /* 0x002fc600078e02f6 */
[----:B------:R-:W4:Y:S01]  /*17890*/  LDL.LU.64 R246, [R1+0xa48] ;  /* 0x000a480001f67983 */ /* 0x000f220000300a00 */
[----:B------:R-:W-:-:S03]  /*178a0*/  IMAD.WIDE R34, R0, 0x4, R208 ;  /* 0x0000000400227825 */ /* 0x000fc600078e02d0 */
[----:B------:R3:W-:Y:S04]  /*178b0*/  LDGSTS.E [R244+0x6b000], [R50.64], !P6 ;  /* 0x6b00000032f47fae */ /* 0x0007e8000f121844 */
[----:B------:R-:W-:Y:S04]  /*178c0*/  STL.64 [R1+0xa98], R34 ;  /* 0x000a982201007387 */ /* 0x000fe80000100a00 */
[----:B------:R1:W-:Y:S04]  /*178d0*/  STL.64 [R1+0xa90], R18 ;  /* 0x000a901201007387 */ /* 0x0003e80000100a00 */
[----:B------:R1:W-:Y:S04]  /*178e0*/  LDGSTS.E [R244+0x6b200], [R34.64], !P6 ;  /* 0x6b20000022f47fae */ /* 0x0003e8000f121844 */
[----:B------:R1:W-:Y:S01]  /*178f0*/  LDGSTS.E [R244+0x6b400], [R18.64], !P6 ;  /* 0x6b40000012f47fae */ /* 0x0003e2000f121844 */
[----:B-----5:R-:W-:-:S05]  /*17900*/  IMAD.WIDE R2, R0, 0x4, R128 ;  /* 0x0000000400027825 */ /* 0x020fca00078e0280 */
[----:B------:R5:W-:Y:S04]  /*17910*/  STL.64 [R1+0xa88], R2 ;  /* 0x000a880201007387 */ /* 0x000be80000100a00 */
[----:B------:R-:W4:Y:S04]  /*17920*/  LDL.LU.64 R208, [R1+0xa40] ;  /* 0x000a400001d07983 */ /* 0x000f280000300a00 */
[----:B------:R-:W4:Y:S01]  /*17930*/  LDL.LU.64 R128, [R1+0xa38] ;  /* 0x000a380001807983 */ /* 0x000f220000300a00 */
        /* <DEDUP_REMOVED lines=8> */
[----:B------:R-:W-:Y:S01]  /*179c0*/  IMAD.WIDE R34, R0, 0x4, R176 ;  /* 0x0000000400227825 */ /* 0x000fe200078e02b0 */
[----:B------:R-:W-:-:S04]  /*179d0*/  IADD3 R242, R250, -0xdf, RZ ;  /* 0xffffff21faf27810 */ /* 0x000fc80007ffe0ff */
[----:B------:R1:W-:Y:S01]  /*179e0*/  STL.64 [R1+0xbe0], R34 ;  /* 0x000be02201007387 */ /* 0x0003e20000100a00 */
[----:B------:R-:W-:-:S03]  /*179f0*/  ISETP.GE.U32.AND P2, PT, R242, 0x7ffffea2, PT ;  /* 0x7ffffea2f200780c */ /* 0x000fc60003f46070 */
[----:B------:R4:W-:Y:S04]  /*17a00*/  STL.64 [R1+0xbe8], R18 ;  /* 0x000be81201007387 */ /* 0x0009e80000100a00 */
[----:B------:R2:W-:Y:S04]  /*17a10*/  LDGSTS.E [R244+0x6d000], [R50.64], !P0 ;  /* 0x6d00000032f47fae */ /* 0x0005e8000c121844 */
[----:B------:R1:W-:Y:S04]  /*17a20*/  LDGSTS.E [R244+0x6d200], [R34.64], !P0 ;  /* 0x6d20000022f47fae */ /* 0x0003e8000c121844 */
[----:B------:R4:W-:Y:S01]  /*17a30*/  LDGSTS.E [R244+0x6d400], [R18.64], !P0 ;  /* 0x6d40000012f47fae */ /* 0x0009e2000c121844 */
[----:B-----5:R-:W-:-:S05]  /*17a40*/  IMAD.WIDE R2, R0, 0x4, R160 ;  /* 0x0000000400027825 */ /* 0x020fca00078e02a0 */
[----:B------:R5:W-:Y:S04]  /*17a50*/  STL.64 [R1+0xbf0], R2 ;  /* 0x000bf00201007387 */ /* 0x000be80000100a00 */
[----:B------:R-:W3:Y:S04]  /*17a60*/  LDL.LU.64 R176, [R1+0xa20] ;  /* 0x000a200001b07983 */ /* 0x000ee80000300a00 */
[----:B------:R5:W-:Y:S04]  /*17a70*/  LDGSTS.E [R244+0x6d600], [R2.64], !P0 ;  /* 0x6d60000002f47fae */ /* 0x000be8000c121844 */
[----:B------:R-:W3:Y:S01]  /*17a80*/  LDL.LU.64 R160, [R1+0xa18] ;  /* 0x000a180001a07983 */ /* 0x000ee20000300a00 */
[----:B--2---:R-:W-:-:S03]  /*17a90*/  IMAD.WIDE R50, R0, 0x4, R144 ;  /* 0x0000000400327825 */ /* 0x004fc600078e0290 */
[----:B------:R-:W2:Y:S01]  /*17aa0*/  LDL.LU.64 R144, [R1+0xa08] ;  /* 0x000a080001907983 */ /* 0x000ea20000300a00 */
[----:B-1----:R-:W-:-:S03]  /*17ab0*/  IMAD.WIDE R34, R0, 0x4, R112 ;  /* 0x0000000400227825 */ /* 0x002fc600078e0270 */
[----:B------:R-:W2:Y:S04]  /*17ac0*/  LDL.LU.64 R112, [R1+0xa00] ;  /* 0x000a000001707983 */ /* 0x000ea80000300a00 */
[----:B------:R1:W-:Y:S04]  /*17ad0*/  STL.64 [R1+0xc18], R50 ;  /* 0x000c183201007387 */ /* 0x0003e80000100a00 */
[----:B------:R1:W-:Y:S04]  /*17ae0*/  STL.64 [R1+0xc20], R34 ;  /* 0x000c202201007387 */ /* 0x0003e80000100a00 */
[----:B------:R1:W-:Y:S04]  /*17af0*/  LDGSTS.E [R244+0x6f000], [R50.64], !P2 ;  /* 0x6f00000032f47fae */ /* 0x0003e8000d121844 */
[----:B------:R1:W-:Y:S01]  /*17b00*/  LDGSTS.E [R244+0x6f200], [R34.64], !P2 ;  /* 0x6f20000022f47fae */ /* 0x0003e2000d121844 */
        /* <DEDUP_REMOVED lines=11> */
[----:B------:R1:W-:Y:S04]  /*17bc0*/  STL.64 [R1+0x14c8], R50 ;  /* 0x0014c83201007387 */ /* 0x0003e80000100a00 */
[----:B------:R-:W5:Y:S04]  /*17bd0*/  LDL.LU.64 R128, [R1+0x9e0] ;  /* 0x0009e00001807983 */ /* 0x000f680000300a00 */
[----:B------:R1:W-:Y:S01]  /*17be0*/  STL.64 [R1+0x14d0], R34 ;  /* 0x0014d02201007387 */ /* 0x0003e20000100a00 */
[----:B---3--:R-:W-:-:S04]  /*17bf0*/  IMAD.WIDE R18, R0, 0x4, R192 ;  /* 0x0000000400127825 */ /* 0x008fc800078e02c0 */
[----:B----4-:R-:W-:Y:S01]  /*17c00*/  IMAD.WIDE R2, R0, 0x4, R248 ;  /* 0x0000000400027825 */ /* 0x010fe200078e02f8 */
[----:B------:R2:W-:Y:S04]  /*17c10*/  STL.64 [R1+0x14d8], R18 ;  /* 0x0014d81201007387 */ /* 0x0005e80000100a00 */
[----:B------:R3:W-:Y:S04]  /*17c20*/  STL.64 [R1+0x14e0], R2 ;  /* 0x0014e00201007387 */ /* 0x0007e80000100a00 */
[----:B------:R-:W4:Y:S04]  /*17c30*/  LDL.LU.64 R192, [R1+0x9d8] ;  /* 0x0009d80001c07983 */ /* 0x000f280000300a00 */
        /* <DEDUP_REMOVED lines=9> */
[----:B------:R-:W-:-:S04]  /*17cd0*/  IADD3 R242, R250, -0xeb, RZ ;  /* 0xffffff15faf27810 */ /* 0x000fc80007ffe0ff */
[----:B------:R-:W-:Y:S01]  /*17ce0*/  ISETP.GE.U32.AND P4, PT, R242, 0x7ffffe96, PT ;  /* 0x7ffffe96f200780c */ /* 0x000fe20003f86070 */
[C---:B-1----:R-:W-:Y:S02]  /*17cf0*/  IMAD.WIDE R50, R0.reuse, 0x4, R176 ;  /* 0x0000000400327825 */ /* 0x042fe400078e02b0 */
[----:B------:R-:W4:Y:S04]  /*17d00*/  LDL.LU.64 R176, [R1+0x9c8] ;  /* 0x0009c80001b07983 */ /* 0x000f280000300a00 */
[----:B------:R1:W-:Y:S01]  /*17d10*/  LDGSTS.E [R244+0x73000], [R50.64], !P5 ;  /* 0x7300000032f47fae */ /* 0x0003e2000e921844 */
[----:B------:R-:W-:-:S03]  /*17d20*/  IMAD.WIDE R34, R0, 0x4, R160 ;  /* 0x0000000400227825 */ /* 0x000fc600078e02a0 */
[----:B------:R-:W4:Y:S04]  /*17d30*/  LDL.LU.64 R160, [R1+0x9c0] ;  /* 0x0009c00001a07983 */ /* 0x000f280000300a00 */
[----:B------:R-:W-:Y:S04]  /*17d40*/  STL.64 [R1+0x1548], R50 ;  /* 0x0015483201007387 */ /* 0x000fe80000100a00 */
[----:B------:R-:W-:Y:S04]  /*17d50*/  STL.64 [R1+0x1550], R34 ;  /* 0x0015502201007387 */ /* 0x000fe80000100a00 */
[----:B------:R1:W-:Y:S01]  /*17d60*/  LDGSTS.E [R244+0x73200], [R34.64], !P5 ;  /* 0x7320000022f47fae */ /* 0x0003e2000e921844 */
[----:B--2---:R-:W-:-:S04]  /*17d70*/  IMAD.WIDE R18, R0, 0x4, R144 ;  /* 0x0000000400127825 */ /* 0x004fc800078e0290 */
[C---:B---3--:R-:W-:Y:S01]  /*17d80*/  IMAD.WIDE R2, R0.reuse, 0x4, R112 ;  /* 0x0000000400027825 */ /* 0x048fe200078e0270 */
[----:B------:R2:W-:Y:S04]  /*17d90*/  STL.64 [R1+0x1558], R18 ;  /* 0x0015581201007387 */ /* 0x0005e80000100a00 */
[----:B------:R3:W-:Y:S04]  /*17da0*/  STL.64 [R1+0x1560], R2 ;  /* 0x0015600201007387 */ /* 0x0007e80000100a00 */
[----:B------:R2:W-:Y:S04]  /*17db0*/  LDGSTS.E [R244+0x73400], [R18.64], !P5 ;  /* 0x7340000012f47fae */ /* 0x0005e8000e921844 */
[----:B------:R3:W-:Y:S04]  /*17dc0*/  LDGSTS.E [R244+0x73600], [R2.64], !P5 ;  /* 0x7360000002f47fae */ /* 0x0007e8000e921844 */
[----:B--2---:R-:W2:Y:S04]  /*17dd0*/  LDL.LU.64 R18, [R1+0x9b8] ;  /* 0x0009b80001127983 */ /* 0x004ea80000300a00 */
[----:B------:R-:W2:Y:S04]  /*17de0*/  LDL.LU.64 R144, [R1+0x9b0] ;  /* 0x0009b00001907983 */ /* 0x000ea80000300a00 */
[----:B------:R-:W2:Y:S01]  /*17df0*/  LDL.LU.64 R112, [R1+0x9a8] ;  /* 0x0009a80001707983 */ /* 0x000ea20000300a00 */
[----:B-----5:R-:W-:-:S05]  /*17e00*/  IMAD.WIDE R66, R0, 0x4, R246 ;  /* 0x0000000400427825 */ /* 0x020fca00078e02f6 */
[----:B------:R-:W-:Y:S01]  /*17e10*/  STL.64 [R1+0x15c8], R66 ;  /* 0x0015c84201007387 */ /* 0x000fe20000100a00 */
[----:B-1----:R-:W-:-:S03]  /*17e20*/  IMAD.WIDE R50, R0, 0x4, R224 ;  /* 0x0000000400327825 */ /* 0x002fc600078e02e0 */
[----:B------:R-:W5:Y:S04]  /*17e30*/  LDL.LU.64 R246, [R1+0x9a0] ;  /* 0x0009a00001f67983 */ /* 0x000f680000300a00 */
[----:B------:R4:W-:Y:S04]  /*17e40*/  STL.64 [R1+0x15d0], R50 ;  /* 0x0015d03201007387 */ /* 0x0009e80000100a00 */
[----:B------:R1:W-:Y:S04]  /*17e50*/  LDGSTS.E [R244+0x75000], [R66.64], !P4 ;  /* 0x7500000042f47fae */ /* 0x0003e8000e121844 */
[----:B------:R4:W-:Y:S01]  /*17e60*/  LDGSTS.E [R244+0x75200], [R50.64], !P4 ;  /* 0x7520000032f47fae */ /* 0x0009e2000e121844 */
[----:B------:R-:W-:-:S04]  /*17e70*/  IMAD.WIDE R34, R0, 0x4, R208 ;  /* 0x0000000400227825 */ /* 0x000fc800078e02d0 */
[----:B---3--:R-:W-:Y:S01]  /*17e80*/  IMAD.WIDE R2, R0, 0x4, R128 ;  /* 0x0000000400027825 */ /* 0x008fe200078e0280 */
[----:B------:R3:W-:Y:S04]  /*17e90*/  STL.64 [R1+0x15d8], R34 ;  /* 0x0015d82201007387 */ /* 0x0007e80000100a00 */
[----:B------:R1:W-:Y:S04]  /*17ea0*/  STL.64 [R1+0x15e0], R2 ;  /* 0x0015e00201007387 */ /* 0x0003e80000100a00 */
[----:B------:R-:W5:Y:S04]  /*17eb0*/  LDL.LU.64 R240, [R1+0x998] ;  /* 0x0009980001f07983 */ /* 0x000f680000300a00 */
[----:B------:R-:W5:Y:S04]  /*17ec0*/  LDL.LU.64 R208, [R1+0x990] ;  /* 0x0009900001d07983 */ /* 0x000f680000300a00 */
[----:B------:R-:W5:Y:S01]  /*17ed0*/  LDL.LU.64 R128, [R1+0x988] ;  /* 0x0009880001807983 */ /* 0x000f620000300a00 */
[----:B------:R-:W-:-:S03]  /*17ee0*/  IADD3 R242, R250, -0xef, RZ ;  /* 0xffffff11faf27810 */ /* 0x000fc60007ffe0ff */
[----:B------:R3:W-:Y:S01]  /*17ef0*/  LDGSTS.E [R244+0x75400], [R34.64], !P4 ;  /* 0x7540000022f47fae */ /* 0x0007e2000e121844 */
[----:B----4-:R-:W-:Y:S01]  /*17f00*/  IMAD.WIDE R50, R0, 0x4, R248 ;  /* 0x0000000400327825 */ /* 0x010fe200078e02f8 */
[----:B------:R-:W-:Y:S02]  /*17f10*/  ISETP.GE.U32.AND P1, PT, R242, 0x7ffffe92, PT ;  /* 0x7ffffe92f200780c */ /* 0x000fe40003f26070 */
[----:B------:R-:W4:Y:S01]  /*17f20*/  LDL.LU.64 R248, [R1+0x980] ;  /* 0x0009800001f87983 */ /* 0x000f220000300a00 */
[----:B-1----:R-:W-:-:S03]  /*17f30*/  IMAD.WIDE R66, R0, 0x4, R192 ;  /* 0x0000000400427825 */ /* 0x002fc600078e02c0 */
[----:B------:R1:W-:Y:S01]  /*17f40*/  LDGSTS.E [R244+0x75600], [R2.64], !P4 ;  /* 0x7560000002f47fae */ /* 0x0003e2000e121844 */
[----:B------:R-:W-:-:S03]  /*17f50*/  IADD3 R242, R250, -0xf3, RZ ;  /* 0xffffff0dfaf27810 */ /* 0x000fc60007ffe0ff */
[----:B------:R-:W-:Y:S04]  /*17f60*/  STL.64 [R1+0x1648], R66 ;  /* 0x0016484201007387 */ /* 0x000fe80000100a00 */
[----:B------:R2:W-:Y:S01]  /*17f70*/  STL.64 [R1+0x1650], R50 ;  /* 0x0016503201007387 */ /* 0x0005e20000100a00 */
[----:B------:R-:W-:-:S03]  /*17f80*/  ISETP.GE.U32.AND P6, PT, R242, 0x7ffffe8e, PT ;  /* 0x7ffffe8ef200780c */ /* 0x000fc60003fc6070 */
[----:B------:R1:W-:Y:S04]  /*17f90*/  LDGSTS.E [R244+0x77000], [R66.64], !P1 ;  /* 0x7700000042f47fae */ /* 0x0003e8000c921844 */
[----:B------:R2:W-:Y:S01]  /*17fa0*/  LDGSTS.E [R244+0x77200], [R50.64], !P1 ;  /* 0x7720000032f47fae */ /* 0x0005e2000c921844 */
[----:B---3--:R-:W-:-:S04]  /*17fb0*/  IMAD.WIDE R34, R0, 0x4, R176 ;  /* 0x0000000400227825 */ /* 0x008fc800078e02b0 */
[C---:B-1----:R-:W-:Y:S01]  /*17fc0*/  IMAD.WIDE R2, R0.reuse, 0x4, R160 ;  /* 0x0000000400027825 */ /* 0x042fe200078e02a0 */
[----:B------:R1:W-:Y:S04]  /*17fd0*/  STL.64 [R1+0x1658], R34 ;  /* 0x0016582201007387 */ /* 0x0003e80000100a00 */
[----:B------:R5:W-:Y:S04]  /*17fe0*/  STL.64 [R1+0x1660], R2 ;  /* 0x0016600201007387 */ /* 0x000be80000100a00 */
[----:B------:R-:W4:Y:S04]  /*17ff0*/  LDL.LU.64 R224, [R1+0x978] ;  /* 0x0009780001e07983 */ /* 0x000f280000300a00 */
[----:B------:R1:W-:Y:S04]  /*18000*/  LDGSTS.E [R244+0x77400], [R34.64], !P1 ;  /* 0x7740000022f47fae */ /* 0x0003e8000c921844 */
[----:B------:R-:W4:Y:S04]  /*18010*/  LDL.LU.64 R192, [R1+0x970] ;  /* 0x0009700001c07983 */ /* 0x000f280000300a00 */
[----:B------:R5:W-:Y:S04]  /*18020*/  LDGSTS.E [R244+0x77600], [R2.64], !P1 ;  /* 0x7760000002f47fae */ /* 0x000be8000c921844 */
[----:B------:R-:W4:Y:S04]  /*18030*/  LDL.LU.64 R176, [R1+0x968] ;  /* 0x0009680001b07983 */ /* 0x000f280000300a00 */
[----:B------:R-:W4:Y:S01]  /*18040*/  LDL.LU.64 R160, [R1+0x960] ;  /* 0x0009600001a07983 */ /* 0x000f220000300a00 */
[----:B--2---:R-:W-:-:S04]  /*18050*/  IMAD.WIDE R50, R0, 0x4, R18 ;  /* 0x0000000400327825 */ /* 0x004fc800078e0212 */
[C---:B-1----:R-:W-:Y:S01]  /*18060*/  IMAD.WIDE R34, R0.reuse, 0x4, R144 ;  /* 0x0000000400227825 */ /* 0x042fe200078e0290 */
[----:B------:R1:W-:Y:S03]  /*18070*/  STL.64 [R1+0x16c8], R50 ;  /* 0x0016c83201007387 */ /* 0x0003e60000100a00 */
[C---:B------:R-:W-:Y:S01]  /*18080*/  IMAD.WIDE R18, R0.reuse, 0x4, R112 ;  /* 0x0000000400127825 */ /* 0x040fe200078e0270 */
[----:B------:R2:W-:Y:S04]  /*18090*/  STL.64 [R1+0x16d0], R34 ;  /* 0x0016d02201007387 */ /* 0x0005e80000100a00 */
[----:B------:R1:W-:Y:S04]  /*180a0*/  STL.64 [R1+0x16d8], R18 ;  /* 0x0016d81201007387 */ /* 0x0003e80000100a00 */
[----:B------:R1:W-:Y:S04]  /*180b0*/  LDGSTS.E [R244+0x79000], [R50.64], !P6 ;  /* 0x7900000032f47fae */ /* 0x0003e8000f121844 */
[----:B------:R2:W-:Y:S01]  /*180c0*/  LDGSTS.E [R244+0x79200], [R34.64], !P6 ;  /* 0x7920000022f47fae */ /* 0x0005e2000f121844 */
[----:B-----5:R-:W-:-:S03]  /*180d0*/  IMAD.WIDE R2, R0, 0x4, R246 ;  /* 0x0000000400027825 */ /* 0x020fc600078e02f6 */
[----:B------:R5:W-:Y:S04]  /*180e0*/  LDGSTS.E [R244+0x79400], [R18.64], !P6 ;  /* 0x7940000012f47fae */ /* 0x000be8000f121844 */
[----:B------:R4:W-:Y:S04]  /*180f0*/  STL.64 [R1+0x16e0], R2 ;  /* 0x0016e00201007387 */ /* 0x0009e80000100a00 */
[----:B------:R-:W3:Y:S04]  /*18100*/  LDL.LU.64 R112, [R1+0x958] ;  /* 0x0009580001707983 */ /* 0x000ee80000300a00 */
[----:B------:R-:W3:Y:S04]  /*18110*/  LDL.LU.64 R144, [R1+0x950] ;  /* 0x0009500001907983 */ /* 0x000ee80000300a00 */
[----:B------:R-:W3:Y:S04]  /*18120*/  LDL.LU.64 R246, [R1+0x948] ;  /* 0x0009480001f67983 */ /* 0x000ee80000300a00 */
[----:B------:R4:W-:Y:S01]  /*18130*/  LDGSTS.E [R244+0x79600], [R2.64], !P6 ;  /* 0x7960000002f47fae */ /* 0x0009e2000f121844 */
[----:B-1----:R-:W-:-:S04]  /*18140*/  IMAD.WIDE R50, R0, 0x4, R240 ;  /* 0x0000000400327825 */ /* 0x002fc800078e02f0 */
[C---:B--2---:R-:W-:Y:S02]  /*18150*/  IMAD.WIDE R34, R0.reuse, 0x4, R208 ;  /* 0x0000000400227825 */ /* 0x044fe400078e02d0 */
[----:B------:R-:W2:Y:S02]  /*18160*/  LDL.LU.64 R208, [R1+0x940] ;  /* 0x0009400001d07983 */ /* 0x000ea40000300a00 */
[C---:B-----5:R-:W-:Y:S02]  /*18170*/  IMAD.WIDE R18, R0.reuse, 0x4, R128 ;  /* 0x0000000400127825 */ /* 0x060fe400078e0280 */
[----:B------:R1:W-:Y:S04]  /*18180*/  STL.64 [R1+0x1748], R50 ;  /* 0x0017483201007387 */ /* 0x0003e80000100a00 */
        /* <DEDUP_REMOVED lines=11> */
[----:B------:R5:W-:Y:S01]  /*18240*/  LDGSTS.E [R244+0x7b200], [R34.64], !P0 ;  /* 0x7b20000022f47fae */ /* 0x000be2000c121844 */
[----:B------:R-:W-:-:S03]  /*18250*/  IADD3 R242, R250, -0xff, RZ ;  /* 0xffffff01faf27810 */ /* 0x000fc60007ffe0ff */
[----:B------:R1:W-:Y:S04]  /*18260*/  LDGSTS.E [R244+0x7b400], [R18.64], !P0 ;  /* 0x7b40000012f47fae */ /* 0x0003e8000c121844 */
[----:B------:R4:W-:Y:S01]  /*18270*/  LDGSTS.E [R244+0x7b600], [R2.64], !P0 ;  /* 0x7b60000002f47fae */ /* 0x0009e2000c121844 */
[----:B------:R-:W-:Y:S01]  /*18280*/  ISETP.GE.U32.AND P3, PT, R242, 0x7ffffe82, PT ;  /* 0x7ffffe82f200780c */ /* 0x000fe20003f66070 */
[----:B-1----:R-:W-:-:S05]  /*18290*/  IMAD.WIDE R50, R0, 0x4, R224 ;  /* 0x0000000400327825 */ /* 0x002fca00078e02e0 */
[----:B------:R3:W-:Y:S01]  /*182a0*/  STL.64 [R1+0x2140], R50 ;  /* 0x0021403201007387 */ /* 0x0007e20000100a00 */
[----:B-----5:R-:W-:-:S03]  /*182b0*/  IMAD.WIDE R34, R0, 0x4, R192 ;  /* 0x0000000400227825 */ /* 0x020fc600078e02c0 */
[----:B------:R3:W-:Y:S04]  /*182c0*/  LDGSTS.E [R244+0x7d000], [R50.64], !P2 ;  /* 0x7d00000032f47fae */ /* 0x0007e8000d121844 */
[----:B------:R-:W5:Y:S01]  /*182d0*/  LDL.LU.64 R192, [R1+0xc38] ;  /* 0x000c380001c07983 */ /* 0x000f620000300a00 */
[----:B------:R-:W-:-:S03]  /*182e0*/  IMAD.WIDE R18, R0, 0x4, R176 ;  /* 0x0000000400127825 */ /* 0x000fc600078e02b0 */
[----:B------:R1:W-:Y:S01]  /*182f0*/  STL.64 [R1+0x2138], R34 ;  /* 0x0021382201007387 */ /* 0x0003e20000100a00 */
[----:B----4-:R-:W-:-:S03]  /*18300*/  IMAD.WIDE R2, R0, 0x4, R160 ;  /* 0x0000000400027825 */ /* 0x010fc600078e02a0 */
[----:B------:R-:W4:Y:S04]  /*18310*/  LDL.LU.64 R176, [R1+0xc40] ;  /* 0x000c400001b07983 */ /* 0x000f280000300a00 */
[----:B------:R1:W-:Y:S04]  /*18320*/  STL.64 [R1+0x2130], R18 ;  /* 0x0021301201007387 */ /* 0x0003e80000100a00 */
[----:B------:R2:W-:Y:S04]  /*18330*/  STL.64 [R1+0x2128], R2 ;  /* 0x0021280201007387 */ /* 0x0005e80000100a00 */
[----:B------:R-:W4:Y:S04]  /*18340*/  LDL.LU.64 R160, [R1+0xc48] ;  /* 0x000c480001a07983 */ /* 0x000f280000300a00 */
[----:B------:R1:W-:Y:S04]  /*18350*/  LDGSTS.E [R244+0x7d200], [R34.64], !P2 ;  /* 0x7d20000022f47fae */ /* 0x0003e8000d121844 */
[----:B------:R1:W-:Y:S04]  /*18360*/  LDGSTS.E [R244+0x7d400], [R18.64], !P2 ;  /* 0x7d40000012f47fae */ /* 0x0003e8000d121844 */
[----:B------:R2:W-:Y:S01]  /*18370*/  LDGSTS.E [R244+0x7d600], [R2.64], !P2 ;  /* 0x7d60000002f47fae */ /* 0x0005e2000d121844 */
[----:B---3--:R-:W-:-:S03]  /*18380*/  IMAD.WIDE R50, R0, 0x4, R112 ;  /* 0x0000000400327825 */ /* 0x008fc600078e0270 */
[----:B------:R-:W3:Y:S01]  /*18390*/  LDL.LU.64 R112, [R1+0xc50] ;  /* 0x000c500001707983 */ /* 0x000ee20000300a00 */
[----:B-1----:R-:W-:-:S03]  /*183a0*/  IMAD.WIDE R34, R0, 0x4, R144 ;  /* 0x0000000400227825 */ /* 0x002fc600078e0290 */
[----:B------:R1:W-:Y:S01]  /*183b0*/  STL.64 [R1+0x2160], R50 ;  /* 0x0021603201007387 */ /* 0x0003e20000100a00 */
[----:B------:R-:W-:-:S03]  /*183c0*/  IMAD.WIDE R18, R0, 0x4, R246 ;  /* 0x0000000400127825 */ /* 0x000fc600078e02f6 */
[----:B------:R-:W3:Y:S04]  /*183d0*/  LDL.LU.64 R144, [R1+0xc58] ;  /* 0x000c580001907983 */ /* 0x000ee80000300a00 */
[----:B------:R-:W3:Y:S04]  /*183e0*/  LDL.LU.64 R246, [R1+0xc60] ;  /* 0x000c600001f67983 */ /* 0x000ee80000300a00 */
[----:B------:R1:W-:Y:S04]  /*183f0*/  STL.64 [R1+0x2158], R34 ;  /* 0x0021582201007387 */ /* 0x0003e80000100a00 */
[----:B------:R5:W-:Y:S04]  /*18400*/  STL.64 [R1+0x2150], R18 ;  /* 0x0021501201007387 */ /* 0x000be80000100a00 */
[----:B------:R1:W-:Y:S04]  /*18410*/  LDGSTS.E [R244+0x7f000], [R50.64], !P3 ;  /* 0x7f00000032f47fae */ /* 0x0003e8000d921844 */
[----:B------:R1:W-:Y:S01]  /*18420*/  LDGSTS.E [R244+0x7f200], [R34.64], !P3 ;  /* 0x7f20000022f47fae */ /* 0x0003e2000d921844 */
[----:B------:R-:W-:Y:S01]  /*18430*/  IADD3 R242, R250, -0x84, RZ ;  /* 0xffffff7cfaf27810 */ /* 0x000fe20007ffe0ff */
[----:B------:R-:W-:-:S02]  /*18440*/  IMAD.SHL.U32 R243, R243, 0x4, RZ ;  /* 0x00000004f3f37824 */ /* 0x000fc400078e00ff */
[----:B------:R5:W-:Y:S01]  /*18450*/  LDGSTS.E [R244+0x7f400], [R18.64], !P3 ;  /* 0x7f40000012f47fae */ /* 0x000be2000d921844 */
[----:B--2---:R-:W-:-:S05]  /*18460*/  IMAD.WIDE R2, R0, 0x4, R208 ;  /* 0x0000000400027825 */ /* 0x004fca00078e02d0 */
[----:B------:R4:W-:Y:S04]  /*18470*/  STL.64 [R1+0x2148], R2 ;  /* 0x0021480201007387 */ /* 0x0009e80000100a00 */
[----:B------:R-:W2:Y:S01]  /*18480*/  LDL.LU.64 R240, [R1+0xc68] ;  /* 0x000c680001f07983 */ /* 0x000ea20000300a00 */
[----:B-1----:R-:W-:-:S04]  /*18490*/  IMAD.WIDE R50, R0, 0x4, R128 ;  /* 0x0000000400327825 */ /* 0x002fc800078e0280 */
[----:B------:R-:W-:Y:S01]  /*184a0*/  IMAD.WIDE R34, R0, 0x4, R248 ;  /* 0x0000000400227825 */ /* 0x000fe200078e02f8 */
[----:B------:R-:W2:Y:S04]  /*184b0*/  LDL.LU.64 R128, [R1+0xc70] ;  /* 0x000c700001807983 */ /* 0x000ea80000300a00 */
[----:B------:R1:W-:Y:S04]  /*184c0*/  STL.64 [R1+0x3a0], R50 ;  /* 0x0003a03201007387 */ /* 0x0003e80000100a00 */
[----:B------:R-:W2:Y:S04]  /*184d0*/  LDL.LU.64 R208, [R1+0xc78] ;  /* 0x000c780001d07983 */ /* 0x000ea80000300a00 */
[----:B------:R-:W2:Y:S01]  /*184e0*/  LDL.LU.64 R248, [R1+0xc80] ;  /* 0x000c800001f87983 */ /* 0x000ea20000300a00 */
[----:B------:R-:W-:-:S02]  /*184f0*/  ISETP.GE.U32.AND P5, PT, R242, 0x7ffffefd, PT ;  /* 0x7ffffefdf200780c */ /* 0x000fc40003fa6070 */
[----:B------:R-:W-:Y:S01]  /*18500*/  IADD3 R242, R250, -0x88, RZ ;  /* 0xffffff78faf27810 */ /* 0x000fe20007ffe0ff */
[----:B------:R4:W-:Y:S01]  /*18510*/  LDGSTS.E [R244+0x7f600], [R2.64], !P3 ;  /* 0x7f60000002f47fae */ /* 0x0009e2000d921844 */
[----:B------:R-:W-:Y:S02]  /*18520*/  LOP3.LUT R252, R243, 0x60, RZ, 0x3c, !PT ;  /* 0x00000060f3fc7812 */ /* 0x000fe400078e3cff */
[----:B------:R-:W-:Y:S01]  /*18530*/  ISETP.GE.U32.AND P4, PT, R242, 0x7ffffef9, PT ;  /* 0x7ffffef9f200780c */ /* 0x000fe20003f86070 */
[----:B------:R3:W-:Y:S06]  /*18540*/  STL.64 [R1+0x398], R34 ;  /* 0x0003982201007387 */ /* 0x0007ec0000100a00 */
[----:B------:R1:W-:Y:S04]  /*18550*/  LDGSTS.E [R252+0x41800], [R50.64], !P5 ;  /* 0x4180000032fc7fae */ /* 0x0003e8000e921844 */
[----:B------:R3:W-:Y:S01]  /*18560*/  LDGSTS.E [R252+0x41a00], [R34.64], !P5 ;  /* 0x41a0000022fc7fae */ /* 0x0007e2000e921844 */
[----:B-----5:R-:W-:-:S04]  /*18570*/  IMAD.WIDE R18, R0, 0x4, R192 ;  /* 0x0000000400127825 */ /* 0x020fc800078e02c0 */
[C---:B----4-:R-:W-:Y:S01]  /*18580*/  IMAD.WIDE R2, R0.reuse, 0x4, R176 ;  /* 0x0000000400027825 */ /* 0x050fe200078e02b0 */
[----:B------:R4:W-:Y:S04]  /*18590*/  STL.64 [R1+0x390], R18 ;  /* 0x0003901201007387 */ /* 0x0009e80000100a00 */
[----:B------:R5:W-:Y:S04]  /*185a0*/  STL.64 [R1+0x378], R2 ;  /* 0x0003780201007387 */ /* 0x000be80000100a00 */
[----:B------:R-:W2:Y:S01]  /*185b0*/  LDL.LU.64 R192, [R1+0xc88] ;  /* 0x000c880001c07983 */ /* 0x000ea20000300a00 */
[----:B-1----:R-:W-:-:S03]  /*185c0*/  IMAD.WIDE R50, R0, 0x4, R160 ;  /* 0x0000000400327825 */ /* 0x002fc600078e02a0 */
[----:B------:R-:W2:Y:S04]  /*185d0*/  LDL.LU.64 R176, [R1+0xc90] ;  /* 0x000c900001b07983 */ /* 0x000ea80000300a00 */
[----:B------:R4:W-:Y:S04]  /*185e0*/  LDGSTS.E [R252+0x41c00], [R18.64], !P5 ;  /* 0x41c0000012fc7fae */ /* 0x0009e8000e921844 */
[----:B------:R-:W2:Y:S04]  /*185f0*/  LDL.LU.64 R160, [R1+0xc98] ;  /* 0x000c980001a07983 */ /* 0x000ea80000300a00 */
[----:B------:R5:W-:Y:S04]  /*18600*/  LDGSTS.E [R252+0x41e00], [R2.64], !P5 ;  /* 0x41e0000002fc7fae */ /* 0x000be8000e921844 */
[----:B------:R2:W-:Y:S01]  /*18610*/  LDGSTS.E [R252+0x43800], [R50.64], !P4 ;  /* 0x4380000032fc7fae */ /* 0x0005e2000e121844 */
[----:B---3--:R-:W-:-:S03]  /*18620*/  IMAD.WIDE R34, R0, 0x4, R112 ;  /* 0x0000000400227825 */ /* 0x008fc600078e0270 */
[----:B------:R-:W3:Y:S01]  /*18630*/  LDL.LU.64 R112, [R1+0xca0] ;  /* 0x000ca00001707983 */ /* 0x000ee20000300a00 */
[----:B----4-:R-:W-:-:S03]  /*18640*/  IMAD.WIDE R18, R0, 0x4, R144 ;  /* 0x0000000400127825 */ /* 0x010fc600078e0290 */
[----:B------:R2:W-:Y:S01]  /*18650*/  STL.64 [R1+0x320], R50 ;  /* 0x0003203201007387 */ /* 0x0005e20000100a00 */
[----:B-----5:R-:W-:-:S03]  /*18660*/  IMAD.WIDE R2, R0, 0x4, R246 ;  /* 0x0000000400027825 */ /* 0x020fc600078e02f6 */
[----:B------:R1:W-:Y:S04]  /*18670*/  STL.64 [R1+0x308], R34 ;  /* 0x0003082201007387 */ /* 0x0003e80000100a00 */
[----:B------:R4:W-:Y:S04]  /*18680*/  STL.64 [R1+0x300], R18 ;  /* 0x0003001201007387 */ /* 0x0009e80000100a00 */
[----:B------:R5:W-:Y:S04]  /*18690*/  STL.64 [R1+0x2e8], R2 ;  /* 0x0002e80201007387 */ /* 0x000be80000100a00 */
[----:B------:R-:W3:Y:S04]  /*186a0*/  LDL.LU.64 R224, [R1+0xca8] ;  /* 0x000ca80001e07983 */ /* 0x000ee80000300a00 */
[----:B------:R1:W-:Y:S04]  /*186b0*/  LDGSTS.E [R252+0x43a00], [R34.64], !P4 ;  /* 0x43a0000022fc7fae */ /* 0x0003e8000e121844 */
[----:B------:R-:W3:Y:S04]  /*186c0*/  LDL.LU.64 R144, [R1+0xcb0] ;  /* 0x000cb00001907983 */ /* 0x000ee80000300a00 */
[----:B------:R-:W3:Y:S04]  /*186d0*/  LDL.LU.64 R246, [R1+0xcb8] ;  /* 0x000cb80001f67983 */ /* 0x000ee80000300a00 */
[----:B------:R4:W-:Y:S04]  /*186e0*/  LDGSTS.E [R252+0x43c00], [R18.64], !P4 ;  /* 0x43c0000012fc7fae */ /* 0x0009e8000e121844 */
[----:B------:R5:W-:Y:S01]  /*186f0*/  LDGSTS.E [R252+0x43e00], [R2.64], !P4 ;  /* 0x43e0000002fc7fae */ /* 0x000be2000e121844 */
[----:B--2---:R-:W-:-:S04]  /*18700*/  IMAD.WIDE R50, R0, 0x4, R240 ;  /* 0x0000000400327825 */ /* 0x004fc800078e02f0 */
[C---:B-1----:R-:W-:Y:S02]  /*18710*/  IMAD.WIDE R34, R0.reuse, 0x4, R128 ;  /* 0x0000000400227825 */ /* 0x042fe400078e0280 */
[----:B------:R-:W2:Y:S02]  /*18720*/  LDL.LU.64 R128, [R1+0xcc0] ;  /* 0x000cc00001807983 */ /* 0x000ea40000300a00 */
[C---:B----4-:R-:W-:Y:S02]  /*18730*/  IMAD.WIDE R18, R0.reuse, 0x4, R208 ;  /* 0x0000000400127825 */ /* 0x050fe400078e02d0 */
[----:B------:R1:W-:Y:S02]  /*18740*/  STL.64 [R1+0x2a0], R50 ;  /* 0x0002a03201007387 */ /* 0x0003e40000100a00 */
[----:B-----5:R-:W-:Y:S02]  /*18750*/  IMAD.WIDE R2, R0, 0x4, R248 ;  /* 0x0000000400027825 */ /* 0x020fe400078e02f8 */
[----:B------:R4:W-:Y:S04]  /*18760*/  STL.64 [R1+0x298], R34 ;  /* 0x0002982201007387 */ /* 0x0009e80000100a00 */
[----:B------:R5:W-:Y:S04]  /*18770*/  STL.64 [R1+0x290], R18 ;  /* 0x0002901201007387 */ /* 0x000be80000100a00 */
[----:B------:R3:W-:Y:S04]  /*18780*/  STL.64 [R1+0x288], R2 ;  /* 0x0002880201007387 */ /* 0x0007e80000100a00 */
[----:B------:R-:W2:Y:S04]  /*18790*/  LDL.LU.64 R240, [R1+0xcc8] ;  /* 0x000cc80001f07983 */ /* 0x000ea80000300a00 */
        /* <DEDUP_REMOVED lines=13> */
[----:B------:R-:W2:Y:S02]  /*18870*/  LDL.LU.64 R192, [R1+0xce0] ;  /* 0x000ce00001c07983 */ /* 0x000ea40000300a00 */
[C---:B----4-:R-:W-:Y:S02]  /*18880*/  IMAD.WIDE R34, R0.reuse, 0x4, R176 ;  /* 0x0000000400227825 */ /* 0x050fe400078e02b0 */
[----:B------:R1:W-:Y:S02]  /*18890*/  STL.64 [R1+0x250], R50 ;  /* 0x0002503201007387 */ /* 0x0003e40000100a00 */
[C---:B-----5:R-:W-:Y:S02]  /*188a0*/  IMAD.WIDE R18, R0.reuse, 0x4, R160 ;  /* 0x0000000400127825 */ /* 0x060fe400078e02a0 */
[----:B------:R4:W-:Y:S04]  /*188b0*/  STL.64 [R1+0x248], R34 ;  /* 0x0002482201007387 */ /* 0x0009e80000100a00 */
[----:B------:R5:W-:Y:S04]  /*188c0*/  STL.64 [R1+0x240], R18 ;  /* 0x0002401201007387 */ /* 0x000be80000100a00 */
[----:B------:R1:W-:Y:S04]  /*188d0*/  LDGSTS.E [R252+0x47800], [R50.64], !P6 ;  /* 0x4780000032fc7fae */ /* 0x0003e8000f121844 */
[----:B------:R4:W-:Y:S04]  /*188e0*/  LDGSTS.E [R252+0x47a00], [R34.64], !P6 ;  /* 0x47a0000022fc7fae */ /* 0x0009e8000f121844 */
[----:B------:R5:W-:Y:S01]  /*188f0*/  LDGSTS.E [R252+0x47c00], [R18.64], !P6 ;  /* 0x47c0000012fc7fae */ /* 0x000be2000f121844 */
[----:B---3--:R-:W-:-:S05]  /*18900*/  IMAD.WIDE R2, R0, 0x4, R112 ;  /* 0x0000000400027825 */ /* 0x008fca00078e0270 */
[----:B------:R2:W-:Y:S04]  /*18910*/  STL.64 [R1+0x238], R2 ;  /* 0x0002380201007387 */ /* 0x0005e80000100a00 */
[----:B------:R-:W3:Y:S04]  /*18920*/  LDL.LU.64 R176, [R1+0xce8] ;  /* 0x000ce80001b07983 */ /* 0x000ee80000300a00 */
[----:B------:R2:W-:Y:S04]  /*18930*/  LDGSTS.E [R252+0x47e00], [R2.64], !P6 ;  /* 0x47e0000002fc7fae */ /* 0x0005e8000f121844 */
[----:B------:R-:W3:Y:S04]  /*18940*/  LDL.LU.64 R160, [R1+0xcf0] ;  /* 0x000cf00001a07983 */ /* 0x000ee80000300a00 */
[----:B------:R-:W3:Y:S01]  /*18950*/  LDL.LU.64 R112, [R1+0xcf8] ;  /* 0x000cf80001707983 */ /* 0x000ee20000300a00 */
[----:B-1----:R-:W-:-:S05]  /*18960*/  IMAD.WIDE R50, R0, 0x4, R224 ;  /* 0x0000000400327825 */ /* 0x002fca00078e02e0 */
[----:B------:R1:W-:Y:S01]  /*18970*/  LDGSTS.E [R252+0x49800], [R50.64], !P0 ;  /* 0x4980000032fc7fae */ /* 0x0003e2000c121844 */
[----:B----4-:R-:W-:-:S04]  /*18980*/  IMAD.WIDE R34, R0, 0x4, R144 ;  /* 0x0000000400227825 */ /* 0x010fc800078e0290 */
[C---:B-----5:R-:W-:Y:S01]  /*18990*/  IMAD.WIDE R18, R0.reuse, 0x4, R246 ;  /* 0x0000000400127825 */ /* 0x060fe200078e02f6 */
[----:B------:R4:W-:Y:S04]  /*189a0*/  LDGSTS.E [R252+0x49a00], [R34.64], !P0 ;  /* 0x49a0000022fc7fae */ /* 0x0009e8000c121844 */
[----:B------:R-:W5:Y:S04]  /*189b0*/  LDL.LU.64 R246, [R1+0xd00] ;  /* 0x000d000001f67983 */ /* 0x000f680000300a00 */
[----:B------:R-:W-:Y:S04]  /*189c0*/  STL.64 [R1+0x210], R50 ;  /* 0x0002103201007387 */ /* 0x000fe80000100a00 */
[----:B------:R-:W-:Y:S04]  /*189d0*/  STL.64 [R1+0x1c8], R34 ;  /* 0x0001c82201007387 */ /* 0x000fe80000100a00 */
[----:B------:R1:W-:Y:S04]  /*189e0*/  STL.64 [R1+0x1c0], R18 ;  /* 0x0001c01201007387 */ /* 0x0003e80000100a00 */
[----:B------:R1:W-:Y:S01]  /*189f0*/  LDGSTS.E [R252+0x49c00], [R18.64], !P0 ;  /* 0x49c0000012fc7fae */ /* 0x0003e2000c121844 */
[----:B--2---:R-:W-:-:S05]  /*18a00*/  IMAD.WIDE R2, R0, 0x4, R128 ;  /* 0x0000000400027825 */ /* 0x004fca00078e0280 */
[----:B------:R2:W-:Y:S04]  /*18a10*/  STL.64 [R1+0x1b8], R2 ;  /* 0x0001b80201007387 */ /* 0x0005e80000100a00 */
[----:B------:R-:W5:Y:S04]  /*18a20*/  LDL.LU.64 R224, [R1+0xd08] ;  /* 0x000d080001e07983 */ /* 0x000f680000300a00 */
[----:B------:R-:W5:Y:S04]  /*18a30*/  LDL.LU.64 R144, [R1+0xd10] ;  /* 0x000d100001907983 */ /* 0x000f680000300a00 */
[----:B------:R-:W5:Y:S01]  /*18a40*/  LDL.LU.64 R128, [R1+0xd18] ;  /* 0x000d180001807983 */ /* 0x000f620000300a00 */
[----:B------:R-:W-:-:S03]  /*18a50*/  IADD3 R242, R250, -0x98, RZ ;  /* 0xffffff68faf27810 */ /* 0x000fc60007ffe0ff */
[----:B------:R2:W-:Y:S01]  /*18a60*/  LDGSTS.E [R252+0x49e00], [R2.64], !P0 ;  /* 0x49e0000002fc7fae */ /* 0x0005e2000c121844 */
[----:B-1----:R-:W-:-:S03]  /*18a70*/  IMAD.WIDE R18, R0, 0x4, R248 ;  /* 0x0000000400127825 */ /* 0x002fc600078e02f8 */
[----:B------:R-:W5:Y:S01]  /*18a80*/  LDL.LU.64 R248, [R1+0xd20] ;  /* 0x000d200001f87983 */ /* 0x000f620000300a00 */
[----:B------:R-:W-:Y:S01]  /*18a90*/  ISETP.GE.U32.AND P2, PT, R242, 0x7ffffee9, PT ;  /* 0x7ffffee9f200780c */ /* 0x000fe20003f46070 */
[----:B------:R-:W-:Y:S01]  /*18aa0*/  IMAD.WIDE R50, R0, 0x4, R240 ;  /* 0x0000000400327825 */ /* 0x000fe200078e02f0 */
[----:B------:R-:W-:-:S03]  /*18ab0*/  IADD3 R242, R250, -0x9c, RZ ;  /* 0xffffff64faf27810 */ /* 0x000fc60007ffe0ff */
[----:B----4-:R-:W-:Y:S01]  /*18ac0*/  IMAD.WIDE R34, R0, 0x4, R208 ;  /* 0x0000000400227825 */ /* 0x010fe200078e02d0 */
[----:B------:R-:W-:Y:S01]  /*18ad0*/  ISETP.GE.U32.AND P3, PT, R242, 0x7ffffee5, PT ;  /* 0x7ffffee5f200780c */ /* 0x000fe20003f66070 */
[----:B------:R3:W-:Y:S04]  /*18ae0*/  STL.64 [R1+0x190], R50 ;  /* 0x0001903201007387 */ /* 0x0007e80000100a00 */
[----:B------:R1:W-:Y:S04]  /*18af0*/  STL.64 [R1+0x188], R34 ;  /* 0x0001882201007387 */ /* 0x0003e80000100a00 */
[----:B------:R3:W-:Y:S04]  /*18b00*/  LDGSTS.E [R252+0x4b800], [R50.64], !P2 ;  /* 0x4b80000032fc7fae */ /* 0x0007e8000d121844 */
[----:B------:R4:W-:Y:S04]  /*18b10*/  STL.64 [R1+0x180], R18 ;  /* 0x0001801201007387 */ /* 0x0009e80000100a00 */
[----:B------:R1:W-:Y:S04]  /*18b20*/  LDGSTS.E [R252+0x4ba00], [R34.64], !P2 ;  /* 0x4ba0000022fc7fae */ /* 0x0003e8000d121844 */
[----:B------:R4:W-:Y:S01]  /*18b30*/  LDGSTS.E [R252+0x4bc00], [R18.64], !P2 ;  /* 0x4bc0000012fc7fae */ /* 0x0009e2000d121844 */
[----:B--2---:R-:W-:-:S05]  /*18b40*/  IMAD.WIDE R2, R0, 0x4, R192 ;  /* 0x0000000400027825 */ /* 0x004fca00078e02c0 */
[----:B------:R5:W-:Y:S04]  /*18b50*/  STL.64 [R1+0x178], R2 ;  /* 0x0001780201007387 */ /* 0x000be80000100a00 */
[----:B------:R-:W2:Y:S04]  /*18b60*/  LDL.LU.64 R208, [R1+0xd28] ;  /* 0x000d280001d07983 */ /* 0x000ea80000300a00 */
[----:B------:R-:W2:Y:S04]  /*18b70*/  LDL.LU.64 R192, [R1+0xd30] ;  /* 0x000d300001c07983 */ /* 0x000ea80000300a00 */
[----:B------:R5:W-:Y:S01]  /*18b80*/  LDGSTS.E [R252+0x4be00], [R2.64], !P2 ;  /* 0x4be0000002fc7fae */ /* 0x000be2000d121844 */
[----:B---3--:R-:W-:-:S03]  /*18b90*/  IMAD.WIDE R50, R0, 0x4, R176 ;  /* 0x0000000400327825 */ /* 0x008fc600078e02b0 */
[----:B------:R-:W3:Y:S04]  /*18ba0*/  LDL.LU.64 R176, [R1+0xd38] ;  /* 0x000d380001b07983 */ /* 0x000ee80000300a00 */
[----:B------:R5:W-:Y:S01]  /*18bb0*/  STL.64 [R1+0x150], R50 ;  /* 0x0001503201007387 */ /* 0x000be20000100a00 */
[----:B-1----:R-:W-:-:S03]  /*18bc0*/  IMAD.WIDE R34, R0, 0x4, R160 ;  /* 0x0000000400227825 */ /* 0x002fc600078e02a0 */
[----:B------:R1:W-:Y:S01]  /*18bd0*/  LDGSTS.E [R252+0x4d800], [R50.64], !P3 ;  /* 0x4d80000032fc7fae */ /* 0x0003e2000d921844 */
[----:B----4-:R-:W-:-:S03]  /*18be0*/  IMAD.WIDE R18, R0, 0x4, R112 ;  /* 0x0000000400127825 */ /* 0x010fc600078e0270 */
[----:B------:R-:W4:Y:S04]  /*18bf0*/  LDL.LU.64 R112, [R1+0xd40] ;  /* 0x000d400001707983 */ /* 0x000f280000300a00 */
[----:B------:R1:W-:Y:S04]  /*18c00*/  STL.64 [R1+0x148], R34 ;  /* 0x0001482201007387 */ /* 0x0003e80000100a00 */
[----:B------:R1:W-:Y:S04]  /*18c10*/  STL.64 [R1+0x140], R18 ;  /* 0x0001401201007387 */ /* 0x0003e80000100a00 */
[----:B------:R1:W-:Y:S04]  /*18c20*/  LDGSTS.E [R252+0x4da00], [R34.64], !P3 ;  /* 0x4da0000022fc7fae */ /* 0x0003e8000d921844 */
[----:B------:R1:W-:Y:S01]  /*18c30*/  LDGSTS.E [R252+0x4dc00], [R18.64], !P3 ;  /* 0x4dc0000012fc7fae */ /* 0x0003e2000d921844 */
[----:B-----5:R-:W-:-:S05]  /*18c40*/  IMAD.WIDE R2, R0, 0x4, R246 ;  /* 0x0000000400027825 */ /* 0x020fca00078e02f6 */
        /* <DEDUP_REMOVED lines=8> */
[----:B------:R-:W-:-:S03]  /*18cd0*/  IMAD.WIDE R18, R0, 0x4, R128 ;  /* 0x0000000400127825 */ /* 0x000fc600078e0280 */
[----:B------:R-:W4:Y:S04]  /*18ce0*/  LDL.LU.64 R144, [R1+0xd60] ;  /* 0x000d600001907983 */ /* 0x000f280000300a00 */
[----:B------:R1:W-:Y:S04]  /*18cf0*/  STL.64 [R1+0x108], R34 ;  /* 0x0001082201007387 */ /* 0x0003e80000100a00 */
[----:B------:R3:W-:Y:S01]  /*18d00*/  STL.64 [R1+0x100], R18 ;  /* 0x0001001201007387 */ /* 0x0007e20000100a00 */
[----:B-----5:R-:W-:-:S05]  /*18d10*/  IMAD.WIDE R2, R0, 0x4, R248 ;  /* 0x0000000400027825 */ /* 0x020fca00078e02f8 */
[----:B------:R4:W-:Y:S04]  /*18d20*/  STL.64 [R1+0xf8], R2 ;  /* 0x0000f80201007387 */ /* 0x0009e80000100a00 */
[----:B------:R-:W5:Y:S01]  /*18d30*/  LDL.LU.64 R128, [R1+0xd68] ;  /* 0x000d680001807983 */ /* 0x000f620000300a00 */
[----:B------:R-:W-:-:S03]  /*18d40*/  IADD3 R242, R250, -0xa0, RZ ;  /* 0xffffff60faf27810 */ /* 0x000fc60007ffe0ff */
[----:B------:R-:W5:Y:S01]  /*18d50*/  LDL.LU.64 R248, [R1+0xd70] ;  /* 0x000d700001f87983 */ /* 0x000f620000300a00 */
[----:B------:R-:W-:Y:S02]  /*18d60*/  ISETP.GE.U32.AND P5, PT, R242, 0x7ffffee1, PT ;  /* 0x7ffffee1f200780c */ /* 0x000fe40003fa6070 */
[----:B------:R-:W-:-:S04]  /*18d70*/  IADD3 R242, R250, -0xa4, RZ ;  /* 0xffffff5cfaf27810 */ /* 0x000fc80007ffe0ff */
[----:B------:R-:W-:Y:S02]  /*18d80*/  ISETP.GE.U32.AND P4, PT, R242, 0x7ffffedd, PT ;  /* 0x7ffffeddf200780c */ /* 0x000fe40003f86070 */
[----:B------:R-:W-:-:S05]  /*18d90*/  IADD3 R242, R250, -0xa8, RZ ;  /* 0xffffff58faf27810 */ /* 0x000fca0007ffe0ff */
[----:B------:R2:W-:Y:S04]  /*18da0*/  LDGSTS.E [R252+0x4f800], [R50.64], !P5 ;  /* 0x4f80000032fc7fae */ /* 0x0005e8000e921844 */
[----:B------:R1:W-:Y:S04]  /*18db0*/  LDGSTS.E [R252+0x4fa00], [R34.64], !P5 ;  /* 0x4fa0000022fc7fae */ /* 0x0003e8000e921844 */
[----:B------:R3:W-:Y:S04]  /*18dc0*/  LDGSTS.E [R252+0x4fc00], [R18.64], !P5 ;  /* 0x4fc0000012fc7fae */ /* 0x0007e8000e921844 */
[----:B------:R4:W-:Y:S01]  /*18dd0*/  LDGSTS.E [R252+0x4fe00], [R2.64], !P5 ;  /* 0x4fe0000002fc7fae */ /* 0x0009e2000e921844 */
[----:B------:R-:W-:Y:S01]  /*18de0*/  ISETP.GE.U32.AND P1, PT, R242, 0x7ffffed9, PT ;  /* 0x7ffffed9f200780c */ /* 0x000fe20003f26070 */
[----:B--2---:R-:W-:-:S02]  /*18df0*/  IMAD.WIDE R50, R0, 0x4, R208 ;  /* 0x0000000400327825 */ /* 0x004fc400078e02d0 */
[----:B------:R-:W5:Y:S02]  /*18e00*/  LDL.LU.64 R208, [R1+0xd78] ;  /* 0x000d780001d07983 */ /* 0x000f640000300a00 */
[C---:B-1----:R-:W-:Y:S02]  /*18e10*/  IMAD.WIDE R34, R0.reuse, 0x4, R192 ;  /* 0x0000000400227825 */ /* 0x042fe400078e02c0 */
[----:B------:R-:W5:Y:S04]  /*18e20*/  LDL.LU.64 R192, [R1+0xd80] ;  /* 0x000d800001c07983 */ /* 0x000f680000300a00 */
[----:B------:R1:W-:Y:S04]  /*18e30*/  STL.64 [R1+0xd0], R50 ;  /* 0x0000d03201007387 */ /* 0x0003e80000100a00 */
[----:B------:R1:W-:Y:S04]  /*18e40*/  STL.64 [R1+0xc8], R34 ;  /* 0x0000c82201007387 */ /* 0x0003e80000100a00 */
[----:B------:R1:W-:Y:S04]  /*18e50*/  LDGSTS.E [R252+0x51800], [R50.64], !P4 ;  /* 0x5180000032fc7fae */ /* 0x0003e8000e121844 */
[----:B------:R1:W-:Y:S01]  /*18e60*/  LDGSTS.E [R252+0x51a00], [R34.64], !P4 ;  /* 0x51a0000022fc7fae */ /* 0x0003e2000e121844 */
[----:B---3--:R-:W-:-:S05]  /*18e70*/  IMAD.WIDE R18, R0, 0x4, R176 ;  /* 0x0000000400127825 */ /* 0x008fca00078e02b0 */
[----:B------:R3:W-:Y:S04]  /*18e80*/  STL.64 [R1+0xc0], R18 ;  /* 0x0000c01201007387 */ /* 0x0007e80000100a00 */
[----:B------:R3:W-:Y:S01]  /*18e90*/  LDGSTS.E [R252+0x51c00], [R18.64], !P4 ;  /* 0x51c0000012fc7fae */ /* 0x0007e2000e121844 */
[----:B----4-:R-:W-:-:S05]  /*18ea0*/  IMAD.WIDE R2, R0, 0x4, R112 ;  /* 0x0000000400027825 */ /* 0x010fca00078e0270 */
[----:B------:R4:W-:Y:S04]  /*18eb0*/  STL.64 [R1+0xb8], R2 ;  /* 0x0000b80201007387 */ /* 0x0009e80000100a00 */
[----:B------:R-:W2:Y:S04]  /*18ec0*/  LDL.LU.64 R176, [R1+0xd88] ;  /* 0x000d880001b07983 */ /* 0x000ea80000300a00 */
[----:B------:R-:W2:Y:S04]  /*18ed0*/  LDL.LU.64 R112, [R1+0xd90] ;  /* 0x000d900001707983 */ /* 0x000ea80000300a00 */
[----:B------:R4:W-:Y:S01]  /*18ee0*/  LDGSTS.E [R252+0x51e00], [R2.64], !P4 ;  /* 0x51e0000002fc7fae */ /* 0x0009e2000e121844 */
[----:B-1----:R-:W-:-:S03]  /*18ef0*/  IMAD.WIDE R50, R0, 0x4, R160 ;  /* 0x0000000400327825 */ /* 0x002fc600078e02a0 */
[----:B------:R-:W2:Y:S01]  /*18f00*/  LDL.LU.64 R160, [R1+0xd98] ;  /* 0x000d980001a07983 */ /* 0x000ea20000300a00 */
[----:B------:R-:W-:-:S03]  /*18f10*/  IMAD.WIDE R34, R0, 0x4, R246 ;  /* 0x0000000400227825 */ /* 0x000fc600078e02f6 */
[----:B------:R-:W2:Y:S04]  /*18f20*/  LDL.LU.64 R246, [R1+0xda0] ;  /* 0x000da00001f67983 */ /* 0x000ea80000300a00 */
[----:B------:R5:W-:Y:S04]  /*18f30*/  STL.64 [R1+0xb0], R50 ;  /* 0x0000b03201007387 */ /* 0x000be80000100a00 */
[----:B------:R1:W-:Y:S04]  /*18f40*/  STL.64 [R1+0xa8], R34 ;  /* 0x0000a82201007387 */ /* 0x0003e80000100a00 */
[----:B------:R5:W-:Y:S01]  /*18f50*/  LDGSTS.E [R252+0x53800], [R50.64], !P1 ;  /* 0x5380000032fc7fae */ /* 0x000be2000c921844 */
[----:B------:R-:W-:-:S03]  /*18f60*/  IADD3 R242, R250, -0xac, RZ ;  /* 0xffffff54faf27810 */ /* 0x000fc60007ffe0ff */
[----:B------:R1:W-:Y:S01]  /*18f70*/  LDGSTS.E [R252+0x53a00], [R34.64], !P1 ;  /* 0x53a0000022fc7fae */ /* 0x0003e2000c921844 */
[----:B---3--:R-:W-:-:S04]  /*18f80*/  IMAD.WIDE R18, R0, 0x4, R224 ;  /* 0x0000000400127825 */ /* 0x008fc800078e02e0 */
[C---:B----4-:R-:W-:Y:S01]  /*18f90*/  IMAD.WIDE R2, R0.reuse, 0x4, R144 ;  /* 0x0000000400027825 */ /* 0x050fe200078e0290 */
[----:B------:R3:W-:Y:S04]  /*18fa0*/  STL.64 [R1+0xa0], R18 ;  /* 0x0000a01201007387 */ /* 0x0007e80000100a00 */
[----:B------:R4:W-:Y:S04]  /*18fb0*/  STL.64 [R1+0x98], R2 ;  /* 0x0000980201007387 */ /* 0x0009e80000100a00 */
[----:B------:R-:W2:Y:S04]  /*18fc0*/  LDL.LU.64 R224, [R1+0xda8] ;  /* 0x000da80001e07983 */ /* 0x000ea80000300a00 */
[----:B------:R-:W2:Y:S01]  /*18fd0*/  LDL.LU.64 R144, [R1+0xdb0] ;  /* 0x000db00001907983 */ /* 0x000ea20000300a00 */
[----:B-----5:R-:W-:Y:S01]  /*18fe0*/  IMAD.WIDE R50, R0, 0x4, R128 ;  /* 0x0000000400327825 */ /* 0x020fe200078e0280 */
[----:B------:R-:W-:-:S02]  /*18ff0*/  ISETP.GE.U32.AND P6, PT, R242, 0x7ffffed5, PT ;  /* 0x7ffffed5f200780c */ /* 0x000fc40003fc6070 */
[----:B------:R-:W5:Y:S01]  /*19000*/  LDL.LU.64 R128, [R1+0xdb8] ;  /* 0x000db80001807983 */ /* 0x000f620000300a00 */
[----:B------:R-:W-:Y:S01]  /*19010*/  IADD3 R242, R250, -0xb0, RZ ;  /* 0xffffff50faf27810 */ /* 0x000fe20007ffe0ff */
[----:B-1----:R-:W-:Y:S02]  /*19020*/  IMAD.WIDE R34, R0, 0x4, R248 ;  /* 0x0000000400227825 */ /* 0x002fe400078e02f8 */
[----:B------:R3:W-:Y:S01]  /*19030*/  LDGSTS.E [R252+0x53c00], [R18.64], !P1 ;  /* 0x53c0000012fc7fae */ /* 0x0007e2000c921844 */
[----:B------:R-:W-:-:S03]  /*19040*/  ISETP.GE.U32.AND P0, PT, R242, 0x7ffffed1, PT ;  /* 0x7ffffed1f200780c */ /* 0x000fc60003f06070 */
[----:B------:R4:W-:Y:S04]  /*19050*/  LDGSTS.E [R252+0x53e00], [R2.64], !P1 ;  /* 0x53e0000002fc7fae */ /* 0x0009e8000c921844 */
[----:B------:R-:W5:Y:S04]  /*19060*/  LDL.LU.64 R248, [R1+0xdc0] ;  /* 0x000dc00001f87983 */ /* 0x000f680000300a00 */
[----:B------:R2:W-:Y:S01]  /*19070*/  STL.64 [R1+0x90], R50 ;  /* 0x0000903201007387 */ /* 0x0005e20000100a00 */
[----:B------:R-:W-:-:S03]  /*19080*/  IADD3 R242, R250, -0xb4, RZ ;  /* 0xffffff4cfaf27810 */ /* 0x000fc60007ffe0ff */
[----:B------:R1:W-:Y:S04]  /*19090*/  STL.64 [R1+0x88], R34 ;  /* 0x0000882201007387 */ /* 0x0003e80000100a00 */
[----:B------:R2:W-:Y:S04]  /*190a0*/  LDGSTS.E [R252+0x55800], [R50.64], !P6 ;  /* 0x5580000032fc7fae */ /* 0x0005e8000f121844 */
[----:B------:R1:W-:Y:S01]  /*190b0*/  LDGSTS.E [R252+0x55a00], [R34.64], !P6 ;  /* 0x55a0000022fc7fae */ /* 0x0003e2000f121844 */
[----:B------:R-:W-:Y:S01]  /*190c0*/  ISETP.GE.U32.AND P2, PT, R242, 0x7ffffecd, PT ;  /* 0x7ffffecdf200780c */ /* 0x000fe20003f46070 */
[----:B---3--:R-:W-:-:S04]  /*190d0*/  IMAD.WIDE R18, R0, 0x4, R208 ;  /* 0x0000000400127825 */ /* 0x008fc800078e02d0 */
[C---:B----4-:R-:W-:Y:S01]  /*190e0*/  IMAD.WIDE R2, R0.reuse, 0x4, R192 ;  /* 0x0000000400027825 */ /* 0x050fe200078e02c0 */
[----:B------:R3:W-:Y:S04]  /*190f0*/  STL.64 [R1+0x80], R18 ;  /* 0x0000801201007387 */ /* 0x0007e80000100a00 */
[----:B------:R4:W-:Y:S04]  /*19100*/  STL.64 [R1+0x78], R2 ;  /* 0x0000780201007387 */ /* 0x0009e80000100a00 */
[----:B------:R-:W5:Y:S04]  /*19110*/  LDL.LU.64 R208, [R1+0x1048] ;  /* 0x0010480001d07983 */ /* 0x000f680000300a00 */
[----:B------:R3:W-:Y:S04]  /*19120*/  LDGSTS.E [R252+0x55c00], [R18.64], !P6 ;  /* 0x55c0000012fc7fae */ /* 0x0007e8000f121844 */
[----:B------:R-:W5:Y:S04]  /*19130*/  LDL.LU.64 R192, [R1+0x1040] ;  /* 0x0010400001c07983 */ /* 0x000f680000300a00 */
[----:B------:R4:W-:Y:S01]  /*19140*/  LDGSTS.E [R252+0x55e00], [R2.64], !P6 ;  /* 0x55e0000002fc7fae */ /* 0x0009e2000f121844 */
[----:B--2---:R-:W-:-:S03]  /*19150*/  IMAD.WIDE R50, R0, 0x4, R176 ;  /* 0x0000000400327825 */ /* 0x004fc600078e02b0 */
[----:B------:R-:W2:Y:S01]  /*19160*/  LDL.LU.64 R176, [R1+0x1038] ;  /* 0x0010380001b07983 */ /* 0x000ea20000300a00 */
[----:B-1----:R-:W-:-:S03]  /*19170*/  IMAD.WIDE R34, R0, 0x4, R112 ;  /* 0x0000000400227825 */ /* 0x002fc600078e0270 */
[----:B------:R-:W2:Y:S04]  /*19180*/  LDL.LU.64 R112, [R1+0x1030] ;  /* 0x0010300001707983 */ /* 0x000ea80000300a00 */
[----:B------:R-:W-:Y:S04]  /*19190*/  STL.64 [R1+0x70], R50 ;  /* 0x0000703201007387 */ /* 0x000fe80000100a00 */
[----:B------:R1:W-:Y:S04]  /*191a0*/  STL.64 [R1+0x68], R34 ;  /* 0x0000682201007387 */ /* 0x0003e80000100a00 */
[----:B------:R1:W-:Y:S01]  /*191b0*/  LDGSTS.E [R252+0x57800], [R50.64], !P0 ;  /* 0x5780000032fc7fae */ /* 0x0003e2000c121844 */
[----:B---3--:R-:W-:-:S03]  /*191c0*/  IMAD.WIDE R18, R0, 0x4, R160 ;  /* 0x0000000400127825 */ /* 0x008fc600078e02a0 */
[----:B------:R1:W-:Y:S01]  /*191d0*/  LDGSTS.E [R252+0x57a00], [R34.64], !P0 ;  /* 0x57a0000022fc7fae */ /* 0x0003e2000c121844 */
[----:B----4-:R-:W-:-:S03]  /*191e0*/  IMAD.WIDE R2, R0, 0x4, R246 ;  /* 0x0000000400027825 */ /* 0x010fc600078e02f6 */
[----:B------:R3:W-:Y:S04]  /*191f0*/  STL.64 [R1+0x60], R18 ;  /* 0x0000601201007387 */ /* 0x0007e80000100a00 */
[----:B------:R5:W-:Y:S04]  /*19200*/  STL.64 [R1+0x58], R2 ;  /* 0x0000580201007387 */ /* 0x000be80000100a00 */
[----:B------:R-:W4:Y:S04]  /*19210*/  LDL.LU.64 R240, [R1+0x1020] ;  /* 0x0010200001f07983 */ /* 0x000f280000300a00 */
[----:B------:R3:W-:Y:S04]  /*19220*/  LDGSTS.E [R252+0x57c00], [R18.64], !P0 ;  /* 0x57c0000012fc7fae */ /* 0x0007e8000c121844 */
[----:B------:R-:W4:Y:S04]  /*19230*/  LDL.LU.64 R160, [R1+0x1018] ;  /* 0x0010180001a07983 */ /* 0x000f280000300a00 */
[----:B------:R-:W4:Y:S04]  /*19240*/  LDL.LU.64 R246, [R1+0x1010] ;  /* 0x0010100001f67983 */ /* 0x000f280000300a00 */
[----:B------:R5:W-:Y:S01]  /*19250*/  LDGSTS.E [R252+0x57e00], [R2.64], !P0 ;  /* 0x57e0000002fc7fae */ /* 0x000be2000c121844 */
[----:B-1----:R-:W-:-:S04]  /*19260*/  IMAD.WIDE R34, R0, 0x4, R224 ;  /* 0x0000000400227825 */ /* 0x002fc800078e02e0 */
[C---:B---3--:R-:W-:Y:S01]  /*19270*/  IMAD.WIDE R18, R0.reuse, 0x4, R144 ;  /* 0x0000000400127825 */ /* 0x048fe200078e0290 */
[----:B------:R2:W-:Y:S04]  /*19280*/  LDGSTS.E [R252+0x59800], [R34.64], !P2 ;  /* 0x5980000022fc7fae */ /* 0x0005e8000d121844 */
[----:B------:R-:W3:Y:S04]  /*19290*/  LDL.LU.64 R144, [R1+0x1000] ;  /* 0x0010000001907983 */ /* 0x000ee80000300a00 */
[----:B------:R-:W-:Y:S01]  /*192a0*/  STL.64 [R1+0x50], R34 ;  /* 0x0000502201007387 */ /* 0x000fe20000100a00 */
[----:B-----5:R-:W-:-:S03]  /*192b0*/  IMAD.WIDE R2, R0, 0x4, R128 ;  /* 0x0000000400027825 */ /* 0x020fc600078e0280 */
[----:B------:R1:W-:Y:S04]  /*192c0*/  STL.64 [R1+0x48], R18 ;  /* 0x0000481201007387 */ /* 0x0003e80000100a00 */
[----:B------:R5:W-:Y:S04]  /*192d0*/  STL.64 [R1+0x40], R2 ;  /* 0x0000400201007387 */ /* 0x000be80000100a00 */
[----:B------:R1:W-:Y:S01]  /*192e0*/  LDGSTS.E [R252+0x59a00], [R18.64], !P2 ;  /* 0x59a0000012fc7fae */ /* 0x0003e2000d121844 */
[----:B------:R-:W-:Y:S01]  /*192f0*/  IADD3 R242, R250, -0xb8, RZ ;  /* 0xffffff48faf27810 */ /* 0x000fe20007ffe0ff */
[----:B------:R-:W-:-:S02]  /*19300*/  IMAD.WIDE R248, R0, 0x4, R248 ;  /* 0x0000000400f87825 */ /* 0x000fc400078e02f8 */
[----:B------:R5:W-:Y:S04]  /*19310*/  LDGSTS.E [R252+0x59c00], [R2.64], !P2 ;  /* 0x59c0000002fc7fae */ /* 0x000be8000d121844 */
[----:B-1----:R-:W3:Y:S04]  /*19320*/  LDL.LU.64 R18, [R1+0xff8] ;  /* 0x000ff80001127983 */ /* 0x002ee80000300a00 */
[----:B------:R-:W3:Y:S04]  /*19330*/  LDL.LU.64 R224, [R1+0xff0] ;  /* 0x000ff00001e07983 */ /* 0x000ee80000300a00 */
[----:B------:R-:W3:Y:S01]  /*19340*/  LDL.LU.64 R128, [R1+0xfe8] ;  /* 0x000fe80001807983 */ /* 0x000ee20000300a00 */
[----:B------:R-:W-:-:S02]  /*19350*/  ISETP.GE.U32.AND P3, PT, R242, 0x7ffffec9, PT ;  /* 0x7ffffec9f200780c */ /* 0x000fc40003f66070 */
[----:B------:R-:W-:Y:S01]  /*19360*/  IADD3 R242, R250, -0xbc, RZ ;  /* 0xffffff44faf27810 */ /* 0x000fe20007ffe0ff */
[----:B------:R1:W-:Y:S03]  /*19370*/  LDGSTS.E [R252+0x59e00], [R248.64], !P2 ;  /* 0x59e00000f8fc7fae */ /* 0x0003e6000d121844 */
[----:B------:R-:W-:Y:S01]  /*19380*/  ISETP.GE.U32.AND P5, PT, R242, 0x7ffffec5, PT ;  /* 0x7ffffec5f200780c */ /* 0x000fe20003fa6070 */
[C---:B------:R-:W-:Y:S02]  /*19390*/  IMAD.WIDE R66, R0.reuse, 0x4, R208 ;  /* 0x0000000400427825 */ /* 0x040fe400078e02d0 */
[----:B------:R-:W3:Y:S02]  /*193a0*/  LDL.LU.64 R208, [R1+0xfe0] ;  /* 0x000fe00001d07983 */ /* 0x000ee40000300a00 */
[C---:B------:R-:W-:Y:S02]  /*193b0*/  IMAD.WIDE R50, R0.reuse, 0x4, R192 ;  /* 0x0000000400327825 */ /* 0x040fe400078e02c0 */
[----:B------:R4:W-:Y:S04]  /*193c0*/  STL.64 [R1+0x418], R66 ;  /* 0x0004184201007387 */ /* 0x0009e80000100a00 */
[----:B------:R1:W-:Y:S04]  /*193d0*/  STL.64 [R1+0x440], R50 ;  /* 0x0004403201007387 */ /* 0x0003e80000100a00 */
[----:B------:R4:W-:Y:S04]  /*193e0*/  LDGSTS.E [R252+0x5b800], [R66.64], !P3 ;  /* 0x5b80000042fc7fae */ /* 0x0009e8000d921844 */
[----:B------:R1:W-:Y:S01]  /*193f0*/  LDGSTS.E [R252+0x5ba00], [R50.64], !P3 ;  /* 0x5ba0000032fc7fae */ /* 0x0003e2000d921844 */
[----:B--2---:R-:W-:-:S04]  /*19400*/  IMAD.WIDE R34, R0, 0x4, R176 ;  /* 0x0000000400227825 */ /* 0x004fc800078e02b0 */
[C---:B-----5:R-:W-:Y:S01]  /*19410*/  IMAD.WIDE R2, R0.reuse, 0x4, R112 ;  /* 0x0000000400027825 */ /* 0x060fe200078e0270 */
[----:B------:R2:W-:Y:S04]  /*19420*/  STL.64 [R1+0x448], R34 ;  /* 0x0004482201007387 */ /* 0x0005e80000100a00 */
[----:B------:R3:W-:Y:S04]  /*19430*/  STL.64 [R1+0x450], R2 ;  /* 0x0004500201007387 */ /* 0x0007e80000100a00 */
[----:B------:R-:W5:Y:S04]  /*19440*/  LDL.LU.64 R192, [R1+0xfd8] ;  /* 0x000fd80001c07983 */ /* 0x000f680000300a00 */
[----:B------:R2:W-:Y:S04]  /*19450*/  LDGSTS.E [R252+0x5bc00], [R34.64], !P3 ;  /* 0x5bc0000022fc7fae */ /* 0x0005e8000d921844 */
[----:B------:R3:W-:Y:S04]  /*19460*/  LDGSTS.E [R252+0x5be00], [R2.64], !P3 ;  /* 0x5be0000002fc7fae */ /* 0x0007e8000d921844 */
[----:B------:R-:W5:Y:S04]  /*19470*/  LDL.LU.64 R176, [R1+0xfd0] ;  /* 0x000fd00001b07983 */ /* 0x000f680000300a00 */
[----:B------:R-:W5:Y:S01]  /*19480*/  LDL.LU.64 R112, [R1+0xfc8] ;  /* 0x000fc80001707983 */ /* 0x000f620000300a00 */
[----:B----4-:R-:W-:-:S05]  /*19490*/  IMAD.WIDE R66, R0, 0x4, R240 ;  /* 0x0000000400427825 */ /* 0x010fca00078e02f0 */
[----:B------:R4:W-:Y:S01]  /*194a0*/  LDGSTS.E [R252+0x5d800], [R66.64], !P5 ;  /* 0x5d80000042fc7fae */ /* 0x0009e2000e921844 */
[----:B-1----:R-:W-:-:S04]  /*194b0*/  IMAD.WIDE R50, R0, 0x4, R160 ;  /* 0x0000000400327825 */ /* 0x002fc800078e02a0 */
[----:B--2---:R-:W-:Y:S01]  /*194c0*/  IMAD.WIDE R34, R0, 0x4, R246 ;  /* 0x0000000400227825 */ /* 0x004fe200078e02f6 */
[----:B------:R1:W-:Y:S04]  /*194d0*/  LDGSTS.E [R252+0x5da00], [R50.64], !P5 ;  /* 0x5da0000032fc7fae */ /* 0x0003e8000e921844 */
[----:B------:R-:W2:Y:S04]  /*194e0*/  LDL.LU.64 R246, [R1+0xfc0] ;  /* 0x000fc00001f67983 */ /* 0x000ea80000300a00 */
[----:B------:R-:W-:Y:S04]  /*194f0*/  STL.64 [R1+0x598], R66 ;  /* 0x0005984201007387 */ /* 0x000fe80000100a00 */
[----:B------:R1:W-:Y:S04]  /*19500*/  STL.64 [R1+0x650], R50 ;  /* 0x0006503201007387 */ /* 0x0003e80000100a00 */
[----:B------:R1:W-:Y:S01]  /*19510*/  STL.64 [R1+0x658], R34 ;  /* 0x0006582201007387 */ /* 0x0003e20000100a00 */
[----:B------:R-:W-:-:S03]  /*19520*/  IADD3 R242, R250, -0xc0, RZ ;  /* 0xffffff40faf27810 */ /* 0x000fc60007ffe0ff */
[----:B------:R1:W-:Y:S01]  /*19530*/  LDGSTS.E [R252+0x5dc00], [R34.64], !P5 ;  /* 0x5dc0000022fc7fae */ /* 0x0003e2000e921844 */
[----:B---3--:R-:W-:-:S05]  /*19540*/  IMAD.WIDE R2, R0, 0x4, R144 ;  /* 0x0000000400027825 */ /* 0x008fca00078e0290 */
[----:B------:R3:W-:Y:S04]  /*19550*/  STL.64 [R1+0x680], R2 ;  /* 0x0006800201007387 */ /* 0x0007e80000100a00 */
[----:B------:R-:W4:Y:S04]  /*19560*/  LDL.LU.64 R240, [R1+0xfb8] ;  /* 0x000fb80001f07983 */ /* 0x000f280000300a00 */
[----:B------:R-:W4:Y:S04]  /*19570*/  LDL.LU.64 R160, [R1+0xfb0] ;  /* 0x000fb00001a07983 */ /* 0x000f280000300a00 */
[----:B------:R-:W4:Y:S01]  /*19580*/  LDL.LU.64 R144, [R1+0xfa8] ;  /* 0x000fa80001907983 */ /* 0x000f220000300a00 */
[----:B-1----:R-:W-:Y:S01]  /*19590*/  IMAD.WIDE R50, R0, 0x4, R18 ;  /* 0x0000000400327825 */ /* 0x002fe200078e0212 */
[----:B------:R-:W-:-:S02]  /*195a0*/  ISETP.GE.U32.AND P4, PT, R242, 0x7ffffec1, PT ;  /* 0x7ffffec1f200780c */ /* 0x000fc40003f86070 */
[----:B------:R3:W-:Y:S01]  /*195b0*/  LDGSTS.E [R252+0x5de00], [R2.64], !P5 ;  /* 0x5de0000002fc7fae */ /* 0x0007e2000e921844 */
[----:B------:R-:W-:-:S03]  /*195c0*/  IMAD.WIDE R18, R0, 0x4, R128 ;  /* 0x0000000400127825 */ /* 0x000fc600078e0280 */
[----:B------:R-:W4:Y:S01]  /*195d0*/  LDL.LU.64 R128, [R1+0xfa0] ;  /* 0x000fa00001807983 */ /* 0x000f220000300a00 */
[----:B------:R-:W-:Y:S01]  /*195e0*/  IADD3 R242, R250, -0xc4, RZ ;  /* 0xffffff3cfaf27810 */ /* 0x000fe20007ffe0ff */
[----:B------:R-:W-:-:S05]  /*195f0*/  IMAD.WIDE R34, R0, 0x4, R224 ;  /* 0x0000000400227825 */ /* 0x000fca00078e02e0 */
[----:B------:R5:W-:Y:S01]  /*19600*/  LDGSTS.E [R252+0x5f800], [R50.64], !P4 ;  /* 0x5f80000032fc7fae */ /* 0x000be2000e121844 */
[----:B------:R-:W-:-:S03]  /*19610*/  ISETP.GE.U32.AND P1, PT, R242, 0x7ffffebd, PT ;  /* 0x7ffffebdf200780c */ /* 0x000fc60003f26070 */
[----:B------:R5:W-:Y:S04]  /*19620*/  STL.64 [R1+0x8f8], R50 ;  /* 0x0008f83201007387 */ /* 0x000be80000100a00 */
[----:B------:R1:W-:Y:S04]  /*19630*/  STL.64 [R1+0x900], R34 ;  /* 0x0009002201007387 */ /* 0x0003e80000100a00 */
[----:B------:R1:W-:Y:S04]  /*19640*/  STL.64 [R1+0x908], R18 ;  /* 0x0009081201007387 */ /* 0x0003e80000100a00 */
[----:B------:R1:W-:Y:S04]  /*19650*/  LDGSTS.E [R252+0x5fa00], [R34.64], !P4 ;  /* 0x5fa0000022fc7fae */ /* 0x0003e8000e121844 */
[----:B------:R1:W-:Y:S01]  /*19660*/  LDGSTS.E [R252+0x5fc00], [R18.64], !P4 ;  /* 0x5fc0000012fc7fae */ /* 0x0003e2000e121844 */
[----:B---3--:R-:W-:-:S05]  /*19670*/  IMAD.WIDE R2, R0, 0x4, R208 ;  /* 0x0000000400027825 */ /* 0x008fca00078e02d0 */
[----:B------:R2:W-:Y:S04]  /*19680*/  STL.64 [R1+0x910], R2 ;  /* 0x0009100201007387 */ /* 0x0005e80000100a00 */
[----:B------:R-:W3:Y:S04]  /*19690*/  LDL.LU.64 R224, [R1+0xf98] ;  /* 0x000f980001e07983 */ /* 0x000ee80000300a00 */
[----:B------:R-:W3:Y:S04]  /*196a0*/  LDL.LU.64 R208, [R1+0xf90] ;  /* 0x000f900001d07983 */ /* 0x000ee80000300a00 */
[----:B------:R2:W-:Y:S01]  /*196b0*/  LDGSTS.E [R252+0x5fe00], [R2.64], !P4 ;  /* 0x5fe0000002fc7fae */ /* 0x0005e2000e121844 */
[----:B-----5:R-:W-:-:S03]  /*196c0*/  IMAD.WIDE R50, R0, 0x4, R192 ;  /* 0x0000000400327825 */ /* 0x020fc600078e02c0 */
[----:B------:R-:W5:Y:S04]  /*196d0*/  LDL.LU.64 R192, [R1+0xf88] ;  /* 0x000f880001c07983 */ /* 0x000f680000300a00 */
[----:B------:R4:W-:Y:S04]  /*196e0*/  STL.64 [R1+0x938], R50 ;  /* 0x0009383201007387 */ /* 0x0009e80000100a00 */
[----:B------:R4:W-:Y:S01]  /*196f0*/  LDGSTS.E [R252+0x61800], [R50.64], !P1 ;  /* 0x6180000032fc7fae */ /* 0x0009e2000c921844 */
[----:B-1----:R-:W-:-:S03]  /*19700*/  IMAD.WIDE R34, R0, 0x4, R176 ;  /* 0x0000000400227825 */ /* 0x002fc600078e02b0 */
[----:B------:R-:W5:Y:S01]  /*19710*/  LDL.LU.64 R176, [R1+0xf80] ;  /* 0x000f800001b07983 */ /* 0x000f620000300a00 */
[----:B------:R-:W-:-:S03]  /*19720*/  IMAD.WIDE R18, R0, 0x4, R112 ;  /* 0x0000000400127825 */ /* 0x000fc600078e0270 */
[----:B------:R1:W-:Y:S04]  /*19730*/  STL.64 [R1+0x940], R34 ;  /* 0x0009402201007387 */ /* 0x0003e80000100a00 */
[----:B------:R1:W-:Y:S04]  /*19740*/  STL.64 [R1+0x948], R18 ;  /* 0x0009481201007387 */ /* 0x0003e80000100a00 */
[----:B------:R1:W-:Y:S04]  /*19750*/  LDGSTS.E [R252+0x61a00], [R34.64], !P1 ;  /* 0x61a0000022fc7fae */ /* 0x0003e8000c921844 */
[----:B------:R1:W-:Y:S01]  /*19760*/  LDGSTS.E [R252+0x61c00], [R18.64], !P1 ;  /* 0x61c0000012fc7fae */ /* 0x0003e2000c921844 */
[----:B--2---:R-:W-:-:S05]  /*19770*/  IMAD.WIDE R2, R0, 0x4, R246 ;  /* 0x0000000400027825 */ /* 0x004fca00078e02f6 */
[----:B------:R2:W-:Y:S04]  /*19780*/  STL.64 [R1+0x950], R2 ;  /* 0x0009500201007387 */ /* 0x0005e80000100a00 */
[----:B------:R-:W5:Y:S04]  /*19790*/  LDL.LU.64 R112, [R1+0xf78] ;  /* 0x000f780001707983 */ /* 0x000f680000300a00 */
[----:B------:R-:W5:Y:S04]  /*197a0*/  LDL.LU.64 R246, [R1+0xf70] ;  /* 0x000f700001f67983 */ /* 0x000f680000300a00 */
[----:B------:R2:W-:Y:S01]  /*197b0*/  LDGSTS.E [R252+0x61e00], [R2.64], !P1 ;  /* 0x61e0000002fc7fae */ /* 0x0005e2000c921844 */
[----:B----4-:R-:W-:-:S04]  /*197c0*/  IMAD.WIDE R50, R0, 0x4, R240 ;  /* 0x0000000400327825 */ /* 0x010fc800078e02f0 */
[C---:B-1----:R-:W-:Y:S02]  /*197d0*/  IMAD.WIDE R34, R0.reuse, 0x4, R160 ;  /* 0x0000000400227825 */ /* 0x042fe400078e02a0 */
[----:B------:R-:W4:Y:S02]  /*197e0*/  LDL.LU.64 R160, [R1+0xf68] ;  /* 0x000f680001a07983 */ /* 0x000f240000300a00 */
[C---:B------:R-:W-:Y:S02]  /*197f0*/  IMAD.WIDE R18, R0.reuse, 0x4, R144 ;  /* 0x0000000400127825 */ /* 0x040fe400078e0290 */
[----:B------:R1:W-:Y:S04]  /*19800*/  STL.64 [R1+0x958], R50 ;  /* 0x0009583201007387 */ /* 0x0003e80000100a00 */
[----:B------:R-:W4:Y:S04]  /*19810*/  LDL.LU.64 R144, [R1+0xf60] ;  /* 0x000f600001907983 */ /* 0x000f280000300a00 */
[----:B------:R-:W-:Y:S04]  /*19820*/  STL.64 [R1+0x960], R34 ;  /* 0x0009602201007387 */ /* 0x000fe80000100a00 */
[----:B------:R1:W-:Y:S01]  /*19830*/  STL.64 [R1+0x968], R18 ;  /* 0x0009681201007387 */ /* 0x0003e20000100a00 */
[----:B--2---:R-:W-:-:S05]  /*19840*/  IMAD.WIDE R2, R0, 0x4, R128 ;  /* 0x0000000400027825 */ /* 0x004fca00078e0280 */
[----:B------:R2:W-:Y:S04]  /*19850*/  STL.64 [R1+0x970], R2 ;  /* 0x0009700201007387 */ /* 0x0005e80000100a00 */
[----:B------:R-:W4:Y:S01]  /*19860*/  LDL.LU.64 R128, [R1+0xf58] ;  /* 0x000f580001807983 */ /* 0x000f220000300a00 */
[----:B------:R-:W-:-:S04]  /*19870*/  IADD3 R242, R250, -0xc8, RZ ;  /* 0xffffff38faf27810 */ /* 0x000fc80007ffe0ff */
[----:B------:R-:W-:Y:S02]  /*19880*/  ISETP.GE.U32.AND P6, PT, R242, 0x7ffffeb9, PT ;  /* 0x7ffffeb9f200780c */ /* 0x000fe40003fc6070 */
[----:B------:R-:W-:-:S04]  /*19890*/  IADD3 R242, R250, -0xcc, RZ ;  /* 0xffffff34faf27810 */ /* 0x000fc80007ffe0ff */
[----:B------:R-:W-:Y:S02]  /*198a0*/  ISETP.GE.U32.AND P0, PT, R242, 0x7ffffeb5, PT ;  /* 0x7ffffeb5f200780c */ /* 0x000fe40003f06070 */
[----:B------:R-:W-:-:S05]  /*198b0*/  IADD3 R242, R250, -0xd0, RZ ;  /* 0xffffff30faf27810 */ /* 0x000fca0007ffe0ff */
[----:B------:R1:W-:Y:S01]  /*198c0*/  LDGSTS.E [R252+0x63800], [R50.64], !P6 ;  /* 0x6380000032fc7fae */ /* 0x0003e2000f121844 */
[----:B------:R-:W-:-:S03]  /*198d0*/  ISETP.GE.U32.AND P2, PT, R242, 0x7ffffeb1, PT ;  /* 0x7ffffeb1f200780c */ /* 0x000fc60003f46070 */
[----:B------:R5:W-:Y:S04]  /*198e0*/  LDGSTS.E [R252+0x63a00], [R34.64], !P6 ;  /* 0x63a0000022fc7fae */ /* 0x000be8000f121844 */
[----:B------:R2:W-:Y:S04]  /*198f0*/  LDGSTS.E [R252+0x63c00], [R18.64], !P6 ;  /* 0x63c0000012fc7fae */ /* 0x0005e8000f121844 */
[----:B------:R5:W-:Y:S01]  /*19900*/  LDGSTS.E [R252+0x63e00], [R2.64], !P6 ;  /* 0x63e0000002fc7fae */ /* 0x000be2000f121844 */
[----:B---3--:R-:W-:-:S04]  /*19910*/  IMAD.WIDE R66, R0, 0x4, R224 ;  /* 0x0000000400427825 */ /* 0x008fc800078e02e0 */
[C---:B-1----:R-:W-:Y:S01]  /*19920*/  IMAD.WIDE R50, R0.reuse, 0x4, R208 ;  /* 0x0000000400327825 */ /* 0x042fe200078e02d0 */
[----:B------:R1:W-:Y:S04]  /*19930*/  LDGSTS.E [R252+0x65800], [R66.64], !P0 ;  /* 0x6580000042fc7fae */ /* 0x0003e8000c121844 */
[----:B--2---:R-:W2:Y:S04]  /*19940*/  LDL.LU.64 R18, [R1+0xf50] ;  /* 0x000f500001127983 */ /* 0x004ea80000300a00 */
[----:B------:R-:W2:Y:S04]  /*19950*/  LDL.LU.64 R240, [R1+0xf48] ;  /* 0x000f480001f07983 */ /* 0x000ea80000300a00 */
[----:B------:R1:W-:Y:S04]  /*19960*/  STL.64 [R1+0x978], R66 ;  /* 0x0009784201007387 */ /* 0x0003e80000100a00 */
[----:B------:R-:W2:Y:S04]  /*19970*/  LDL.LU.64 R224, [R1+0xf40] ;  /* 0x000f400001e07983 */ /* 0x000ea80000300a00 */
[----:B------:R1:W-:Y:S04]  /*19980*/  STL.64 [R1+0x980], R50 ;  /* 0x0009803201007387 */ /* 0x0003e80000100a00 */
[----:B------:R1:W-:Y:S01]  /*19990*/  LDGSTS.E [R252+0x65a00], [R50.64], !P0 ;  /* 0x65a0000032fc7fae */ /* 0x0003e2000c121844 */
[----:B-----5:R-:W-:-:S05]  /*199a0*/  IMAD.WIDE R34, R0, 0x4, R192 ;  /* 0x0000000400227825 */ /* 0x020fca00078e02c0 */
[----:B------:R4:W-:Y:S04]  /*199b0*/  STL.64 [R1+0x988], R34 ;  /* 0x0009882201007387 */ /* 0x0009e80000100a00 */
[----:B------:R4:W-:Y:S01]  /*199c0*/  LDGSTS.E [R252+0x65c00], [R34.64], !P0 ;  /* 0x65c0000022fc7fae */ /* 0x0009e2000c121844 */
[----:B------:R-:W-:-:S05]  /*199d0*/  IMAD.WIDE R2, R0, 0x4, R176 ;  /* 0x0000000400027825 */ /* 0x000fca00078e02b0 */
[----:B------:R5:W-:Y:S04]  /*199e0*/  STL.64 [R1+0x990], R2 ;  /* 0x0009900201007387 */ /* 0x000be80000100a00 */
[----:B------:R-:W3:Y:S04]  /*199f0*/  LDL.LU.64 R208, [R1+0xf38] ;  /* 0x000f380001d07983 */ /* 0x000ee80000300a00 */
[----:B------:R5:W-:Y:S04]  /*19a00*/  LDGSTS.E [R252+0x65e00], [R2.64], !P0 ;  /* 0x65e0000002fc7fae */ /* 0x000be8000c121844 */
[----:B------:R-:W3:Y:S01]  /*19a10*/  LDL.LU.64 R176, [R1+0xf30] ;  /* 0x000f300001b07983 */ /* 0x000ee20000300a00 */
[----:B-1----:R-:W-:-:S03]  /*19a20*/  IMAD.WIDE R66, R0, 0x4, R112 ;  /* 0x0000000400427825 */ /* 0x002fc600078e0270 */
[----:B------:R-:W3:Y:S01]  /*19a30*/  LDL.LU.64 R112, [R1+0xf28] ;  /* 0x000f280001707983 */ /* 0x000ee20000300a00 */
[----:B------:R-:W-:-:S03]  /*19a40*/  IMAD.WIDE R50, R0, 0x4, R246 ;  /* 0x0000000400327825 */ /* 0x000fc600078e02f6 */
[----:B------:R-:W-:Y:S04]  /*19a50*/  STL.64 [R1+0x998], R66 ;  /* 0x0009984201007387 */ /* 0x000fe80000100a00 */
[----:B------:R-:W3:Y:S04]  /*19a60*/  LDL.LU.64 R246, [R1+0xf20] ;  /* 0x000f200001f67983 */ /* 0x000ee80000300a00 */
[----:B------:R1:W-:Y:S04]  /*19a70*/  LDGSTS.E [R252+0x67800], [R66.64], !P2 ;  /* 0x6780000042fc7fae */ /* 0x0003e8000d121844 */
[----:B------:R1:W-:Y:S04]  /*19a80*/  STL.64 [R1+0x9a0], R50 ;  /* 0x0009a03201007387 */ /* 0x0003e80000100a00 */
[----:B------:R1:W-:Y:S01]  /*19a90*/  LDGSTS.E [R252+0x67a00], [R50.64], !P2 ;  /* 0x67a0000032fc7fae */ /* 0x0003e2000d121844 */
[----:B----4-:R-:W-:-:S04]  /*19aa0*/  IMAD.WIDE R34, R0, 0x4, R160 ;  /* 0x0000000400227825 */ /* 0x010fc800078e02a0 */
[----:B-----5:R-:W-:Y:S01]  /*19ab0*/  IMAD.WIDE R2, R0, 0x4, R144 ;  /* 0x0000000400027825 */ /* 0x020fe200078e0290 */
[----:B------:R2:W-:Y:S04]  /*19ac0*/  STL.64 [R1+0x9a8], R34 ;  /* 0x0009a82201007387 */ /* 0x0005e80000100a00 */
[----:B------:R4:W-:Y:S04]  /*19ad0*/  STL.64 [R1+0x9b0], R2 ;  /* 0x0009b00201007387 */ /* 0x0009e80000100a00 */
[----:B------:R-:W5:Y:S04]  /*19ae0*/  LDL.LU.64 R192, [R1+0xf18] ;  /* 0x000f180001c07983 */ /* 0x000f680000300a00 */
[----:B------:R-:W5:Y:S04]  /*19af0*/  LDL.LU.64 R160, [R1+0xf10] ;  /* 0x000f100001a07983 */ /* 0x000f680000300a00 */
[----:B------:R-:W5:Y:S01]  /*19b00*/  LDL.LU.64 R144, [R1+0xf08] ;  /* 0x000f080001907983 */ /* 0x000f620000300a00 */
[----:B------:R-:W-:-:S03]  /*19b10*/  IADD3 R242, R250, -0xd4, RZ ;  /* 0xffffff2cfaf27810 */ /* 0x000fc60007ffe0ff */
[----:B------:R2:W-:Y:S01]  /*19b20*/  LDGSTS.E [R252+0x67c00], [R34.64], !P2 ;  /* 0x67c0000022fc7fae */ /* 0x0005e2000d121844 */
[----:B-1----:R-:W-:Y:S01]  /*19b30*/  IMAD.WIDE R50, R0, 0x4, R128 ;  /* 0x0000000400327825 */ /* 0x002fe200078e0280 */
[----:B------:R-:W-:Y:S02]  /*19b40*/  ISETP.GE.U32.AND P3, PT, R242, 0x7ffffead, PT ;  /* 0x7ffffeadf200780c */ /* 0x000fe40003f66070 */
[----:B------:R4:W-:Y:S04]  /*19b50*/  LDGSTS.E [R252+0x67e00], [R2.64], !P2 ;  /* 0x67e0000002fc7fae */ /* 0x0009e8000d121844 */
[----:B------:R-:W-:Y:S04]  /*19b60*/  STL.64 [R1+0x9b8], R50 ;  /* 0x0009b83201007387 */ /* 0x000fe80000100a00 */
[----:B------:R-:W5:Y:S01]  /*19b70*/  LDL.LU.64 R128, [R1+0xf00] ;  /* 0x000f000001807983 */ /* 0x000f620000300a00 */
[----:B------:R-:W-:-:S03]  /*19b80*/  IADD3 R242, R250, -0xd8, RZ ;  /* 0xffffff28faf27810 */ /* 0x000fc60007ffe0ff */
[----:B------:R1:W-:Y:S01]  /*19b90*/  LDGSTS.E [R252+0x69800], [R50.64], !P3 ;  /* 0x6980000032fc7fae */ /* 0x0003e2000d921844 */
[----:B------:R-:W-:Y:S01]  /*19ba0*/  ISETP.GE.U32.AND P5, PT, R242, 0x7ffffea9, PT ;  /* 0x7ffffea9f200780c */ /* 0x000fe20003fa6070 */
[----:B--2---:R-:W-:-:S04]  /*19bb0*/  IMAD.WIDE R34, R0, 0x4, R18 ;  /* 0x0000000400227825 */ /* 0x004fc800078e0212 */
[C---:B------:R-:W-:Y:S01]  /*19bc0*/  IMAD.WIDE R18, R0.reuse, 0x4, R240 ;  /* 0x0000000400127825 */ /* 0x040fe200078e02f0 */
[----:B------:R2:W-:Y:S03]  /*19bd0*/  STL.64 [R1+0x9c0], R34 ;  /* 0x0009c02201007387 */ /* 0x0005e60000100a00 */
[C---:B----4-:R-:W-:Y:S01]  /*19be0*/  IMAD.WIDE R2, R0.reuse, 0x4, R224 ;  /* 0x0000000400027825 */ /* 0x050fe200078e02e0 */
[----:B------:R4:W-:Y:S04]  /*19bf0*/  STL.64 [R1+0x9c8], R18 ;  /* 0x0009c81201007387 */ /* 0x0009e80000100a00 */
[----:B------:R2:W-:Y:S04]  /*19c00*/  LDGSTS.E [R252+0x69a00], [R34.64], !P3 ;  /* 0x69a0000022fc7fae */ /* 0x0005e8000d921844 */
[----:B------:R1:W-:Y:S04]  /*19c10*/  STL.64 [R1+0x9d0], R2 ;  /* 0x0009d00201007387 */ /* 0x0003e80000100a00 */
[----:B------:R4:W-:Y:S04]  /*19c20*/  LDGSTS.E [R252+0x69c00], [R18.64], !P3 ;  /* 0x69c0000012fc7fae */ /* 0x0009e8000d921844 */
[----:B--2---:R-:W2:Y:S04]  /*19c30*/  LDL.LU.64 R34, [R1+0xee0] ;  /* 0x000ee00001227983 */ /* 0x004ea80000300a00 */
[----:B------:R1:W-:Y:S04]  /*19c40*/  LDGSTS.E [R252+0x69e00], [R2.64], !P3 ;  /* 0x69e0000002fc7fae */ /* 0x0003e8000d921844 */
[----:B----4-:R-:W4:Y:S04]  /*19c50*/  LDL.LU.64 R18, [R1+0xed8] ;  /* 0x000ed80001127983 */ /* 0x010f280000300a00 */
[----:B------:R-:W4:Y:S01]  /*19c60*/  LDL.LU.64 R240, [R1+0xed0] ;  /* 0x000ed00001f07983 */ /* 0x000f220000300a00 */
[----:B---3--:R-:W-:-:S05]  /*19c70*/  IMAD.WIDE R82, R0, 0x4, R208 ;  /* 0x0000000400527825 */ /* 0x008fca00078e02d0 */
[----:B------:R5:W-:Y:S01]  /*19c80*/  STL.64 [R1+0x9d8], R82 ;  /* 0x0009d85201007387 */ /* 0x000be20000100a00 */
[----:B------:R-:W-:-:S03]  /*19c90*/  IMAD.WIDE R66, R0, 0x4, R176 ;  /* 0x0000000400427825 */ /* 0x000fc600078e02b0 */
[----:B------:R-:W3:Y:S04]  /*19ca0*/  LDL.LU.64 R224, [R1+0xec8] ;  /* 0x000ec80001e07983 */ /* 0x000ee80000300a00 */
[----:B------:R5:W-:Y:S04]  /*19cb0*/  STL.64 [R1+0x9e0], R66 ;  /* 0x0009e04201007387 */ /* 0x000be80000100a00 */
[----:B------:R5:W-:Y:S04]  /*19cc0*/  LDGSTS.E [R252+0x6b800], [R82.64], !P5 ;  /* 0x6b80000052fc7fae */ /* 0x000be8000e921844 */
[----:B------:R5:W-:Y:S01]  /*19cd0*/  LDGSTS.E [R252+0x6ba00], [R66.64], !P5 ;  /* 0x6ba0000042fc7fae */ /* 0x000be2000e921844 */
[----:B-1----:R-:W-:-:S04]  /*19ce0*/  IMAD.WIDE R50, R0, 0x4, R112 ;  /* 0x0000000400327825 */ /* 0x002fc800078e0270 */
[C---:B------:R-:W-:Y:S01]  /*19cf0*/  IMAD.WIDE R2, R0.reuse, 0x4, R246 ;  /* 0x0000000400027825 */ /* 0x040fe200078e02f6 */
[----:B------:R1:W-:Y:S04]  /*19d00*/  STL.64 [R1+0x9e8], R50 ;  /* 0x0009e83201007387 */ /* 0x0003e80000100a00 */
[----:B------:R1:W-:Y:S04]  /*19d10*/  STL.64 [R1+0x9f0], R2 ;  /* 0x0009f00201007387 */ /* 0x0003e80000100a00 */
[----:B------:R-:W3:Y:S04]  /*19d20*/  LDL.LU.64 R246, [R1+0xec0] ;  /* 0x000ec00001f67983 */ /* 0x000ee80000300a00 */
[----:B------:R1:W-:Y:S04]  /*19d30*/  LDGSTS.E [R252+0x6bc00], [R50.64], !P5 ;  /* 0x6bc0000032fc7fae */ /* 0x0003e8000e921844 */
[----:B------:R-:W3:Y:S04]  /*19d40*/  LDL.LU.64 R208, [R1+0xeb8] ;  /* 0x000eb80001d07983 */ /* 0x000ee80000300a00 */
[----:B------:R1:W-:Y:S04]  /*19d50*/  LDGSTS.E [R252+0x6be00], [R2.64], !P5 ;  /* 0x6be0000002fc7fae */ /* 0x0003e8000e921844 */
[----:B------:R-:W3:Y:S04]  /*19d60*/  LDL.LU.64 R176, [R1+0xeb0] ;  /* 0x000eb00001b07983 */ /* 0x000ee80000300a00 */
[----:B------:R-:W3:Y:S01]  /*19d70*/  LDL.LU.64 R112, [R1+0xea8] ;  /* 0x000ea80001707983 */ /* 0x000ee20000300a00 */
[----:B-----5:R-:W-:-:S04]  /*19d80*/  IMAD.WIDE R82, R0, 0x4, R192 ;  /* 0x0000000400527825 */ /* 0x020fc800078e02c0 */
[C---:B------:R-:W-:Y:S01]  /*19d90*/  IMAD.WIDE R66, R0.reuse, 0x4, R160 ;  /* 0x0000000400427825 */ /* 0x040fe200078e02a0 */
[----:B------:R-:W-:Y:S03]  /*19da0*/  STL.64 [R1+0x9f8], R82 ;  /* 0x0009f85201007387 */ /* 0x000fe60000100a00 */
[C---:B-1----:R-:W-:Y:S01]  /*19db0*/  IMAD.WIDE R50, R0.reuse, 0x4, R144 ;  /* 0x0000000400327825 */ /* 0x042fe200078e0290 */
[----:B------:R-:W-:Y:S04]  /*19dc0*/  STL.64 [R1+0xa00], R66 ;  /* 0x000a004201007387 */ /* 0x000fe80000100a00 */
[----:B------:R2:W-:Y:S01]  /*19dd0*/  STL.64 [R1+0xa08], R50 ;  /* 0x000a083201007387 */ /* 0x0005e20000100a00 */
[----:B------:R-:W-:-:S05]  /*19de0*/  IMAD.WIDE R2, R0, 0x4, R128 ;  /* 0x0000000400027825 */ /* 0x000fca00078e0280 */
[----:B------:R3:W-:Y:S04]  /*19df0*/  STL.64 [R1+0xa18], R2 ;  /* 0x000a180201007387 */ /* 0x0007e80000100a00 */
[----:B------:R-:W5:Y:S04]  /*19e00*/  LDL.LU.64 R192, [R1+0xea0] ;  /* 0x000ea00001c07983 */ /* 0x000f680000300a00 */
[----:B------:R-:W5:Y:S04]  /*19e10*/  LDL.LU.64 R160, [R1+0xe98] ;  /* 0x000e980001a07983 */ /* 0x000f680000300a00 */
[----:B------:R-:W5:Y:S04]  /*19e20*/  LDL.LU.64 R144, [R1+0xe90] ;  /* 0x000e900001907983 */ /* 0x000f680000300a00 */
[----:B------:R-:W5:Y:S01]  /*19e30*/  LDL.LU.64 R128, [R1+0xe88] ;  /* 0x000e880001807983 */ /* 0x000f620000300a00 */
[----:B------:R-:W-:-:S04]  /*19e40*/  IADD3 R242, R250, -0xdc, RZ ;  /* 0xffffff24faf27810 */ /* 0x000fc80007ffe0ff */
[----:B------:R-:W-:Y:S02]  /*19e50*/  ISETP.GE.U32.AND P4, PT, R242, 0x7ffffea5, PT ;  /* 0x7ffffea5f200780c */ /* 0x000fe40003f86070 */
[----:B------:R-:W-:-:S04]  /*19e60*/  IADD3 R242, R250, -0xe0, RZ ;  /* 0xffffff20faf27810 */ /* 0x000fc80007ffe0ff */
[----:B------:R-:W-:Y:S02]  /*19e70*/  ISETP.GE.U32.AND P1, PT, R242, 0x7ffffea1, PT ;  /* 0x7ffffea1f200780c */ /* 0x000fe40003f26070 */
[----:B------:R-:W-:-:S05]  /*19e80*/  IADD3 R242, R250, -0xe4, RZ ;  /* 0xffffff1cfaf27810 */ /* 0x000fca0007ffe0ff */
[----:B------:R1:W-:Y:S04]  /*19e90*/  LDGSTS.E [R252+0x6d800], [R82.64], !P4 ;  /* 0x6d80000052fc7fae */ /* 0x0003e8000e121844 */
[----:B------:R5:W-:Y:S04]  /*19ea0*/  LDGSTS.E [R252+0x6da00], [R66.64], !P4 ;  /* 0x6da0000042fc7fae */ /* 0x000be8000e121844 */
[----:B------:R2:W-:Y:S01]  /*19eb0*/  LDGSTS.E [R252+0x6dc00], [R50.64], !P4 ;  /* 0x6dc0000032fc7fae */ /* 0x0005e2000e121844 */
[----:B------:R-:W-:-:S03]  /*19ec0*/  ISETP.GE.U32.AND P6, PT, R242, 0x7ffffe9d, PT ;  /* 0x7ffffe9df200780c */ /* 0x000fc60003fc6070 */
[----:B------:R3:W-:Y:S01]  /*19ed0*/  LDGSTS.E [R252+0x6de00], [R2.64], !P4 ;  /* 0x6de0000002fc7fae */ /* 0x0007e2000e121844 */
[----:B------:R-:W-:Y:S01]  /*19ee0*/  IADD3 R242, R250, -0xe8, RZ ;  /* 0xffffff18faf27810 */ /* 0x000fe20007ffe0ff */
[----:B--2---:R-:W-:-:S04]  /*19ef0*/  IMAD.WIDE R50, R0, 0x4, R34 ;  /* 0x0000000400327825 */ /* 0x004fc800078e0222 */
[C---:B----4-:R-:W-:Y:S01]  /*19f00*/  IMAD.WIDE R34, R0.reuse, 0x4, R18 ;  /* 0x0000000400227825 */ /* 0x050fe200078e0212 */
[----:B------:R2:W-:Y:S03]  /*19f10*/  STL.64 [R1+0xa20], R50 ;  /* 0x000a203201007387 */ /* 0x0005e60000100a00 */
[----:B------:R-:W-:Y:S01]  /*19f20*/  IMAD.WIDE R18, R0, 0x4, R240 ;  /* 0x0000000400127825 */ /* 0x000fe200078e02f0 */
[----:B------:R4:W-:Y:S01]  /*19f30*/  STL.64 [R1+0xa28], R34 ;  /* 0x000a282201007387 */ /* 0x0009e20000100a00 */
[----:B------:R-:W-:-:S03]  /*19f40*/  ISETP.GE.U32.AND P0, PT, R242, 0x7ffffe99, PT ;  /* 0x7ffffe99f200780c */ /* 0x000fc60003f06070 */
[----:B------:R2:W-:Y:S04]  /*19f50*/  LDGSTS.E [R252+0x6f800], [R50.64], !P1 ;  /* 0x6f80000032fc7fae */ /* 0x0005e8000c921844 */
[----:B------:R1:W-:Y:S04]  /*19f60*/  STL.64 [R1+0xa30], R18 ;  /* 0x000a301201007387 */ /* 0x0003e80000100a00 */
[----:B------:R4:W-:Y:S04]  /*19f70*/  LDGSTS.E [R252+0x6fa00], [R34.64], !P1 ;  /* 0x6fa0000022fc7fae */ /* 0x0009e8000c921844 */
[----:B------:R1:W-:Y:S01]  /*19f80*/  LDGSTS.E [R252+0x6fc00], [R18.64], !P1 ;  /* 0x6fc0000012fc7fae */ /* 0x0003e2000c921844 */
[----:B---3--:R-:W-:-:S05]  /*19f90*/  IMAD.WIDE R2, R0, 0x4, R224 ;  /* 0x0000000400027825 */ /* 0x008fca00078e02e0 */
[----:B------:R3:W-:Y:S04]  /*19fa0*/  STL.64 [R1+0xa38], R2 ;  /* 0x000a380201007387 */ /* 0x0007e80000100a00 */
[----:B------:R3:W-:Y:S01]  /*19fb0*/  LDGSTS.E [R252+0x6fe00], [R2.64], !P1 ;  /* 0x6fe0000002fc7fae */ /* 0x0007e2000c921844 */
[----:B--2---:R-:W-:-:S03]  /*19fc0*/  IMAD.WIDE R50, R0, 0x4, R246 ;  /* 0x0000000400327825 */ /* 0x004fc600078e02f6 */
[----:B------:R-:W2:Y:S01]  /*19fd0*/  LDL.LU.64 R246, [R1+0x38] ;  /* 0x0000380001f67983 */ /* 0x000ea20000300a00 */
[----:B----4-:R-:W-:-:S03]  /*19fe0*/  IMAD.WIDE R34, R0, 0x4, R208 ;  /* 0x0000000400227825 */ /* 0x010fc600078e02d0 */
[----:B------:R4:W-:Y:S04]  /*19ff0*/  STL.64 [R1+0xa40], R50 ;  /* 0x000a403201007387 */ /* 0x0009e80000100a00 */
[----:B------:R4:W-:Y:S01]  /*1a000*/  LDGSTS.E [R252+0x71800], [R50.64], !P6 ;  /* 0x7180000032fc7fae */ /* 0x0009e2000f121844 */
[----:B-1----:R-:W-:-:S03]  /*1a010*/  IMAD.WIDE R18, R0, 0x4, R176 ;  /* 0x0000000400127825 */ /* 0x002fc600078e02b0 */
[----:B------:R1:W-:Y:S01]  /*1a020*/  LDGSTS.E [R252+0x71a00], [R34.64], !P6 ;  /* 0x71a0000022fc7fae */ /* 0x0003e2000f121844 */
[----:B---3--:R-:W-:-:S03]  /*1a030*/  IMAD.WIDE R2, R0, 0x4, R112 ;  /* 0x0000000400027825 */ /* 0x008fc600078e0270 */
[----:B------:R3:W-:Y:S04]  /*1a040*/  LDGSTS.E [R252+0x71c00], [R18.64], !P6 ;  /* 0x71c0000012fc7fae */ /* 0x0007e8000f121844 */
[----:B------:R-:W2:Y:S04]  /*1a050*/  LDL.LU.64 R112, [R1+0xe80] ;  /* 0x000e800001707983 */ /* 0x000ea80000300a00 */
[----:B------:R1:W-:Y:S04]  /*1a060*/  STL.64 [R1+0xa48], R34 ;  /* 0x000a482201007387 */ /* 0x0003e80000100a00 */
[----:B------:R3:W-:Y:S04]  /*1a070*/  STL.64 [R1+0xa50], R18 ;  /* 0x000a501201007387 */ /* 0x0007e80000100a00 */
[----:B------:R-:W-:Y:S04]  /*1a080*/  STL.64 [R1+0xa58], R2 ;  /* 0x000a580201007387 */ /* 0x000fe80000100a00 */
[----:B------:R-:W2:Y:S04]  /*1a090*/  LDL.LU.64 R176, [R1+0xe60] ;  /* 0x000e600001b07983 */ /* 0x000ea80000300a00 */
[----:B------:R-:W2:Y:S04]  /*1a0a0*/  LDL.LU.64 R240, [R1+0xe40] ;  /* 0x000e400001f07983 */ /* 0x000ea80000300a00 */
[----:B------:R1:W-:Y:S01]  /*1a0b0*/  LDGSTS.E [R252+0x71e00], [R2.64], !P6 ;  /* 0x71e0000002fc7fae */ /* 0x0003e2000f121844 */
[----:B-----5:R-:W-:-:S04]  /*1a0c0*/  IMAD.WIDE R66, R0, 0x4, R192 ;  /* 0x0000000400427825 */ /* 0x020fc800078e02c0 */
[C---:B----4-:R-:W-:Y:S01]  /*1a0d0*/  IMAD.WIDE R50, R0.reuse, 0x4, R160 ;  /* 0x0000000400327825 */ /* 0x050fe200078e02a0 */
[----:B------:R4:W-:Y:S03]  /*1a0e0*/  STL.64 [R1+0xa60], R66 ;  /* 0x000a604201007387 */ /* 0x0009e60000100a00 */
[C---:B-1----:R-:W-:Y:S01]  /*1a0f0*/  IMAD.WIDE R34, R0.reuse, 0x4, R144 ;  /* 0x0000000400227825 */ /* 0x042fe200078e0290 */
[----:B------:R-:W-:Y:S03]  /*1a100*/  STL.64 [R1+0xa68], R50 ;  /* 0x000a683201007387 */ /* 0x000fe60000100a00 */
[----:B---3--:R-:W-:Y:S01]  /*1a110*/  IMAD.WIDE R18, R0, 0x4, R128 ;  /* 0x0000000400127825 */ /* 0x008fe200078e0280 */
[----:B------:R4:W-:Y:S04]  /*1a120*/  LDGSTS.E [R252+0x73800], [R66.64], !P0 ;  /* 0x7380000042fc7fae */ /* 0x0009e8000c121844 */
[----:B------:R-:W-:Y:S01]  /*1a130*/  STL.64 [R1+0xa70], R34 ;  /* 0x000a702201007387 */ /* 0x000fe20000100a00 */
[----:B------:R-:W-:-:S02]  /*1a140*/  IADD3 R242, R250, -0xec, RZ ;  /* 0xffffff14faf27810 */ /* 0x000fc40007ffe0ff */
[----:B------:R-:W-:Y:S01]  /*1a150*/  ISETP.NE.U32.AND P6, PT, R251, RZ, PT ;  /* 0x000000fffb00720c */ /* 0x000fe20003fc5070 */
[----:B------:R1:W-:Y:S04]  /*1a160*/  LDGSTS.E [R252+0x73a00], [R50.64], !P0 ;  /* 0x73a0000032fc7fae */ /* 0x0003e8000c121844 */
[----:B----4-:R-:W3:Y:S04]  /*1a170*/  LDL.LU.64 R66, [R1+0xe20] ;  /* 0x000e200001427983 */ /* 0x010ee80000300a00 */
[----:B------:R4:W-:Y:S04]  /*1a180*/  STL.64 [R1+0xa78], R18 ;  /* 0x000a781201007387 */ /* 0x0009e80000100a00 */
[----:B------:R-:W5:Y:S04]  /*1a190*/  LDL.LU.64 R114, [R1+0xe00] ;  /* 0x000e000001727983 */ /* 0x000f680000300a00 */
[----:B------:R-:W5:Y:S01]  /*1a1a0*/  LDL.LU.64 R162, [R1+0xde0] ;  /* 0x000de00001a27983 */ /* 0x000f620000300a00 */
[----:B------:R-:W-:-:S02]  /*1a1b0*/  ISETP.GE.U32.AND P2, PT, R242, 0x7ffffe95, PT ;  /* 0x7ffffe95f200780c */ /* 0x000fc40003f46070 */
[----:B------:R-:W-:Y:S01]  /*1a1c0*/  IADD3 R242, R250, -0xf0, RZ ;  /* 0xffffff10faf27810 */ /* 0x000fe20007ffe0ff */
[----:B------:R1:W-:Y:S03]  /*1a1d0*/  LDGSTS.E [R252+0x73c00], [R34.64], !P0 ;  /* 0x73c0000022fc7fae */ /* 0x0003e6000c121844 */
[----:B------:R-:W-:Y:S01]  /*1a1e0*/  ISETP.GE.U32.AND P3, PT, R242, 0x7ffffe91, PT ;  /* 0x7ffffe91f200780c */ /* 0x000fe20003f66070 */
[----:B------:R4:W-:Y:S01]  /*1a1f0*/  LDGSTS.E [R252+0x73e00], [R18.64], !P0 ;  /* 0x73e0000012fc7fae */ /* 0x0009e2000c121844 */
[C---:B------:R-:W-:Y:S02]  /*1a200*/  IADD3 R242, R250.reuse, -0xf4, RZ ;  /* 0xffffff0cfaf27810 */ /* 0x040fe40007ffe0ff */
[----:B------:R-:W-:Y:S01]  /*1a210*/  IADD3 R2, R250, -0x100, RZ ;  /* 0xffffff00fa027810 */ /* 0x000fe20007ffe0ff */
[----:B------:R-:W5:Y:S01]  /*1a220*/  LDL.LU.64 R128, [R1+0xe78] ;  /* 0x000e780001807983 */ /* 0x000f620000300a00 */
[----:B------:R-:W-:-:S02]  /*1a230*/  ISETP.GE.U32.AND P5, PT, R242, 0x7ffffe8d, PT ;  /* 0x7ffffe8df200780c */ /* 0x000fc40003fa6070 */
[----:B------:R-:W-:Y:S01]  /*1a240*/  IADD3 R242, R250, -0xf8, RZ ;  /* 0xffffff08faf27810 */ /* 0x000fe20007ffe0ff */
[----:B------:R-:W5:Y:S03]  /*1a250*/  LDL.LU.64 R144, [R1+0xe70] ;  /* 0x000e700001907983 */ /* 0x000f660000300a00 */
[----:B------:R-:W-:Y:S01]  /*1a260*/  ISETP.GE.U32.AND P4, PT, R242, 0x7ffffe89, PT ;  /* 0x7ffffe89f200780c */ /* 0x000fe20003f86070 */
[----:B------:R-:W5:Y:S01]  /*1a270*/  LDL.LU.64 R160, [R1+0xe68] ;  /* 0x000e680001a07983 */ /* 0x000f620000300a00 */
[----:B------:R-:W-:-:S04]  /*1a280*/  IADD3 R242, R250, -0xfc, RZ ;  /* 0xffffff04faf27810 */ /* 0x000fc80007ffe0ff */
[----:B------:R-:W-:Y:S01]  /*1a290*/  ISETP.GE.U32.AND P1, PT, R242, 0x7ffffe85, PT ;  /* 0x7ffffe85f200780c */ /* 0x000fe20003f26070 */
[----:B------:R-:W-:Y:S01]  /*1a2a0*/  IMAD.MOV.U32 R242, RZ, RZ, c[0x0][0x18c] ;  /* 0x00006300fff27624 */ /* 0x000fe200078e00ff */
[----:B------:R-:W-:-:S04]  /*1a2b0*/  ISETP.GE.U32.AND P0, PT, R2, 0x7ffffe81, PT ;  /* 0x7ffffe810200780c */ /* 0x000fc80003f06070 */
[----:B------:R-:W-:-:S05]  /*1a2c0*/  SHF.L.U32 R251, R242, 0x7, RZ ;  /* 0x00000007f2fb7819 */ /* 0x000fca00000006ff */
[----:B------:R-:W-:-:S04]  /*1a2d0*/  IMAD.WIDE R20, R251, 0x4, R20 ;  /* 0x00000004fb147825 */ /* 0x000fc800078e0214 */
[----:B--2---:R-:W-:-:S04]  /*1a2e0*/  IMAD.WIDE R2, R251, 0x4, R246 ;  /* 0x00000004fb027825 */ /* 0x004fc800078e02f6 */
[----:B------:R-:W-:Y:S01]  /*1a2f0*/  IMAD.WIDE R246, R251, 0x4, R4 ;  /* 0x00000004fbf67825 */ /* 0x000fe200078e0204 */
[----:B------:R-:W-:Y:S04]  /*1a300*/  STL.64 [R1+0xd28], R2 ;  /* 0x000d280201007387 */ /* 0x000fe80000100a00 */
[----:B------:R-:W2:Y:S04]  /*1a310*/  LDL.LU.64 R192, [R1+0xe58] ;  /* 0x000e580001c07983 */ /* 0x000ea80000300a00 */
[----:B------:R-:W2:Y:S04]  /*1a320*/  LDL.LU.64 R208, [R1+0xe50] ;  /* 0x000e500001d07983 */ /* 0x000ea80000300a00 */
[----:B------:R-:W2:Y:S04]  /*1a330*/  LDL.LU.64 R224, [R1+0xe48] ;  /* 0x000e480001e07983 */ /* 0x000ea80000300a00 */
[----:B----4-:R-:W4:Y:S01]  /*1a340*/  LDL.LU.64 R18, [R1+0xe38] ;  /* 0x000e380001127983 */ /* 0x010f220000300a00 */
[----:B------:R-:W-:-:S03]  /*1a350*/  IMAD.WIDE R112, R0, 0x4, R112 ;  /* 0x0000000400707825 */ /* 0x000fc600078e0270 */
[----:B------:R-:W-:Y:S04]  /*1a360*/  STL.64 [R1+0xd30], R246 ;  /* 0x000d30f601007387 */ /* 0x000fe80000100a00 */
[----:B------:R2:W-:Y:S04]  /*1a370*/  STL.64 [R1+0xbd0], R112 ;  /* 0x000bd07001007387 */ /* 0x0005e80000100a00 */
[----:B-1----:R-:W4:Y:S04]  /*1a380*/  LDL.LU.64 R34, [R1+0xe30] ;  /* 0x000e300001227983 */ /* 0x002f280000300a00 */
[----:B------:R-:W4:Y:S01]  /*1a390*/  LDL.LU.64 R50, [R1+0xe28] ;  /* 0x000e280001327983 */ /* 0x000f220000300a00 */
[----:B------:R-:W-:-:S03]  /*1a3a0*/  IMAD.WIDE R176, R0, 0x4, R176 ;  /* 0x0000000400b07825 */ /* 0x000fc600078e02b0 */
[----:B------:R-:W4:Y:S01]  /*1a3b0*/  LDL.LU.64 R82, [R1+0xe18] ;  /* 0x000e180001527983 */ /* 0x000f220000300a00 */
[----:B------:R-:W-:-:S03]  /*1a3c0*/  IMAD.WIDE R240, R0, 0x4, R240 ;  /* 0x0000000400f07825 */ /* 0x000fc600078e02f0 */
[----:B------:R-:W-:Y:S04]  /*1a3d0*/  STL.64 [R1+0xd38], R20 ;  /* 0x000d381401007387 */ /* 0x000fe80000100a00 */
[----:B------:R-:W-:Y:S04]  /*1a3e0*/  STL.64 [R1+0xc10], R176 ;  /* 0x000c10b001007387 */ /* 0x000fe80000100a00 */
[----:B------:R-:W4:Y:S04]  /*1a3f0*/  LDL.LU.64 R98, [R1+0xe10] ;  /* 0x000e100001627983 */ /* 0x000f280000300a00 */
[----:B------:R1:W-:Y:S01]  /*1a400*/  LDGSTS.E [R252+0x75800], [R112.64], !P2 ;  /* 0x7580000070fc7fae */ /* 0x0003e2000d121844 */
[----:B---3--:R-:W-:-:S04]  /*1a410*/  IMAD.WIDE R66, R0, 0x4, R66 ;  /* 0x0000000400427825 */ /* 0x008fc800078e0242 */
[C---:B-----5:R-:W-:Y:S02]  /*1a420*/  IMAD.WIDE R130, R0.reuse, 0x4, R114 ;  /* 0x0000000400827825 */ /* 0x060fe400078e0272 */
[----:B------:R-:W3:Y:S02]  /*1a430*/  LDL.LU.64 R114, [R1+0xe08] ;  /* 0x000e080001727983 */ /* 0x000ee40000300a00 */
[C---:B------:R-:W-:Y:S02]  /*1a440*/  IMAD.WIDE R194, R0.reuse, 0x4, R162 ;  /* 0x0000000400c27825 */ /* 0x040fe400078e02a2 */
[----:B------:R-:W5:Y:S04]  /*1a450*/  LDL.LU.64 R146, [R1+0xdf8] ;  /* 0x000df80001927983 */ /* 0x000f680000300a00 */
[----:B------:R-:W-:Y:S04]  /*1a460*/  STL.64 [R1+0xc40], R240 ;  /* 0x000c40f001007387 */ /* 0x000fe80000100a00 */
[----:B------:R-:W5:Y:S04]  /*1a470*/  LDL.LU.64 R162, [R1+0xdf0] ;  /* 0x000df00001a27983 */ /* 0x000f680000300a00 */
[----:B------:R-:W5:Y:S04]  /*1a480*/  LDL.LU.64 R178, [R1+0xde8] ;  /* 0x000de80001b27983 */ /* 0x000f680000300a00 */
[----:B------:R-:W5:Y:S04]  /*1a490*/  LDL.LU.64 R210, [R1+0xdd8] ;  /* 0x000dd80001d27983 */ /* 0x000f680000300a00 */
[----:B------:R-:W-:Y:S04]  /*1a4a0*/  STL.64 [R1+0xc60], R66 ;  /* 0x000c604201007387 */ /* 0x000fe80000100a00 */
[----:B------:R-:W5:Y:S04]  /*1a4b0*/  LDL.LU.64 R226, [R1+0xdd0] ;  /* 0x000dd00001e27983 */ /* 0x000f680000300a00 */
[----:B------:R-:W5:Y:S01]  /*1a4c0*/  LDL.LU.64 R4, [R1+0xdc8] ;  /* 0x000dc80001047983 */ /* 0x000f620000300a00 */
[----:B------:R-:W-:-:S04]  /*1a4d0*/  IMAD.WIDE R128, R0, 0x4, R128 ;  /* 0x0000000400807825 */ /* 0x000fc800078e0280 */
[C---:B------:R-:W-:Y:S01]  /*1a4e0*/  IMAD.WIDE R144, R0.reuse, 0x4, R144 ;  /* 0x0000000400907825 */ /* 0x040fe200078e0290 */
[----:B------:R-:W-:Y:S03]  /*1a4f0*/  STL.64 [R1+0xcf8], R130 ;  /* 0x000cf88201007387 */ /* 0x000fe60000100a00 */
[----:B------:R-:W-:Y:S01]  /*1a500*/  IMAD.WIDE R160, R0, 0x4, R160 ;  /* 0x0000000400a07825 */ /* 0x000fe200078e02a0 */
[----:B------:R1:W-:Y:S04]  /*1a510*/  STL.64 [R1+0x38], R128 ;  /* 0x0000388001007387 */ /* 0x0003e80000100a00 */
[----:B------:R-:W-:Y:S04]  /*1a520*/  STL.64 [R1+0xd18], R194 ;  /* 0x000d18c201007387 */ /* 0x000fe80000100a00 */
[----:B------:R1:W-:Y:S04]  /*1a530*/  STL.64 [R1+0xa80], R144 ;  /* 0x000a809001007387 */ /* 0x0003e80000100a00 */
[----:B------:R1:W-:Y:S04]  /*1a540*/  STL.64 [R1+0xbc8], R160 ;  /* 0x000bc8a001007387 */ /* 0x0003e80000100a00 */
[----:B------:R1:W-:Y:S04]  /*1a550*/  LDGSTS.E [R252+0x75a00], [R128.64], !P2 ;  /* 0x75a0000080fc7fae */ /* 0x0003e8000d121844 */
[----:B------:R1:W-:Y:S04]  /*1a560*/  LDGSTS.E [R252+0x75c00], [R144.64], !P2 ;  /* 0x75c0000090fc7fae */ /* 0x0003e8000d121844 */
[----:B------:R1:W-:Y:S04]  /*1a570*/  LDGSTS.E [R252+0x75e00], [R160.64], !P2 ;  /* 0x75e00000a0fc7fae */ /* 0x0003e8000d121844 */
[----:B------:R1:W-:Y:S01]  /*1a580*/  LDGSTS.E [R252+0x77800], [R176.64], !P3 ;  /* 0x77800000b0fc7fae */ /* 0x0003e2000d921844 */
[----:B------:R-:W-:Y:S01]  /*1a590*/  IADD3 R242, R245, 0x100000, RZ ;  /* 0x00100000f5f27810 */ /* 0x000fe20007ffe0ff */
[----:B------:R-:W-:Y:S01]  /*1a5a0*/  IMAD.WIDE R36, R251, 0x4, R36 ;  /* 0x00000004fb247825 */ /* 0x000fe200078e0224 */
[----:B------:R-:W-:-:S03]  /*1a5b0*/  IADD3 R244, R245, 0x100000, RZ ;  /* 0x00100000f5f47810 */ /* 0x000fc60007ffe0ff */
[----:B------:R-:W-:-:S04]  /*1a5c0*/  IMAD.WIDE R52, R251, 0x4, R52 ;  /* 0x00000004fb347825 */ /* 0x000fc800078e0234 */
[----:B--2---:R-:W-:-:S04]  /*1a5d0*/  IMAD.WIDE R192, R0, 0x4, R192 ;  /* 0x0000000400c07825 */ /* 0x004fc800078e02c0 */
[C---:B------:R-:W-:Y:S01]  /*1a5e0*/  IMAD.WIDE R208, R0.reuse, 0x4, R208 ;  /* 0x0000000400d07825 */ /* 0x040fe200078e02d0 */
[----:B------:R2:W-:Y:S03]  /*1a5f0*/  STL.64 [R1+0xbf8], R192 ;  /* 0x000bf8c001007387 */ /* 0x0005e60000100a00 */
[C---:B------:R-:W-:Y:S01]  /*1a600*/  IMAD.WIDE R224, R0.reuse, 0x4, R224 ;  /* 0x0000000400e07825 */ /* 0x040fe200078e02e0 */
[----:B------:R1:W-:Y:S03]  /*1a610*/  STL.64 [R1+0xc00], R208 ;  /* 0x000c00d001007387 */ /* 0x0003e60000100a00 */
[C---:B----4-:R-:W-:Y:S01]  /*1a620*/  IMAD.WIDE R18, R0.reuse, 0x4, R18 ;  /* 0x0000000400127825 */ /* 0x050fe200078e0212 */
[----:B------:R4:W-:Y:S04]  /*1a630*/  STL.64 [R1+0xc08], R224 ;  /* 0x000c08e001007387 */ /* 0x0009e80000100a00 */
[----:B------:R1:W-:Y:S04]  /*1a640*/  STL.64 [R1+0xc28], R18 ;  /* 0x000c281201007387 */ /* 0x0003e80000100a00 */
[----:B------:R2:W-:Y:S01]  /*1a650*/  LDGSTS.E [R252+0x77a00], [R192.64], !P3 ;  /* 0x77a00000c0fc7fae */ /* 0x0005e2000d921844 */
[----:B------:R-:W-:-:S03]  /*1a660*/  IMAD.WIDE R34, R0, 0x4, R34 ;  /* 0x0000000400227825 */ /* 0x000fc600078e0222 */
[----:B------:R1:W-:Y:S01]  /*1a670*/  LDGSTS.E [R252+0x77c00], [R208.64], !P3 ;  /* 0x77c00000d0fc7fae */ /* 0x0003e2000d921844 */
[----:B------:R-:W-:-:S03]  /*1a680*/  IMAD.WIDE R50, R0, 0x4, R50 ;  /* 0x0000000400327825 */ /* 0x000fc600078e0232 */
[----:B------:R1:W-:Y:S01]  /*1a690*/  STL.64 [R1+0xc30], R34 ;  /* 0x000c302201007387 */ /* 0x0003e20000100a00 */
[----:B------:R-:W-:-:S03]  /*1a6a0*/  IMAD.WIDE R82, R0, 0x4, R82 ;  /* 0x0000000400527825 */ /* 0x000fc600078e0252 */
[----:B------:R1:W-:Y:S04]  /*1a6b0*/  STL.64 [R1+0xc38], R50 ;  /* 0x000c383201007387 */ /* 0x0003e80000100a00 */
[----:B------:R1:W-:Y:S04]  /*1a6c0*/  STL.64 [R1+0xc48], R82 ;  /* 0x000c485201007387 */ /* 0x0003e80000100a00 */
[----:B------:R4:W-:Y:S01]  /*1a6d0*/  LDGSTS.E [R252+0x77e00], [R224.64], !P3 ;  /* 0x77e00000e0fc7fae */ /* 0x0009e2000d921844 */
[----:B------:R-:W-:-:S03]  /*1a6e0*/  IMAD.WIDE R98, R0, 0x4, R98 ;  /* 0x0000000400627825 */ /* 0x000fc600078e0262 */
[----:B------:R1:W-:Y:S04]  /*1a6f0*/  LDGSTS.E [R252+0x79800], [R240.64], !P5 ;  /* 0x79800000f0fc7fae */ /* 0x0003e8000e921844 */
[----:B------:R1:W-:Y:S04]  /*1a700*/  STL.64 [R1+0xc50], R98 ;  /* 0x000c506201007387 */ /* 0x0003e80000100a00 */
[----:B------:R1:W-:Y:S04]  /*1a710*/  LDGSTS.E [R252+0x79a00], [R18.64], !P5 ;  /* 0x79a0000012fc7fae */ /* 0x0003e8000e921844 */
[----:B------:R1:W-:Y:S04]  /*1a720*/  LDGSTS.E [R252+0x79c00], [R34.64], !P5 ;  /* 0x79c0000022fc7fae */ /* 0x0003e8000e921844 */
[----:B------:R1:W-:Y:S04]  /*1a730*/  LDGSTS.E [R252+0x79e00], [R50.64], !P5 ;  /* 0x79e0000032fc7fae */ /* 0x0003e8000e921844 */
[----:B------:R1:W-:Y:S04]  /*1a740*/  LDGSTS.E [R252+0x7b800], [R66.64], !P4 ;  /* 0x7b80000042fc7fae */ /* 0x0003e8000e121844 */
[----:B------:R1:W-:Y:S04]  /*1a750*/  LDGSTS.E [R252+0x7ba00], [R82.64], !P4 ;  /* 0x7ba0000052fc7fae */ /* 0x0003e8000e121844 */
[----:B------:R1:W-:Y:S01]  /*1a760*/  LDGSTS.E [R252+0x7bc00], [R98.64], !P4 ;  /* 0x7bc0000062fc7fae */ /* 0x0003e2000e121844 */
[----:B---3--:R-:W-:-:S04]  /*1a770*/  IMAD.WIDE R114, R0, 0x4, R114 ;  /* 0x0000000400727825 */ /* 0x008fc800078e0272 */
[C---:B-----5:R-:W-:Y:S01]  /*1a780*/  IMAD.WIDE R146, R0.reuse, 0x4, R146 ;  /* 0x0000000400927825 */ /* 0x060fe200078e0292 */
[----:B------:R3:W-:Y:S03]  /*1a790*/  STL.64 [R1+0xc58], R114 ;  /* 0x000c587201007387 */ /* 0x0007e60000100a00 */
[C---:B------:R-:W-:Y:S01]  /*1a7a0*/  IMAD.WIDE R162, R0.reuse, 0x4, R162 ;  /* 0x0000000400a27825 */ /* 0x040fe200078e02a2 */
[----:B------:R2:W-:Y:S03]  /*1a7b0*/  STL.64 [R1+0xcc0], R146 ;  /* 0x000cc09201007387 */ /* 0x0005e60000100a00 */
[C---:B------:R-:W-:Y:S01]  /*1a7c0*/  IMAD.WIDE R178, R0.reuse, 0x4, R178 ;  /* 0x0000000400b27825 */ /* 0x040fe200078e02b2 */
[----:B------:R2:W-:Y:S03]  /*1a7d0*/  STL.64 [R1+0xcb8], R162 ;  /* 0x000cb8a201007387 */ /* 0x0005e60000100a00 */
[C---:B------:R-:W-:Y:S01]  /*1a7e0*/  IMAD.WIDE R210, R0.reuse, 0x4, R210 ;  /* 0x0000000400d27825 */ /* 0x040fe200078e02d2 */
[----:B------:R2:W-:Y:S04]  /*1a7f0*/  STL.64 [R1+0xcb0], R178 ;  /* 0x000cb0b201007387 */ /* 0x0005e80000100a00 */
[----:B-1----:R-:W5:Y:S01]  /*1a800*/  LDL.LU.64 R112, [R1+0x2480] ;  /* 0x0024800001707983 */ /* 0x002f620000300a00 */
[----:B------:R-:W-:-:S03]  /*1a810*/  IMAD.WIDE R226, R0, 0x4, R226 ;  /* 0x0000000400e27825 */ /* 0x000fc600078e02e2 */
[----:B------:R1:W-:Y:S01]  /*1a820*/  STL.64 [R1+0xcf0], R210 ;  /* 0x000cf0d201007387 */ /* 0x0003e20000100a00 */
[----:B------:R-:W-:-:S03]  /*1a830*/  IMAD.WIDE R4, R0, 0x4, R4 ;  /* 0x0000000400047825 */ /* 0x000fc600078e0204 */
[----:B------:R-:W5:Y:S04]  /*1a840*/  LDL.LU.64 R128, [R1+0x2478] ;  /* 0x0024780001807983 */ /* 0x000f680000300a00 */
[----:B------:R1:W-:Y:S04]  /*1a850*/  STL.64 [R1+0xce8], R226 ;  /* 0x000ce8e201007387 */ /* 0x0003e80000100a00 */
[----:B------:R-:W5:Y:S04]  /*1a860*/  LDL.LU.64 R144, [R1+0x2470] ;  /* 0x0024700001907983 */ /* 0x000f680000300a00 */
[----:B------:R1:W-:Y:S04]  /*1a870*/  STL.64 [R1+0xce0], R4 ;  /* 0x000ce00401007387 */ /* 0x0003e80000100a00 */
[----:B------:R-:W5:Y:S04]  /*1a880*/  LDL.LU.64 R160, [R1+0x2468] ;  /* 0x0024680001a07983 */ /* 0x000f680000300a00 */
[----:B------:R-:W5:Y:S04]  /*1a890*/  LDL.LU.64 R176, [R1+0x2460] ;  /* 0x0024600001b07983 */ /* 0x000f680000300a00 */
[----:B--2---:R-:W2:Y:S04]  /*1a8a0*/  LDL.LU.64 R192, [R1+0x2458] ;  /* 0x0024580001c07983 */ /* 0x004ea80000300a00 */
[----:B------:R-:W2:Y:S04]  /*1a8b0*/  LDL.LU.64 R208, [R1+0x2450] ;  /* 0x0024500001d07983 */ /* 0x000ea80000300a00 */
[----:B----4-:R-:W4:Y:S04]  /*1a8c0*/  LDL.LU.64 R224, [R1+0x2448] ;  /* 0x0024480001e07983 */ /* 0x010f280000300a00 */
[----:B------:R-:W2:Y:S04]  /*1a8d0*/  LDL.LU.64 R240, [R1+0x2440] ;  /* 0x0024400001f07983 */ /* 0x000ea80000300a00 */
[----:B------:R-:W2:Y:S04]  /*1a8e0*/  LDL.LU.64 R18, [R1+0x2438] ;  /* 0x0024380001127983 */ /* 0x000ea80000300a00 */
[----:B------:R-:W2:Y:S04]  /*1a8f0*/  LDL.LU.64 R34, [R1+0x2430] ;  /* 0x0024300001227983 */ /* 0x000ea80000300a00 */
[----:B------:R-:W2:Y:S04]  /*1a900*/  LDL.LU.64 R50, [R1+0x2428] ;  /* 0x0024280001327983 */ /* 0x000ea80000300a00 */
[----:B------:R-:W2:Y:S04]  /*1a910*/  LDL.LU.64 R66, [R1+0x2420] ;  /* 0x0024200001427983 */ /* 0x000ea80000300a00 */
[----:B------:R3:W-:Y:S04]  /*1a920*/  LDGSTS.E [R252+0x7be00], [R114.64], !P4 ;  /* 0x7be0000072fc7fae */ /* 0x0007e8000e121844 */
[----:B------:R-:W2:Y:S04]  /*1a930*/  LDL.LU.64 R82, [R1+0x2418] ;  /* 0x0024180001527983 */ /* 0x000ea80000300a00 */
[----:B------:R1:W-:Y:S04]  /*1a940*/  LDGSTS.E [R252+0x7d800], [R130.64], !P1 ;  /* 0x7d80000082fc7fae */ /* 0x0003e8000c921844 */
[----:B------:R-:W2:Y:S04]  /*1a950*/  LDL.LU.64 R98, [R1+0x2410] ;  /* 0x0024100001627983 */ /* 0x000ea80000300a00 */
[----:B------:R1:W-:Y:S04]  /*1a960*/  LDGSTS.E [R252+0x7da00], [R146.64], !P1 ;  /* 0x7da0000092fc7fae */ /* 0x0003e8000c921844 */
[----:B---3--:R-:W3:Y:S04]  /*1a970*/  LDL.LU.64 R114, [R1+0x2408] ;  /* 0x0024080001727983 */ /* 0x008ee80000300a00 */
[----:B------:R1:W-:Y:S04]  /*1a980*/  LDGSTS.E [R252+0x7dc00], [R162.64], !P1 ;  /* 0x7dc00000a2fc7fae */ /* 0x0003e8000c921844 */
[----:B-1----:R-:W2:Y:S04]  /*1a990*/  LDL.LU.64 R130, [R1+0x2400] ;  /* 0x0024000001827983 */ /* 0x002ea80000300a00 */
[----:B------:R1:W-:Y:S04]  /*1a9a0*/  LDGSTS.E [R252+0x7de00], [R178.64], !P1 ;  /* 0x7de00000b2fc7fae */ /* 0x0003e8000c921844 */
[----:B------:R-:W2:Y:S04]  /*1a9b0*/  LDL.LU.64 R146, [R1+0x23f8] ;  /* 0x0023f80001927983 */ /* 0x000ea80000300a00 */
[----:B------:R1:W-:Y:S04]  /*1a9c0*/  LDGSTS.E [R252+0x7f800], [R194.64], !P0 ;  /* 0x7f800000c2fc7fae */ /* 0x0003e8000c121844 */
[----:B------:R-:W2:Y:S04]  /*1a9d0*/  LDL.LU.64 R162, [R1+0x23f0] ;  /* 0x0023f00001a27983 */ /* 0x000ea80000300a00 */
[----:B------:R1:W-:Y:S04]  /*1a9e0*/  LDGSTS.E [R252+0x7fa00], [R210.64], !P0 ;  /* 0x7fa00000d2fc7fae */ /* 0x0003e8000c121844 */
[----:B-1----:R-:W2:Y:S04]  /*1a9f0*/  LDL.LU.64 R178, [R1+0x23e8] ;  /* 0x0023e80001b27983 */ /* 0x002ea80000300a00 */
[----:B------:R1:W-:Y:S04]  /*1aa00*/  LDGSTS.E [R252+0x7fc00], [R226.64], !P0 ;  /* 0x7fc00000e2fc7fae */ /* 0x0003e8000c121844 */
[----:B------:R-:W2:Y:S04]  /*1aa10*/  LDL.LU.64 R194, [R1+0x23e0] ;  /* 0x0023e00001c27983 */ /* 0x000ea80000300a00 */
[----:B------:R1:W-:Y:S04]  /*1aa20*/  LDGSTS.E [R252+0x7fe00], [R4.64], !P0 ;  /* 0x7fe0000004fc7fae */ /* 0x0003e8000c121844 */
[----:B------:R-:W2:Y:S04]  /*1aa30*/  LDL.LU.64 R210, [R1+0x23d8] ;  /* 0x0023d80001d27983 */ /* 0x000ea80000300a00 */
[----:B------:R-:W0:Y:S04]  /*1aa40*/  LDGDEPBAR ;  /* 0x00000000000079af */ /* 0x000e280000000000 */
[----:B-1----:R-:W2:Y:S04]  /*1aa50*/  LDL.LU.64 R226, [R1+0x23d0] ;  /* 0x0023d00001e27983 */ /* 0x002ea80000300a00 */
[----:B------:R1:W-:Y:S04]  /*1aa60*/  LDGSTS.E [R242+-0x70000], [R2.64], P6 ;  /* 0x9000000002f27fae */ /* 0x0003e8000b121844 */
[----:B------:R1:W-:Y:S04]  /*1aa70*/  LDGSTS.E [R244+-0x6f000], [R246.64], P6 ;  /* 0x91000000f6f47fae */ /* 0x0003e8000b121844 */
[----:B-1----:R-:W2:Y:S04]  /*1aa80*/  LDL.LU.64 R2, [R1+0x23c8] ;  /* 0x0023c80001027983 */ /* 0x002ea80000300a00 */
[----:B------:R1:W-:Y:S04]  /*1aa90*/  STL.64 [R1+0xd20], R36 ;  /* 0x000d202401007387 */ /* 0x0003e80000100a00 */
[----:B------:R1:W-:Y:S04]  /*1aaa0*/  STL.64 [R1+0x2000], R52 ;  /* 0x0020003401007387 */ /* 0x0003e80000100a00 */
[----:B------:R-:W2:Y:S04]  /*1aab0*/  LDL.LU.64 R246, [R1+0x30] ;  /* 0x0000300001f67983 */ /* 0x000ea80000300a00 */
[----:B------:R-:W1:Y:S01]  /*1aac0*/  S2R R250, SR_TID.X ;  /* 0x0000000000fa7919 */ /* 0x000e620000002100 */
[----:B------:R-:W-:-:S02]  /*1aad0*/  IADD3 R243, R245, 0x100000, RZ ;  /* 0x00100000f5f37810 */ /* 0x000fc40007ffe0ff */
[----:B------:R-:W-:Y:S01]  /*1aae0*/  IADD3 R4, R245, 0x100000, RZ ;  /* 0x00100000f5047810 */ /* 0x000fe20007ffe0ff */
[----:B------:R-:W-:Y:S02]  /*1aaf0*/  IMAD.WIDE R68, R251, 0x4, R68 ;  /* 0x00000004fb447825 */ /* 0x000fe400078e0244 */
[----:B------:R1:W-:Y:S01]  /*1ab00*/  LDGSTS.E [R243+-0x6e000], [R20.64], P6 ;  /* 0x9200000014f37fae */ /* 0x0003e2000b121844 */
[----:B------:R-:W-:-:S03]  /*1ab10*/  IADD3 R5, R245, 0x100000, RZ ;  /* 0x00100000f5057810 */ /* 0x000fc60007ffe0ff */
[----:B------:R1:W-:Y:S02]  /*1ab20*/  LDGSTS.E [R4+-0x6d000], [R36.64], P6 ;  /* 0x9300000024047fae */ /* 0x0003e4000b121844 */
[C---:B-1----:R-:W-:Y:S02]  /*1ab30*/  IADD3 R21, R245.reuse, 0x100000, RZ ;  /* 0x00100000f5157810 */ /* 0x042fe40007ffe0ff */
[----:B------:R-:W-:Y:S01]  /*1ab40*/  IADD3 R20, R245, 0x100000, RZ ;  /* 0x00100000f5147810 */ /* 0x000fe20007ffe0ff */
[C---:B------:R-:W-:Y:S02]  /*1ab50*/  IMAD.WIDE R36, R251.reuse, 0x4, R84 ;  /* 0x00000004fb247825 */ /* 0x040fe400078e0254 */
[----:B------:R1:W-:Y:S04]  /*1ab60*/  LDGSTS.E [R21+-0x6c000], [R52.64], P6 ;  /* 0x9400000034157fae */ /* 0x0003e8000b121844 */
[----:B------:R1:W-:Y:S04]  /*1ab70*/  STL.64 [R1+0x2030], R68 ;  /* 0x0020304401007387 */ /* 0x0003e80000100a00 */
[----:B------:R1:W-:Y:S02]  /*1ab80*/  LDGSTS.E [R20+-0x6b000], [R68.64], P6 ;  /* 0x9500000044147fae */ /* 0x0003e4000b121844 */
[----:B-1----:R-:W-:-:S02]  /*1ab90*/  IMAD.WIDE R52, R251, 0x4, R100 ;  /* 0x00000004fb347825 */ /* 0x002fc400078e0264 */
[----:B------:R1:W-:Y:S04]  /*1aba0*/  STL.64 [R1+0x2058], R36 ;  /* 0x0020582401007387 */ /* 0x0003e80000100a00 */
[----:B------:R1:W-:Y:S01]  /*1abb0*/  LDGSTS.E [R5+-0x6a000], [R36.64], P6 ;  /* 0x9600000024057fae */ /* 0x0003e2000b121844 */
[----:B------:R-:W-:Y:S01]  /*1abc0*/  LOP3.LUT R250, R250, 0x7f, RZ, 0xc0, !PT ;  /* 0x0000007ffafa7812 */ /* 0x000fe200078ec0ff */
[C---:B------:R-:W-:Y:S02]  /*1abd0*/  IMAD.WIDE R68, R251.reuse, 0x4, R132 ;  /* 0x00000004fb447825 */ /* 0x040fe400078e0284 */
[----:B------:R1:W-:Y:S04]  /*1abe0*/  STL.64 [R1+0x2080], R52 ;  /* 0x0020803401007387 */ /* 0x0003e80000100a00 */
[----:B------:R1:W-:Y:S02]  /*1abf0*/  LDGSTS.E [R4+-0x69000], [R52.64], P6 ;  /* 0x9700000034047fae */ /* 0x0003e4000b121844 */
[----:B-1----:R-:W-:-:S05]  /*1ac00*/  IMAD.WIDE R36, R251, 0x4, R116 ;  /* 0x00000004fb247825 */ /* 0x002fca00078e0274 */
[----:B------:R1:W-:Y:S01]  /*1ac10*/  STL.64 [R1+0x20a0], R36 ;  /* 0x0020a02401007387 */ /* 0x0003e20000100a00 */
[----:B------:R-:W-:-:S03]  /*1ac20*/  IMAD.WIDE R52, R251, 0x4, R148 ;  /* 0x00000004fb347825 */ /* 0x000fc600078e0294 */
[----:B------:R1:W-:Y:S01]  /*1ac30*/  LDGSTS.E [R21+-0x68000], [R36.64], P6 ;  /* 0x9800000024157fae */ /* 0x0003e2000b121844 */
[----:B------:R-:W-:-:S03]  /*1ac40*/  IMAD.SHL.U32 R250, R250, 0x4, RZ ;  /* 0x00000004fafa7824 */ /* 0x000fc600078e00ff */
[----:B------:R1:W-:Y:S04]  /*1ac50*/  STL.64 [R1+0x20c0], R68 ;  /* 0x0020c04401007387 */ /* 0x0003e80000100a00 */
[----:B------:R1:W-:Y:S02]  /*1ac60*/  LDGSTS.E [R20+-0x67000], [R68.64], P6 ;  /* 0x9900000044147fae */ /* 0x0003e4000b121844 */
[C---:B-1----:R-:W-:Y:S02]  /*1ac70*/  IMAD.WIDE R36, R251.reuse, 0x4, R164 ;  /* 0x00000004fb247825 */ /* 0x042fe400078e02a4 */
[----:B------:R1:W-:Y:S04]  /*1ac80*/  STL.64 [R1+0x20d8], R52 ;  /* 0x0020d83401007387 */ /* 0x0003e80000100a00 */
[----:B------:R1:W-:Y:S01]  /*1ac90*/  LDGSTS.E [R5+-0x66000], [R52.64], P6 ;  /* 0x9a00000034057fae */ /* 0x0003e2000b121844 */
[----:B------:R-:W-:-:S03]  /*1aca0*/  IMAD.WIDE R68, R251, 0x4, R196 ;  /* 0x00000004fb447825 */ /* 0x000fc600078e02c4 */
[----:B------:R1:W-:Y:S01]  /*1acb0*/  STL.64 [R1+0x20f0], R36 ;  /* 0x0020f02401007387 */ /* 0x0003e20000100a00 */
[----:B------:R-:W-:-:S03]  /*1acc0*/  LOP3.LUT R242, R250, 0x10, RZ, 0x3c, !PT ;  /* 0x00000010faf27812 */ /* 0x000fc600078e3cff */
[----:B------:R1:W-:Y:S02]  /*1acd0*/  LDGSTS.E [R4+-0x65000], [R36.64], P6 ;  /* 0x9b00000024047fae */ /* 0x0003e4000b121844 */
[----:B-1----:R-:W-:-:S05]  /*1ace0*/  IMAD.WIDE R52, R251, 0x4, R180 ;  /* 0x00000004fb347825 */ /* 0x002fca00078e02b4 */
[----:B------:R1:W-:Y:S01]  /*1acf0*/  STL.64 [R1+0x2100], R52 ;  /* 0x0021003401007387 */ /* 0x0003e20000100a00 */
[----:B------:R-:W-:-:S03]  /*1ad00*/  IMAD.WIDE R36, R251, 0x4, R212 ;  /* 0x00000004fb247825 */ /* 0x000fc600078e02d4 */
[----:B------:R1:W-:Y:S04]  /*1ad10*/  LDGSTS.E [R21+-0x64000], [R52.64], P6 ;  /* 0x9c00000034157fae */ /* 0x0003e8000b121844 */
[----:B------:R-:W-:Y:S01]  /*1ad20*/  STL.64 [R1+0x2110], R68 ;  /* 0x0021104401007387 */ /* 0x000fe20000100a00 */
[----:B------:R-:W-:-:S03]  /*1ad30*/  IMAD.WIDE R6, R251, 0x4, R6 ;  /* 0x00000004fb067825 */ /* 0x000fc600078e0206 */
[----:B------:R1:W-:Y:S01]  /*1ad40*/  LDGSTS.E [R20+-0x63000], [R68.64], P6 ;  /* 0x9d00000044147fae */ /* 0x0003e2000b121844 */
[----:B------:R-:W-:-:S03]  /*1ad50*/  IMAD.WIDE R22, R251, 0x4, R22 ;  /* 0x00000004fb167825 */ /* 0x000fc600078e0216 */
[----:B------:R2:W-:Y:S01]  /*1ad60*/  STL.64 [R1+0x2118], R36 ;  /* 0x0021182401007387 */ /* 0x0005e20000100a00 */
[----:B-1----:R-:W-:Y:S01]  /*1ad70*/  IMAD.WIDE R52, R251, 0x4, R228 ;  /* 0x00000004fb347825 */ /* 0x002fe200078e02e4 */
[C---:B------:R-:W-:Y:S02]  /*1ad80*/  IADD3 R21, R242.reuse, 0x100000, RZ ;  /* 0x00100000f2157810 */ /* 0x040fe40007ffe0ff */
[----:B------:R1:W-:Y:S01]  /*1ad90*/  LDGSTS.E [R5+-0x62000], [R36.64], P6 ;  /* 0x9e00000024057fae */ /* 0x0003e2000b121844 */
[----:B------:R-:W-:-:S03]  /*1ada0*/  IADD3 R20, R242, 0x100000, RZ ;  /* 0x00100000f2147810 */ /* 0x000fc60007ffe0ff */
[----:B------:R-:W-:Y:S04]  /*1adb0*/  STL.64 [R1+0x2120], R52 ;  /* 0x0021203401007387 */ /* 0x000fe80000100a00 */
[----:B------:R2:W-:Y:S01]  /*1adc0*/  LDGSTS.E [R4+-0x61000], [R52.64], P6 ;  /* 0x9f00000034047fae */ /* 0x0005e2000b121844 */
[----:B-1----:R-:W-:Y:S01]  /*1add0*/  IADD3 R5, R242, 0x100000, RZ ;  /* 0x00100000f2057810 */ /* 0x002fe20007ffe0ff */
[----:B--2---:R-:W-:-:S05]  /*1ade0*/  IMAD.WIDE R36, R251, 0x4, R246 ;  /* 0x00000004fb247825 */ /* 0x004fca00078e02f6 */
[----:B------:R1:W-:Y:S04]  /*1adf0*/  STL.64 [R1+0xcc8], R36 ;  /* 0x000cc82401007387 */ /* 0x0003e80000100a00 */
[----:B------:R1:W-:Y:S04]  /*1ae00*/  LDGSTS.E [R21+-0x6fe00], [R36.64], P6 ;  /* 0x9020000024157fae */ /* 0x0003e8000b121844 */
[----:B------:R-:W-:Y:S04]  /*1ae10*/  STL.64 [R1+0xcd8], R6 ;  /* 0x000cd80601007387 */ /* 0x000fe80000100a00 */
[----:B------:R2:W-:Y:S01]  /*1ae20*/  LDGSTS.E [R20+-0x6ee00], [R6.64], P6 ;  /* 0x9120000006147fae */ /* 0x0005e2000b121844 */
[----:B-1----:R-:W-:-:S03]  /*1ae30*/  IMAD.WIDE R36, R251, 0x4, R38 ;  /* 0x00000004fb247825 */ /* 0x002fc600078e0226 */
[----:B------:R1:W-:Y:S04]  /*1ae40*/  STL.64 [R1+0xd08], R22 ;  /* 0x000d081601007387 */ /* 0x0003e80000100a00 */
[----:B------:R1:W-:Y:S04]  /*1ae50*/  LDGSTS.E [R5+-0x6de00], [R22.64], P6 ;  /* 0x9220000016057fae */ /* 0x0003e8000b121844 */
[----:B------:R2:W-:Y:S01]  /*1ae60*/  STL.64 [R1+0xd10], R36 ;  /* 0x000d102401007387 */ /* 0x0005e20000100a00 */
[----:B-1----:R-:W-:-:S05]  /*1ae70*/  IMAD.WIDE R22, R251, 0x4, R54 ;  /* 0x00000004fb167825 */ /* 0x002fca00078e0236 */
[----:B------:R1:W-:Y:S04]  /*1ae80*/  STL.64 [R1+0x1fa0], R22 ;  /* 0x001fa01601007387 */ /* 0x0003e80000100a00 */
[----:B------:R-:W3:Y:S04]  /*1ae90*/  LDL.LU.64 R246, [R1+0x28] ;  /* 0x0000280001f67983 */ /* 0x000ee80000300a00 */
[----:B------:R-:W4:Y:S01]  /*1aea0*/  S2R R250, SR_TID.X ;  /* 0x0000000000fa7919 */ /* 0x000f220000002100 */
[C---:B------:R-:W-:Y:S02]  /*1aeb0*/  IADD3 R4, R242.reuse, 0x100000, RZ ;  /* 0x00100000f2047810 */ /* 0x040fe40007ffe0ff */
[C---:B--2---:R-:W-:Y:S01]  /*1aec0*/  IADD3 R7, R242.reuse, 0x100000, RZ ;  /* 0x00100000f2077810 */ /* 0x044fe20007ffe0ff */
[C---:B------:R-:W-:Y:S01]  /*1aed0*/  IMAD.WIDE R20, R251.reuse, 0x4, R86 ;  /* 0x00000004fb147825 */ /* 0x040fe200078e0256 */
[----:B------:R-:W-:Y:S01]  /*1aee0*/  IADD3 R6, R242, 0x100000, RZ ;  /* 0x00100000f2067810 */ /* 0x000fe20007ffe0ff */
[----:B------:R2:W-:Y:S04]  /*1aef0*/  LDGSTS.E [R4+-0x6ce00], [R36.64], P6 ;  /* 0x9320000024047fae */ /* 0x0005e8000b121844 */
[----:B------:R1:W-:Y:S01]  /*1af00*/  LDGSTS.E [R7+-0x6be00], [R22.64], P6 ;  /* 0x9420000016077fae */ /* 0x0003e2000b121844 */
[----:B--2---:R-:W-:-:S04]  /*1af10*/  IMAD.WIDE R36, R251, 0x4, R70 ;  /* 0x00000004fb247825 */ /* 0x004fc800078e0246 */
[----:B-1----:R-:W-:Y:S01]  /*1af20*/  IMAD.WIDE R22, R251, 0x4, R102 ;  /* 0x00000004fb167825 */ /* 0x002fe200078e0266 */
[----:B------:R1:W-:Y:S04]  /*1af30*/  STL.64 [R1+0x1fd0], R36 ;  /* 0x001fd02401007387 */ /* 0x0003e80000100a00 */
[----:B------:R1:W-:Y:S04]  /*1af40*/  LDGSTS.E [R6+-0x6ae00], [R36.64], P6 ;  /* 0x9520000024067fae */ /* 0x0003e8000b121844 */
[----:B------:R2:W-:Y:S04]  /*1af50*/  STL.64 [R1+0x1ff8], R20 ;  /* 0x001ff81401007387 */ /* 0x0005e80000100a00 */
[----:B------:R2:W-:Y:S01]  /*1af60*/  LDGSTS.E [R5+-0x69e00], [R20.64], P6 ;  /* 0x9620000014057fae */ /* 0x0005e2000b121844 */
[----:B----4-:R-:W-:-:S03]  /*1af70*/  LOP3.LUT R250, R250, 0x7f, RZ, 0xc0, !PT ;  /* 0x0000007ffafa7812 */ /* 0x010fc600078ec0ff */
[----:B------:R4:W-:Y:S01]  /*1af80*/  STL.64 [R1+0x2028], R22 ;  /* 0x0020281601007387 */ /* 0x0009e20000100a00 */
[----:B-1----:R-:W-:-:S03]  /*1af90*/  IMAD.WIDE R36, R251, 0x4, R134 ;  /* 0x00000004fb247825 */ /* 0x002fc600078e0286 */
[----:B------:R4:W-:Y:S01]  /*1afa0*/  LDGSTS.E [R4+-0x68e00], [R22.64], P6 ;  /* 0x9720000016047fae */ /* 0x0009e2000b121844 */
[----:B--2---:R-:W-:-:S05]  /*1afb0*/  IMAD.WIDE R20, R251, 0x4, R118 ;  /* 0x00000004fb147825 */ /* 0x004fca00078e0276 */
[----:B------:R1:W-:Y:S01]  /*1afc0*/  STL.64 [R1+0x2050], R20 ;  /* 0x0020501401007387 */ /* 0x0003e20000100a00 */
[----:B----4-:R-:W-:-:S03]  /*1afd0*/  IMAD.WIDE R22, R251, 0x4, R150 ;  /* 0x00000004fb167825 */ /* 0x010fc600078e0296 */
[----:B------:R1:W-:Y:S01]  /*1afe0*/  LDGSTS.E [R7+-0x67e00], [R20.64], P6 ;  /* 0x9820000014077fae */ /* 0x0003e2000b121844 */
[----:B------:R-:W-:-:S03]  /*1aff0*/  IMAD.SHL.U32 R250, R250, 0x4, RZ ;  /* 0x00000004fafa7824 */ /* 0x000fc600078e00ff */
[----:B------:R2:W-:Y:S04]  /*1b000*/  STL.64 [R1+0x2078], R36 ;  /* 0x0020782401007387 */ /* 0x0005e80000100a00 */
[----:B------:R2:W-:Y:S01]  /*1b010*/  LDGSTS.E [R6+-0x66e00], [R36.64], P6 ;  /* 0x9920000024067fae */ /* 0x0005e2000b121844 */
[----:B-1----:R-:W-:-:S03]  /*1b020*/  IMAD.WIDE R20, R251, 0x4, R166 ;  /* 0x00000004fb147825 */ /* 0x002fc600078e02a6 */
[----:B------:R1:W-:Y:S04]  /*1b030*/  STL.64 [R1+0x2098], R22 ;  /* 0x0020981601007387 */ /* 0x0003e80000100a00 */
[----:B------:R1:W-:Y:S01]  /*1b040*/  LDGSTS.E [R5+-0x65e00], [R22.64], P6 ;  /* 0x9a20000016057fae */ /* 0x0003e2000b121844 */
[----:B--2---:R-:W-:-:S03]  /*1b050*/  IMAD.WIDE R36, R251, 0x4, R198 ;  /* 0x00000004fb247825 */ /* 0x004fc600078e02c6 */
[----:B------:R2:W-:Y:S01]  /*1b060*/  STL.64 [R1+0x20b8], R20 ;  /* 0x0020b81401007387 */ /* 0x0005e20000100a00 */
[----:B------:R-:W-:-:S03]  /*1b070*/  LOP3.LUT R242, R250, 0x20, RZ, 0x3c, !PT ;  /* 0x00000020faf27812 */ /* 0x000fc600078e3cff */
[----:B------:R2:W-:Y:S01]  /*1b080*/  LDGSTS.E [R4+-0x64e00], [R20.64], P6 ;  /* 0x9b20000014047fae */ /* 0x0005e2000b121844 */
[----:B-1----:R-:W-:-:S05]  /*1b090*/  IMAD.WIDE R22, R251, 0x4, R182 ;  /* 0x00000004fb167825 */ /* 0x002fca00078e02b6 */
[----:B------:R1:W-:Y:S01]  /*1b0a0*/  STL.64 [R1+0x20d0], R22 ;  /* 0x0020d01601007387 */ /* 0x0003e20000100a00 */
[----:B--2---:R-:W-:-:S03]  /*1b0b0*/  IMAD.WIDE R20, R251, 0x4, R214 ;  /* 0x00000004fb147825 */ /* 0x004fc600078e02d6 */
[----:B------:R1:W-:Y:S04]  /*1b0c0*/  LDGSTS.E [R7+-0x63e00], [R22.64], P6 ;  /* 0x9c20000016077fae */ /* 0x0003e8000b121844 */
[----:B------:R-:W-:Y:S01]  /*1b0d0*/  STL.64 [R1+0x20e8], R36 ;  /* 0x0020e82401007387 */ /* 0x000fe20000100a00 */
[----:B------:R-:W-:-:S03]  /*1b0e0*/  IMAD.WIDE R8, R251, 0x4, R8 ;  /* 0x00000004fb087825 */ /* 0x000fc600078e0208 */
[----:B------:R2:W-:Y:S04]  /*1b0f0*/  LDGSTS.E [R6+-0x62e00], [R36.64], P6 ;  /* 0x9d20000024067fae */ /* 0x0005e8000b121844 */
[----:B------:R-:W-:Y:S01]  /*1b100*/  STL.64 [R1+0x20f8], R20 ;  /* 0x0020f81401007387 */ /* 0x000fe20000100a00 */
[----:B-1----:R-:W-:Y:S01]  /*1b110*/  IMAD.WIDE R22, R251, 0x4, R230 ;  /* 0x00000004fb167825 */ /* 0x002fe200078e02e6 */
[C---:B------:R-:W-:Y:S02]  /*1b120*/  IADD3 R7, R242.reuse, 0x100000, RZ ;  /* 0x00100000f2077810 */ /* 0x040fe40007ffe0ff */
[----:B------:R3:W-:Y:S01]  /*1b130*/  LDGSTS.E [R5+-0x61e00], [R20.64], P6 ;  /* 0x9e20000014057fae */ /* 0x0007e2000b121844 */
[----:B--2---:R-:W-:-:S03]  /*1b140*/  IADD3 R6, R242, 0x100000, RZ ;  /* 0x00100000f2067810 */ /* 0x004fc60007ffe0ff */
[----:B------:R1:W-:Y:S04]  /*1b150*/  STL.64 [R1+0x2108], R22 ;  /* 0x0021081601007387 */ /* 0x0003e80000100a00 */
[----:B------:R1:W-:Y:S02]  /*1b160*/  LDGSTS.E [R4+-0x60e00], [R22.64], P6 ;  /* 0x9f20000016047fae */ /* 0x0003e4000b121844 */
[----:B-1----:R-:W-:-:S04]  /*1b170*/  IMAD.WIDE R22, R251, 0x4, R24 ;  /* 0x00000004fb167825 */ /* 0x002fc800078e0218 */
[----:B---3--:R-:W-:-:S05]  /*1b180*/  IMAD.WIDE R20, R251, 0x4, R246 ;  /* 0x00000004fb147825 */ /* 0x008fca00078e02f6 */
[----:B------:R1:W-:Y:S04]  /*1b190*/  STL.64 [R1+0xc80], R20 ;  /* 0x000c801401007387 */ /* 0x0003e80000100a00 */
[----:B------:R1:W-:Y:S04]  /*1b1a0*/  LDGSTS.E [R7+-0x6fc00], [R20.64], P6 ;  /* 0x9040000014077fae */ /* 0x0003e8000b121844 */
[----:B------:R2:W-:Y:S04]  /*1b1b0*/  STL.64 [R1+0xc98], R8 ;  /* 0x000c980801007387 */ /* 0x0005e80000100a00 */
[----:B------:R2:W-:Y:S01]  /*1b1c0*/  LDGSTS.E [R6+-0x6ec00], [R8.64], P6 ;  /* 0x9140000008067fae */ /* 0x0005e2000b121844 */
[----:B-1----:R-:W-:-:S03]  /*1b1d0*/  IMAD.WIDE R20, R251, 0x4, R40 ;  /* 0x00000004fb147825 */ /* 0x002fc600078e0228 */
[----:B------:R1:W-:Y:S01]  /*1b1e0*/  STL.64 [R1+0xca8], R22 ;  /* 0x000ca81601007387 */ /* 0x0003e20000100a00 */
[----:B--2---:R-:W-:-:S03]  /*1b1f0*/  IMAD.WIDE R8, R251, 0x4, R56 ;  /* 0x00000004fb087825 */ /* 0x004fc600078e0238 */
[----:B------:R2:W-:Y:S04]  /*1b200*/  STL.64 [R1+0xcd0], R20 ;  /* 0x000cd01401007387 */ /* 0x0005e80000100a00 */
[----:B------:R3:W-:Y:S04]  /*1b210*/  STL.64 [R1+0xd00], R8 ;  /* 0x000d000801007387 */ /* 0x0007e80000100a00 */
[----:B------:R-:W4:Y:S04]  /*1b220*/  LDL.LU.64 R246, [R1+0x20] ;  /* 0x0000200001f67983 */ /* 0x000f280000300a00 */
[----:B------:R-:W3:Y:S01]  /*1b230*/  S2R R250, SR_TID.X ;  /* 0x0000000000fa7919 */ /* 0x000ee20000002100 */
[----:B------:R-:W-:-:S02]  /*1b240*/  IADD3 R5, R242, 0x100000, RZ ;  /* 0x00100000f2057810 */ /* 0x000fc40007ffe0ff */
[----:B------:R-:W-:-:S03]  /*1b250*/  IADD3 R4, R242, 0x100000, RZ ;  /* 0x00100000f2047810 */ /* 0x000fc60007ffe0ff */
[----:B------:R1:W-:Y:S04]  /*1b260*/  LDGSTS.E [R5+-0x6dc00], [R22.64], P6 ;  /* 0x9240000016057fae */ /* 0x0003e8000b121844 */
[----:B------:R2:W-:Y:S04]  /*1b270*/  LDGSTS.E [R4+-0x6cc00], [R20.64], P6 ;  /* 0x9340000014047fae */ /* 0x0005e8000b121844 */
[----:B------:R3:W-:Y:S01]  /*1b280*/  LDGSTS.E [R7+-0x6bc00], [R8.64], P6 ;  /* 0x9440000008077fae */ /* 0x0007e2000b121844 */
[----:B-1----:R-:W-:-:S04]  /*1b290*/  IMAD.WIDE R22, R251, 0x4, R72 ;  /* 0x00000004fb167825 */ /* 0x002fc800078e0248 */
[C---:B--2---:R-:W-:Y:S01]  /*1b2a0*/  IMAD.WIDE R20, R251.reuse, 0x4, R88 ;  /* 0x00000004fb147825 */ /* 0x044fe200078e0258 */
[----:B------:R1:W-:Y:S03]  /*1b2b0*/  STL.64 [R1+0x1f70], R22 ;  /* 0x001f701601007387 */ /* 0x0003e60000100a00 */
[C---:B---3--:R-:W-:Y:S01]  /*1b2c0*/  IMAD.WIDE R8, R251.reuse, 0x4, R104 ;  /* 0x00000004fb087825 */ /* 0x048fe200078e0268 */
[----:B------:R1:W-:Y:S04]  /*1b2d0*/  LDGSTS.E [R6+-0x6ac00], [R22.64], P6 ;  /* 0x9540000016067fae */ /* 0x0003e8000b121844 */
[----:B------:R2:W-:Y:S04]  /*1b2e0*/  STL.64 [R1+0x1f98], R20 ;  /* 0x001f981401007387 */ /* 0x0005e80000100a00 */
[----:B------:R2:W-:Y:S04]  /*1b2f0*/  LDGSTS.E [R5+-0x69c00], [R20.64], P6 ;  /* 0x9640000014057fae */ /* 0x0005e8000b121844 */
[----:B------:R3:W-:Y:S01]  /*1b300*/  STL.64 [R1+0x1fc8], R8 ;  /* 0x001fc80801007387 */ /* 0x0007e20000100a00 */
[----:B-1----:R-:W-:-:S03]  /*1b310*/  IMAD.WIDE R22, R251, 0x4, R136 ;  /* 0x00000004fb167825 */ /* 0x002fc600078e0288 */
[----:B------:R3:W-:Y:S01]  /*1b320*/  LDGSTS.E [R4+-0x68c00], [R8.64], P6 ;  /* 0x9740000008047fae */ /* 0x0007e2000b121844 */
[----:B--2---:R-:W-:Y:S01]  /*1b330*/  IMAD.WIDE R20, R251, 0x4, R120 ;  /* 0x00000004fb147825 */ /* 0x004fe200078e0278 */
[----:B------:R-:W-:-:S04]  /*1b340*/  LOP3.LUT R250, R250, 0x7f, RZ, 0xc0, !PT ;  /* 0x0000007ffafa7812 */ /* 0x000fc800078ec0ff */
[----:B------:R1:W-:Y:S01]  /*1b350*/  STL.64 [R1+0x1ff0], R20 ;  /* 0x001ff01401007387 */ /* 0x0003e20000100a00 */
[----:B---3--:R-:W-:-:S03]  /*1b360*/  IMAD.WIDE R8, R251, 0x4, R152 ;  /* 0x00000004fb087825 */ /* 0x008fc600078e0298 */
[----:B------:R1:W-:Y:S04]  /*1b370*/  LDGSTS.E [R7+-0x67c00], [R20.64], P6 ;  /* 0x9840000014077fae */ /* 0x0003e8000b121844 */
[----:B------:R2:W-:Y:S04]  /*1b380*/  STL.64 [R1+0x2020], R22 ;  /* 0x0020201601007387 */ /* 0x0005e80000100a00 */
[----:B------:R2:W-:Y:S01]  /*1b390*/  LDGSTS.E [R6+-0x66c00], [R22.64], P6 ;  /* 0x9940000016067fae */ /* 0x0005e2000b121844 */
[----:B------:R-:W-:Y:S01]  /*1b3a0*/  SHF.L.U32 R250, R250, 0x2, RZ ;  /* 0x00000002fafa7819 */ /* 0x000fe200000006ff */
[----:B-1----:R-:W-:-:S02]  /*1b3b0*/  IMAD.WIDE R20, R251, 0x4, R168 ;  /* 0x00000004fb147825 */ /* 0x002fc400078e02a8 */
[----:B------:R1:W-:Y:S04]  /*1b3c0*/  STL.64 [R1+0x2048], R8 ;  /* 0x0020480801007387 */ /* 0x0003e80000100a00 */
[----:B------:R1:W-:Y:S01]  /*1b3d0*/  LDGSTS.E [R5+-0x65c00], [R8.64], P6 ;  /* 0x9a40000008057fae */ /* 0x0003e2000b121844 */
[----:B------:R-:W-:Y:S01]  /*1b3e0*/  LOP3.LUT R242, R250, 0x30, RZ, 0x3c, !PT ;  /* 0x00000030faf27812 */ /* 0x000fe200078e3cff */
[C---:B--2---:R-:W-:Y:S02]  /*1b3f0*/  IMAD.WIDE R22, R251.reuse, 0x4, R200 ;  /* 0x00000004fb167825 */ /* 0x044fe400078e02c8 */
[----:B------:R2:W-:Y:S04]  /*1b400*/  STL.64 [R1+0x2070], R20 ;  /* 0x0020701401007387 */ /* 0x0005e80000100a00 */
[----:B------:R2:W-:Y:S01]  /*1b410*/  LDGSTS.E [R4+-0x64c00], [R20.64], P6 ;  /* 0x9b40000014047fae */ /* 0x0005e2000b121844 */
[----:B-1----:R-:W-:-:S05]  /*1b420*/  IMAD.WIDE R8, R251, 0x4, R184 ;  /* 0x00000004fb087825 */ /* 0x002fca00078e02b8 */
[----:B------:R1:W-:Y:S01]  /*1b430*/  STL.64 [R1+0x2090], R8 ;  /* 0x0020900801007387 */ /* 0x0003e20000100a00 */
[----:B--2---:R-:W-:-:S03]  /*1b440*/  IMAD.WIDE R20, R251, 0x4, R216 ;  /* 0x00000004fb147825 */ /* 0x004fc600078e02d8 */
[----:B------:R1:W-:Y:S04]  /*1b450*/  LDGSTS.E [R7+-0x63c00], [R8.64], P6 ;  /* 0x9c40000008077fae */ /* 0x0003e8000b121844 */
[----:B------:R-:W-:Y:S04]  /*1b460*/  STL.64 [R1+0x20b0], R22 ;  /* 0x0020b01601007387 */ /* 0x000fe80000100a00 */
[----:B------:R2:W-:Y:S01]  /*1b470*/  LDGSTS.E [R6+-0x62c00], [R22.64], P6 ;  /* 0x9d40000016067fae */ /* 0x0005e2000b121844 */
[----:B-1----:R-:W-:-:S03]  /*1b480*/  IMAD.WIDE R8, R251, 0x4, R232 ;  /* 0x00000004fb087825 */ /* 0x002fc600078e02e8 */
[----:B------:R1:W-:Y:S01]  /*1b490*/  STL.64 [R1+0x20c8], R20 ;  /* 0x0020c81401007387 */ /* 0x0003e20000100a00 */
[----:B------:R-:W-:-:S03]  /*1b4a0*/  IADD3 R7, R242, 0x100000, RZ ;  /* 0x00100000f2077810 */ /* 0x000fc60007ffe0ff */
[----:B------:R1:W-:Y:S01]  /*1b4b0*/  LDGSTS.E [R5+-0x61c00], [R20.64], P6 ;  /* 0x9e40000014057fae */ /* 0x0003e2000b121844 */
[----:B--2---:R-:W-:-:S03]  /*1b4c0*/  IADD3 R6, R242, 0x100000, RZ ;  /* 0x00100000f2067810 */ /* 0x004fc60007ffe0ff */
[----:B------:R2:W-:Y:S04]  /*1b4d0*/  STL.64 [R1+0x20e0], R8 ;  /* 0x0020e00801007387 */ /* 0x0005e80000100a00 */
[----:B------:R2:W-:Y:S01]  /*1b4e0*/  LDGSTS.E [R4+-0x60c00], [R8.64], P6 ;  /* 0x9f40000008047fae */ /* 0x0005e2000b121844 */
[----:B-1----:R-:W-:Y:S01]  /*1b4f0*/  IMAD.WIDE R20, R251, 0x4, R10 ;  /* 0x00000004fb147825 */ /* 0x002fe200078e020a */
[----:B------:R-:W-:-:S03]  /*1b500*/  IADD3 R5, R242, 0x100000, RZ ;  /* 0x00100000f2057810 */ /* 0x000fc60007ffe0ff */
[----:B--2---:R-:W-:-:S04]  /*1b510*/  IMAD.WIDE R8, R251, 0x4, R26 ;  /* 0x00000004fb087825 */ /* 0x004fc800078e021a */
[----:B------:R-:W-:-:S04]  /*1b520*/  IMAD.WIDE R10, R251, 0x4, R42 ;  /* 0x00000004fb0a7825 */ /* 0x000fc800078e022a */
[----:B----4-:R-:W-:-:S05]  /*1b530*/  IMAD.WIDE R22, R251, 0x4, R246 ;  /* 0x00000004fb167825 */ /* 0x010fca00078e02f6 */
[----:B------:R-:W-:Y:S04]  /*1b540*/  STL.64 [R1+0x20], R22 ;  /* 0x0000201601007387 */ /* 0x000fe80000100a00 */
[----:B------:R1:W-:Y:S04]  /*1b550*/  LDGSTS.E [R7+-0x6fa00], [R22.64], P6 ;  /* 0x9060000016077fae */ /* 0x0003e8000b121844 */
[----:B------:R-:W-:Y:S04]  /*1b560*/  STL.64 [R1+0x30], R20 ;  /* 0x0000301401007387 */ /* 0x000fe80000100a00 */
[----:B------:R2:W-:Y:S04]  /*1b570*/  LDGSTS.E [R6+-0x6ea00], [R20.64], P6 ;  /* 0x9160000014067fae */ /* 0x0005e8000b121844 */
[----:B------:R3:W-:Y:S04]  /*1b580*/  STL.64 [R1+0xc78], R8 ;  /* 0x000c780801007387 */ /* 0x0007e80000100a00 */
[----:B------:R3:W-:Y:S04]  /*1b590*/  LDGSTS.E [R5+-0x6da00], [R8.64], P6 ;  /* 0x9260000008057fae */ /* 0x0007e8000b121844 */
[----:B------:R4:W-:Y:S01]  /*1b5a0*/  STL.64 [R1+0xc90], R10 ;  /* 0x000c900a01007387 */ /* 0x0009e20000100a00 */
[----:B---3--:R-:W-:-:S05]  /*1b5b0*/  IMAD.WIDE R8, R251, 0x4, R58 ;  /* 0x00000004fb087825 */ /* 0x008fca00078e023a */
[----:B------:R3:W-:Y:S04]  /*1b5c0*/  STL.64 [R1+0xca0], R8 ;  /* 0x000ca00801007387 */ /* 0x0007e80000100a00 */
[----:B------:R-:W5:Y:S04]  /*1b5d0*/  LDL.LU.64 R246, [R1+0x18] ;  /* 0x0000180001f67983 */ /* 0x000f680000300a00 */
[----:B------:R-:W1:Y:S01]  /*1b5e0*/  S2R R250, SR_TID.X ;  /* 0x0000000000fa7919 */ /* 0x000e620000002100 */
[----:B------:R-:W-:Y:S01]  /*1b5f0*/  IADD3 R4, R242, 0x100000, RZ ;  /* 0x00100000f2047810 */ /* 0x000fe20007ffe0ff */
[----:B--2---:R-:W-:-:S04]  /*1b600*/  IMAD.WIDE R20, R251, 0x4, R74 ;  /* 0x00000004fb147825 */ /* 0x004fc800078e024a */
[----:B------:R4:W-:Y:S04]  /*1b610*/  LDGSTS.E [R4+-0x6ca00], [R10.64], P6 ;  /* 0x936000000a047fae */ /* 0x0009e8000b121844 */
[----:B------:R3:W-:Y:S04]  /*1b620*/  LDGSTS.E [R7+-0x6ba00], [R8.64], P6 ;  /* 0x9460000008077fae */ /* 0x0007e8000b121844 */
[----:B------:R2:W-:Y:S01]  /*1b630*/  STL.64 [R1+0x1f18], R20 ;  /* 0x001f181401007387 */ /* 0x0005e20000100a00 */
[----:B----4-:R-:W-:-:S03]  /*1b640*/  IMAD.WIDE R10, R251, 0x4, R90 ;  /* 0x00000004fb0a7825 */ /* 0x010fc600078e025a */
[----:B------:R2:W-:Y:S01]  /*1b650*/  LDGSTS.E [R6+-0x6aa00], [R20.64], P6 ;  /* 0x9560000014067fae */ /* 0x0005e2000b121844 */
[----:B---3--:R-:W-:-:S03]  /*1b660*/  IMAD.WIDE R8, R251, 0x4, R106 ;  /* 0x00000004fb087825 */ /* 0x008fc600078e026a */
[----:B------:R3:W-:Y:S04]  /*1b670*/  STL.64 [R1+0x1f40], R10 ;  /* 0x001f400a01007387 */ /* 0x0007e80000100a00 */
[----:B------:R3:W-:Y:S01]  /*1b680*/  LDGSTS.E [R5+-0x69a00], [R10.64], P6 ;  /* 0x966000000a057fae */ /* 0x0007e2000b121844 */
[----:B-1----:R-:W-:-:S03]  /*1b690*/  LOP3.LUT R250, R250, 0x7f, RZ, 0xc0, !PT ;  /* 0x0000007ffafa7812 */ /* 0x002fc600078ec0ff */
[----:B------:R1:W-:Y:S01]  /*1b6a0*/  STL.64 [R1+0x1f68], R8 ;  /* 0x001f680801007387 */ /* 0x0003e20000100a00 */
[----:B--2---:R-:W-:-:S03]  /*1b6b0*/  IMAD.WIDE R20, R251, 0x4, R138 ;  /* 0x00000004fb147825 */ /* 0x004fc600078e028a */
[----:B------:R1:W-:Y:S01]  /*1b6c0*/  LDGSTS.E [R4+-0x68a00], [R8.64], P6 ;  /* 0x9760000008047fae */ /* 0x0003e2000b121844 */
[----:B---3--:R-:W-:-:S05]  /*1b6d0*/  IMAD.WIDE R10, R251, 0x4, R122 ;  /* 0x00000004fb0a7825 */ /* 0x008fca00078e027a */
[----:B------:R2:W-:Y:S01]  /*1b6e0*/  STL.64 [R1+0x1f90], R10 ;  /* 0x001f900a01007387 */ /* 0x0005e20000100a00 */
[----:B-1----:R-:W-:-:S03]  /*1b6f0*/  IMAD.WIDE R8, R251, 0x4, R154 ;  /* 0x00000004fb087825 */ /* 0x002fc600078e029a */
[----:B------:R2:W-:Y:S04]  /*1b700*/  LDGSTS.E [R7+-0x67a00], [R10.64], P6 ;  /* 0x986000000a077fae */ /* 0x0005e8000b121844 */
[----:B------:R1:W-:Y:S01]  /*1b710*/  STL.64 [R1+0x1fc0], R20 ;  /* 0x001fc01401007387 */ /* 0x0003e20000100a00 */
[----:B------:R-:W-:-:S03]  /*1b720*/  IMAD.SHL.U32 R250, R250, 0x4, RZ ;  /* 0x00000004fafa7824 */ /* 0x000fc600078e00ff */
[----:B------:R1:W-:Y:S01]  /*1b730*/  LDGSTS.E [R6+-0x66a00], [R20.64], P6 ;  /* 0x9960000014067fae */ /* 0x0003e2000b121844 */
[----:B--2---:R-:W-:-:S03]  /*1b740*/  IMAD.WIDE R10, R251, 0x4, R170 ;  /* 0x00000004fb0a7825 */ /* 0x004fc600078e02aa */
[----:B------:R2:W-:Y:S04]  /*1b750*/  STL.64 [R1+0x1fe8], R8 ;  /* 0x001fe80801007387 */ /* 0x0005e80000100a00 */
[----:B------:R2:W-:Y:S01]  /*1b760*/  LDGSTS.E [R5+-0x65a00], [R8.64], P6 ;  /* 0x9a60000008057fae */ /* 0x0005e2000b121844 */
[----:B------:R-:W-:Y:S01]  /*1b770*/  LOP3.LUT R242, R250, 0x40, RZ, 0x3c, !PT ;  /* 0x00000040faf27812 */ /* 0x000fe200078e3cff */
[C---:B-1----:R-:W-:Y:S02]  /*1b780*/  IMAD.WIDE R20, R251.reuse, 0x4, R202 ;  /* 0x00000004fb147825 */ /* 0x042fe400078e02ca */
[----:B------:R1:W-:Y:S04]  /*1b790*/  STL.64 [R1+0x2018], R10 ;  /* 0x0020180a01007387 */ /* 0x0003e80000100a00 */
[----:B------:R1:W-:Y:S01]  /*1b7a0*/  LDGSTS.E [R4+-0x64a00], [R10.64], P6 ;  /* 0x9b6000000a047fae */ /* 0x0003e2000b121844 */
[----:B--2---:R-:W-:-:S05]  /*1b7b0*/  IMAD.WIDE R8, R251, 0x4, R186 ;  /* 0x00000004fb087825 */ /* 0x004fca00078e02ba */
[----:B------:R2:W-:Y:S01]  /*1b7c0*/  STL.64 [R1+0x2040], R8 ;  /* 0x0020400801007387 */ /* 0x0005e20000100a00 */
[----:B-1----:R-:W-:-:S03]  /*1b7d0*/  IMAD.WIDE R10, R251, 0x4, R218 ;  /* 0x00000004fb0a7825 */ /* 0x002fc600078e02da */
[----:B------:R2:W-:Y:S04]  /*1b7e0*/  LDGSTS.E [R7+-0x63a00], [R8.64], P6 ;  /* 0x9c60000008077fae */ /* 0x0005e8000b121844 */
[----:B------:R-:W-:Y:S01]  /*1b7f0*/  STL.64 [R1+0x2068], R20 ;  /* 0x0020681401007387 */ /* 0x000fe20000100a00 */
[----:B------:R-:W-:-:S03]  /*1b800*/  IMAD.WIDE R168, R251, 0x4, R12 ;  /* 0x00000004fba87825 */ /* 0x000fc600078e020c */
[----:B------:R1:W-:Y:S01]  /*1b810*/  LDGSTS.E [R6+-0x62a00], [R20.64], P6 ;  /* 0x9d60000014067fae */ /* 0x0003e2000b121844 */
[----:B--2---:R-:W-:-:S03]  /*1b820*/  IMAD.WIDE R8, R251, 0x4, R234 ;  /* 0x00000004fb087825 */ /* 0x004fc600078e02ea */
[----:B------:R2:W-:Y:S01]  /*1b830*/  STL.64 [R1+0x2088], R10 ;  /* 0x0020880a01007387 */ /* 0x0005e20000100a00 */
[----:B------:R-:W-:-:S03]  /*1b840*/  IADD3 R7, R242, 0x100000, RZ ;  /* 0x00100000f2077810 */ /* 0x000fc60007ffe0ff */
[----:B------:R3:W-:Y:S01]  /*1b850*/  LDGSTS.E [R5+-0x61a00], [R10.64], P6 ;  /* 0x9e6000000a057fae */ /* 0x0007e2000b121844 */
[----:B-1----:R-:W-:-:S03]  /*1b860*/  IADD3 R6, R242, 0x100000, RZ ;  /* 0x00100000f2067810 */ /* 0x002fc60007ffe0ff */
[----:B------:R1:W-:Y:S04]  /*1b870*/  STL.64 [R1+0x20a8], R8 ;  /* 0x0020a80801007387 */ /* 0x0003e80000100a00 */
[----:B------:R1:W-:Y:S01]  /*1b880*/  LDGSTS.E [R4+-0x60a00], [R8.64], P6 ;  /* 0x9f60000008047fae */ /* 0x0003e2000b121844 */
[----:B---3--:R-:W-:Y:S01]  /*1b890*/  IADD3 R5, R242, 0x100000, RZ ;  /* 0x00100000f2057810 */ /* 0x008fe20007ffe0ff */
[----:B--2---:R-:W-:-:S04]  /*1b8a0*/  IMAD.WIDE R10, R251, 0x4, R44 ;  /* 0x00000004fb0a7825 */ /* 0x004fc800078e022c */
[----:B-1----:R-:W-:-:S05]  /*1b8b0*/  IMAD.WIDE R8, R251, 0x4, R28 ;  /* 0x00000004fb087825 */ /* 0x002fca00078e021c */
[----:B------:R1:W-:Y:S04]  /*1b8c0*/  STL.64 [R1+0x18], R8 ;  /* 0x0000180801007387 */ /* 0x0003e80000100a00 */
[----:B------:R2:W-:Y:S01]  /*1b8d0*/  STL.64 [R1+0x28], R10 ;  /* 0x0000280a01007387 */ /* 0x0005e20000100a00 */
[----:B-----5:R-:W-:-:S05]  /*1b8e0*/  IMAD.WIDE R54, R251, 0x4, R246 ;  /* 0x00000004fb367825 */ /* 0x020fca00078e02f6 */
[----:B------:R3:W-:Y:S04]  /*1b8f0*/  LDGSTS.E [R7+-0x6f800], [R54.64], P6 ;  /* 0x9080000036077fae */ /* 0x0007e8000b121844 */
[----:B------:R4:W-:Y:S04]  /*1b900*/  LDGSTS.E [R6+-0x6e800], [R168.64], P6 ;  /* 0x91800000a8067fae */ /* 0x0009e8000b121844 */
[----:B------:R1:W-:Y:S02]  /*1b910*/  LDGSTS.E [R5+-0x6d800], [R8.64], P6 ;  /* 0x9280000008057fae */ /* 0x0003e4000b121844 */
[----:B-1----:R-:W-:-:S05]  /*1b920*/  IMAD.WIDE R8, R251, 0x4, R60 ;  /* 0x00000004fb087825 */ /* 0x002fca00078e023c */
[----:B------:R1:W-:Y:S04]  /*1b930*/  STL.64 [R1+0xc70], R8 ;  /* 0x000c700801007387 */ /* 0x0003e80000100a00 */
[----:B------:R-:W5:Y:S01]  /*1b940*/  LDL.LU.64 R246, [R1+0x10] ;  /* 0x0000100001f67983 */ /* 0x000f620000300a00 */
[----:B------:R-:W-:Y:S01]  /*1b950*/  IADD3 R4, R242, 0x100000, RZ ;  /* 0x00100000f2047810 */ /* 0x000fe20007ffe0ff */
[----:B------:R-:W-:-:S04]  /*1b960*/  IMAD.WIDE R12, R251, 0x4, R76 ;  /* 0x00000004fb0c7825 */ /* 0x000fc800078e024c */
[----:B------:R2:W-:Y:S04]  /*1b970*/  LDGSTS.E [R4+-0x6c800], [R10.64], P6 ;  /* 0x938000000a047fae */ /* 0x0005e8000b121844 */
[----:B------:R1:W-:Y:S04]  /*1b980*/  LDGSTS.E [R7+-0x6b800], [R8.64], P6 ;  /* 0x9480000008077fae */ /* 0x0003e8000b121844 */
[----:B------:R3:W-:Y:S01]  /*1b990*/  STL.64 [R1+0xc88], R12 ;  /* 0x000c880c01007387 */ /* 0x0007e20000100a00 */
[----:B--2---:R-:W-:-:S03]  /*1b9a0*/  IMAD.WIDE R10, R251, 0x4, R92 ;  /* 0x00000004fb0a7825 */ /* 0x004fc600078e025c */
[----:B------:R3:W-:Y:S01]  /*1b9b0*/  LDGSTS.E [R6+-0x6a800], [R12.64], P6 ;  /* 0x958000000c067fae */ /* 0x0007e2000b121844 */
[----:B-1----:R-:W-:-:S03]  /*1b9c0*/  IMAD.WIDE R8, R251, 0x4, R108 ;  /* 0x00000004fb087825 */ /* 0x002fc600078e026c */
[----:B------:R1:W-:Y:S04]  /*1b9d0*/  STL.64 [R1+0x1ef0], R10 ;  /* 0x001ef00a01007387 */ /* 0x0003e80000100a00 */
[----:B------:R1:W-:Y:S04]  /*1b9e0*/  LDGSTS.E [R5+-0x69800], [R10.64], P6 ;  /* 0x968000000a057fae */ /* 0x0003e8000b121844 */
[----:B------:R2:W-:Y:S01]  /*1b9f0*/  STL.64 [R1+0x1f10], R8 ;  /* 0x001f100801007387 */ /* 0x0005e20000100a00 */
[----:B---3--:R-:W-:-:S03]  /*1ba00*/  IMAD.WIDE R12, R251, 0x4, R140 ;  /* 0x00000004fb0c7825 */ /* 0x008fc600078e028c */
[----:B------:R2:W-:Y:S01]  /*1ba10*/  LDGSTS.E [R4+-0x68800], [R8.64], P6 ;  /* 0x9780000008047fae */ /* 0x0005e2000b121844 */
[----:B-1----:R-:W-:-:S05]  /*1ba20*/  IMAD.WIDE R10, R251, 0x4, R124 ;  /* 0x00000004fb0a7825 */ /* 0x002fca00078e027c */
[----:B------:R1:W-:Y:S01]  /*1ba30*/  STL.64 [R1+0x1f38], R10 ;  /* 0x001f380a01007387 */ /* 0x0003e20000100a00 */
[----:B--2---:R-:W-:-:S03]  /*1ba40*/  IMAD.WIDE R8, R251, 0x4, R156 ;  /* 0x00000004fb087825 */ /* 0x004fc600078e029c */
[----:B------:R1:W-:Y:S04]  /*1ba50*/  LDGSTS.E [R7+-0x67800], [R10.64], P6 ;  /* 0x988000000a077fae */ /* 0x0003e8000b121844 */
[----:B------:R2:W-:Y:S04]  /*1ba60*/  STL.64 [R1+0x1f60], R12 ;  /* 0x001f600c01007387 */ /* 0x0005e80000100a00 */
[----:B------:R2:W-:Y:S01]  /*1ba70*/  LDGSTS.E [R6+-0x66800], [R12.64], P6 ;  /* 0x998000000c067fae */ /* 0x0005e2000b121844 */
[----:B-1----:R-:W-:-:S03]  /*1ba80*/  IMAD.WIDE R10, R251, 0x4, R172 ;  /* 0x00000004fb0a7825 */ /* 0x002fc600078e02ac */
[----:B------:R1:W-:Y:S04]  /*1ba90*/  STL.64 [R1+0x1f88], R8 ;  /* 0x001f880801007387 */ /* 0x0003e80000100a00 */
[----:B------:R1:W-:Y:S01]  /*1baa0*/  LDGSTS.E [R5+-0x65800], [R8.64], P6 ;  /* 0x9a80000008057fae */ /* 0x0003e2000b121844 */
[----:B--2---:R-:W-:-:S03]  /*1bab0*/  IMAD.WIDE R12, R251, 0x4, R204 ;  /* 0x00000004fb0c7825 */ /* 0x004fc600078e02cc */
[----:B------:R2:W-:Y:S04]  /*1bac0*/  STL.64 [R1+0x1fb8], R10 ;  /* 0x001fb80a01007387 */ /* 0x0005e80000100a00 */
[----:B------:R2:W-:Y:S01]  /*1bad0*/  LDGSTS.E [R4+-0x64800], [R10.64], P6 ;  /* 0x9b8000000a047fae */ /* 0x0005e2000b121844 */
[----:B-1----:R-:W-:-:S05]  /*1bae0*/  IMAD.WIDE R8, R251, 0x4, R188 ;  /* 0x00000004fb087825 */ /* 0x002fca00078e02bc */
[----:B------:R1:W-:Y:S01]  /*1baf0*/  STL.64 [R1+0x1fe0], R8 ;  /* 0x001fe00801007387 */ /* 0x0003e20000100a00 */
[----:B--2---:R-:W-:-:S03]  /*1bb00*/  IMAD.WIDE R10, R251, 0x4, R220 ;  /* 0x00000004fb0a7825 */ /* 0x004fc600078e02dc */
[----:B------:R1:W-:Y:S04]  /*1bb10*/  LDGSTS.E [R7+-0x63800], [R8.64], P6 ;  /* 0x9c80000008077fae */ /* 0x0003e8000b121844 */
[----:B------:R2:W-:Y:S04]  /*1bb20*/  STL.64 [R1+0x2010], R12 ;  /* 0x0020100c01007387 */ /* 0x0005e80000100a00 */
[----:B------:R3:W-:Y:S01]  /*1bb30*/  STL.64 [R1+0x2038], R10 ;  /* 0x0020380a01007387 */ /* 0x0007e20000100a00 */
[----:B-1----:R-:W-:-:S03]  /*1bb40*/  IMAD.WIDE R8, R251, 0x4, R236 ;  /* 0x00000004fb087825 */ /* 0x002fc600078e02ec */
[----:B------:R-:W1:Y:S04]  /*1bb50*/  S2R R250, SR_TID.X ;  /* 0x0000000000fa7919 */ /* 0x000e680000002100 */
[----:B------:R1:W-:Y:S01]  /*1bb60*/  STL.64 [R1+0x2060], R8 ;  /* 0x0020600801007387 */ /* 0x0003e20000100a00 */
[----:B------:R-:W-:-:S03]  /*1bb70*/  IMAD.WIDE R44, R251, 0x4, R14 ;  /* 0x00000004fb2c7825 */ /* 0x000fc600078e020e */
[----:B------:R4:W-:Y:S01]  /*1bb80*/  LDGSTS.E [R6+-0x62800], [R12.64], P6 ;  /* 0x9d8000000c067fae */ /* 0x0009e2000b121844 */
[C---:B-----5:R-:W-:Y:S01]  /*1bb90*/  IMAD.WIDE R40, R251.reuse, 0x4, R246 ;  /* 0x00000004fb287825 */ /* 0x060fe200078e02f6 */
[----:B-1----:R-:W-:Y:S02]  /*1bba0*/  LOP3.LUT R250, R250, 0x7f, RZ, 0xc0, !PT ;  /* 0x0000007ffafa7812 */ /* 0x002fe400078ec0ff */
[----:B------:R-:W5:Y:S03]  /*1bbb0*/  LDL.LU.64 R246, [R1+0x8] ;  /* 0x0000080001f67983 */ /* 0x000f660000300a00 */
[----:B------:R-:W-:Y:S01]  /*1bbc0*/  IMAD.SHL.U32 R250, R250, 0x4, RZ ;  /* 0x00000004fafa7824 */ /* 0x000fe200078e00ff */
[----:B------:R1:W-:Y:S04]  /*1bbd0*/  LDGSTS.E [R5+-0x61800], [R10.64], P6 ;  /* 0x9e8000000a057fae */ /* 0x0003e8000b121844 */
[----:B------:R-:W-:Y:S01]  /*1bbe0*/  LOP3.LUT R250, R250, 0x50, RZ, 0x3c, !PT ;  /* 0x00000050fafa7812 */ /* 0x000fe200078e3cff */
[----:B------:R2:W-:Y:S01]  /*1bbf0*/  LDGSTS.E [R4+-0x60800], [R8.64], P6 ;  /* 0x9f80000008047fae */ /* 0x0005e2000b121844 */
[----:B------:R-:W-:-:S02]  /*1bc00*/  IMAD.WIDE R52, R251, 0x4, R30 ;  /* 0x00000004fb347825 */ /* 0x000fc400078e021e */
[C---:B------:R-:W-:Y:S02]  /*1bc10*/  IADD3 R7, R250.reuse, 0x100000, RZ ;  /* 0x00100000fa077810 */ /* 0x040fe40007ffe0ff */
[C---:B----4-:R-:W-:Y:S01]  /*1bc20*/  IADD3 R6, R250.reuse, 0x100000, RZ ;  /* 0x00100000fa067810 */ /* 0x050fe20007ffe0ff */
[C---:B------:R-:W-:Y:S01]  /*1bc30*/  IMAD.WIDE R60, R251.reuse, 0x4, R46 ;  /* 0x00000004fb3c7825 */ /* 0x040fe200078e022e */
[C---:B-1----:R-:W-:Y:S01]  /*1bc40*/  IADD3 R5, R250.reuse, 0x100000, RZ ;  /* 0x00100000fa057810 */ /* 0x042fe20007ffe0ff */
[----:B------:R1:W-:Y:S02]  /*1bc50*/  LDGSTS.E [R7+-0x6f600], [R40.64], P6 ;  /* 0x90a0000028077fae */ /* 0x0003e4000b121844 */
[C---:B------:R-:W-:Y:S01]  /*1bc60*/  IMAD.WIDE R172, R251.reuse, 0x4, R62 ;  /* 0x00000004fbac7825 */ /* 0x040fe200078e023e */
[----:B--2---:R-:W-:Y:S01]  /*1bc70*/  IADD3 R4, R250, 0x100000, RZ ;  /* 0x00100000fa047810 */ /* 0x004fe20007ffe0ff */
[----:B------:R2:W-:Y:S02]  /*1bc80*/  LDGSTS.E [R6+-0x6e600], [R44.64], P6 ;  /* 0x91a000002c067fae */ /* 0x0005e4000b121844 */
[----:B------:R-:W-:-:S02]  /*1bc90*/  IMAD.WIDE R12, R251, 0x4, R78 ;  /* 0x00000004fb0c7825 */ /* 0x000fc400078e024e */
[----:B------:R4:W-:Y:S02]  /*1bca0*/  LDGSTS.E [R5+-0x6d600], [R52.64], P6 ;  /* 0x92a0000034057fae */ /* 0x0009e4000b121844 */
[C---:B---3--:R-:W-:Y:S02]  /*1bcb0*/  IMAD.WIDE R10, R251.reuse, 0x4, R94 ;  /* 0x00000004fb0a7825 */ /* 0x048fe400078e025e */
[----:B------:R3:W-:Y:S02]  /*1bcc0*/  LDGSTS.E [R4+-0x6c600], [R60.64], P6 ;  /* 0x93a000003c047fae */ /* 0x0007e4000b121844 */
[C---:B------:R-:W-:Y:S02]  /*1bcd0*/  IMAD.WIDE R8, R251.reuse, 0x4, R110 ;  /* 0x00000004fb087825 */ /* 0x040fe400078e026e */
[----:B------:R1:W-:Y:S04]  /*1bce0*/  LDGSTS.E [R7+-0x6b600], [R172.64], P6 ;  /* 0x94a00000ac077fae */ /* 0x0003e8000b121844 */
[----:B------:R1:W-:Y:S04]  /*1bcf0*/  STL.64 [R1+0x10], R12 ;  /* 0x0000100c01007387 */ /* 0x0003e80000100a00 */
[----:B------:R1:W-:Y:S04]  /*1bd00*/  LDGSTS.E [R6+-0x6a600], [R12.64], P6 ;  /* 0x95a000000c067fae */ /* 0x0003e8000b121844 */
[----:B------:R2:W-:Y:S04]  /*1bd10*/  STL.64 [R1+0xc68], R10 ;  /* 0x000c680a01007387 */ /* 0x0005e80000100a00 */
[----:B------:R2:W-:Y:S04]  /*1bd20*/  LDGSTS.E [R5+-0x69600], [R10.64], P6 ;  /* 0x96a000000a057fae */ /* 0x0005e8000b121844 */
[----:B------:R3:W-:Y:S01]  /*1bd30*/  STL.64 [R1+0x1ec8], R8 ;  /* 0x001ec80801007387 */ /* 0x0007e20000100a00 */
[----:B-1----:R-:W-:-:S03]  /*1bd40*/  IMAD.WIDE R12, R251, 0x4, R142 ;  /* 0x00000004fb0c7825 */ /* 0x002fc600078e028e */
[----:B------:R3:W-:Y:S01]  /*1bd50*/  LDGSTS.E [R4+-0x68600], [R8.64], P6 ;  /* 0x97a0000008047fae */ /* 0x0007e2000b121844 */
[----:B--2---:R-:W-:-:S05]  /*1bd60*/  IMAD.WIDE R10, R251, 0x4, R126 ;  /* 0x00000004fb0a7825 */ /* 0x004fca00078e027e */
[----:B------:R1:W-:Y:S01]  /*1bd70*/  STL.64 [R1+0x1ee0], R10 ;  /* 0x001ee00a01007387 */ /* 0x0003e20000100a00 */
[----:B---3--:R-:W-:-:S03]  /*1bd80*/  IMAD.WIDE R8, R251, 0x4, R158 ;  /* 0x00000004fb087825 */ /* 0x008fc600078e029e */
        /* <DEDUP_REMOVED lines=13> */
[----:B------:R-:W-:Y:S04]  /*1be60*/  STL.64 [R1+0x1fb0], R12 ;  /* 0x001fb00c01007387 */ /* 0x000fe80000100a00 */
[----:B------:R-:W-:Y:S01]  /*1be70*/  STL.64 [R1+0x1fd8], R10 ;  /* 0x001fd80a01007387 */ /* 0x000fe20000100a00 */
[----:B-1----:R-:W-:-:S03]  /*1be80*/  IMAD.WIDE R8, R251, 0x4, R238 ;  /* 0x00000004fb087825 */ /* 0x002fc600078e02ee */
[----:B------:R1:W-:Y:S04]  /*1be90*/  LDGSTS.E [R6+-0x62600], [R12.64], P6 ;  /* 0x9da000000c067fae */ /* 0x0003e8000b121844 */
[----:B------:R2:W-:Y:S01]  /*1bea0*/  STL.64 [R1+0x2008], R8 ;  /* 0x0020080801007387 */ /* 0x0005e20000100a00 */
[C---:B-----5:R-:W-:Y:S01]  /*1beb0*/  IMAD.WIDE R36, R251.reuse, 0x4, R246 ;  /* 0x00000004fb247825 */ /* 0x060fe200078e02f6 */
[C---:B------:R-:W-:Y:S02]  /*1bec0*/  IADD3 R7, R252.reuse, 0x100000, RZ ;  /* 0x00100000fc077810 */ /* 0x040fe40007ffe0ff */
[----:B------:R-:W3:Y:S01]  /*1bed0*/  LDL.LU.64 R246, [R1] ;  /* 0x0000000001f67983 */ /* 0x000ee20000300a00 */
[----:B-1----:R-:W-:Y:S01]  /*1bee0*/  IADD3 R6, R252, 0x100000, RZ ;  /* 0x00100000fc067810 */ /* 0x002fe20007ffe0ff */
[----:B------:R-:W-:-:S02]  /*1bef0*/  IMAD.WIDE R38, R251, 0x4, R16 ;  /* 0x00000004fb267825 */ /* 0x000fc400078e0210 */
[----:B------:R4:W-:Y:S02]  /*1bf00*/  LDGSTS.E [R5+-0x61600], [R10.64], P6 ;  /* 0x9ea000000a057fae */ /* 0x0009e4000b121844 */
[C---:B------:R-:W-:Y:S02]  /*1bf10*/  IMAD.WIDE R32, R251.reuse, 0x4, R32 ;  /* 0x00000004fb207825 */ /* 0x040fe400078e0220 */
[----:B------:R1:W-:Y:S02]  /*1bf20*/  LDGSTS.E [R4+-0x60600], [R8.64], P6 ;  /* 0x9fa0000008047fae */ /* 0x0003e4000b121844 */
[C---:B------:R-:W-:Y:S02]  /*1bf30*/  IMAD.WIDE R48, R251.reuse, 0x4, R48 ;  /* 0x00000004fb307825 */ /* 0x040fe400078e0230 */
[----:B------:R5:W-:Y:S02]  /*1bf40*/  LDGSTS.E [R7+-0x6f400], [R36.64], P6 ;  /* 0x90c0000024077fae */ /* 0x000be4000b121844 */
[C---:B------:R-:W-:Y:S01]  /*1bf50*/  IMAD.WIDE R64, R251.reuse, 0x4, R64 ;  /* 0x00000004fb407825 */ /* 0x040fe200078e0240 */
[C---:B----4-:R-:W-:Y:S01]  /*1bf60*/  IADD3 R5, R252.reuse, 0x100000, RZ ;  /* 0x00100000fc057810 */ /* 0x050fe20007ffe0ff */
[----:B------:R4:W-:Y:S02]  /*1bf70*/  LDGSTS.E [R6+-0x6e400], [R38.64], P6 ;  /* 0x91c0000026067fae */ /* 0x0009e4000b121844 */
[C---:B------:R-:W-:Y:S01]  /*1bf80*/  IMAD.WIDE R58, R251.reuse, 0x4, R80 ;  /* 0x00000004fb3a7825 */ /* 0x040fe200078e0250 */
[----:B-1----:R-:W-:Y:S01]  /*1bf90*/  IADD3 R4, R252, 0x100000, RZ ;  /* 0x00100000fc047810 */ /* 0x002fe20007ffe0ff */
[----:B------:R1:W-:Y:S02]  /*1bfa0*/  LDGSTS.E [R5+-0x6d400], [R32.64], P6 ;  /* 0x92c0000020057fae */ /* 0x0003e4000b121844 */
[----:B------:R-:W-:-:S02]  /*1bfb0*/  IMAD.WIDE R170, R251, 0x4, R96 ;  /* 0x00000004fbaa7825 */ /* 0x000fc400078e0260 */
[----:B------:R1:W-:Y:S02]  /*1bfc0*/  LDGSTS.E [R4+-0x6c400], [R48.64], P6 ;  /* 0x93c0000030047fae */ /* 0x0003e4000b121844 */
[C---:B--2---:R-:W-:Y:S02]  /*1bfd0*/  IMAD.WIDE R8, R251.reuse, 0x4, R112 ;  /* 0x00000004fb087825 */ /* 0x044fe400078e0270 */
[----:B------:R5:W-:Y:S02]  /*1bfe0*/  LDGSTS.E [R7+-0x6b400], [R64.64], P6 ;  /* 0x94c0000040077fae */ /* 0x000be4000b121844 */
[C---:B------:R-:W-:Y:S02]  /*1bff0*/  IMAD.WIDE R10, R251.reuse, 0x4, R128 ;  /* 0x00000004fb0a7825 */ /* 0x040fe400078e0280 */
[----:B------:R4:W-:Y:S02]  /*1c000*/  LDGSTS.E [R6+-0x6a400], [R58.64], P6 ;  /* 0x95c000003a067fae */ /* 0x0009e4000b121844 */
[----:B------:R-:W-:-:S02]  /*1c010*/  IMAD.WIDE R12, R251, 0x4, R144 ;  /* 0x00000004fb0c7825 */ /* 0x000fc400078e0290 */
[----:B------:R1:W-:Y:S04]  /*1c020*/  LDGSTS.E [R5+-0x69400], [R170.64], P6 ;  /* 0x96c00000aa057fae */ /* 0x0003e8000b121844 */
[----:B------:R2:W-:Y:S04]  /*1c030*/  STL.64 [R1+0x8], R8 ;  /* 0x0000080801007387 */ /* 0x0005e80000100a00 */
[----:B------:R2:W-:Y:S04]  /*1c040*/  LDGSTS.E [R4+-0x68400], [R8.64], P6 ;  /* 0x97c0000008047fae */ /* 0x0005e8000b121844 */
[----:B------:R1:W-:Y:S04]  /*1c050*/  STL.64 [R1+0x1eb0], R10 ;  /* 0x001eb00a01007387 */ /* 0x0003e80000100a00 */
[----:B------:R1:W-:Y:S01]  /*1c060*/  LDGSTS.E [R7+-0x67400], [R10.64], P6 ;  /* 0x98c000000a077fae */ /* 0x0003e2000b121844 */
[----:B--2---:R-:W-:-:S03]  /*1c070*/  IMAD.WIDE R8, R251, 0x4, R160 ;  /* 0x00000004fb087825 */ /* 0x004fc600078e02a0 */
[----:B------:R2:W-:Y:S04]  /*1c080*/  STL.64 [R1+0x1ec0], R12 ;  /* 0x001ec00c01007387 */ /* 0x0005e80000100a00 */
[----:B------:R2:W-:Y:S01]  /*1c090*/  LDGSTS.E [R6+-0x66400], [R12.64], P6 ;  /* 0x99c000000c067fae */ /* 0x0005e2000b121844 */
[----:B-1----:R-:W-:-:S03]  /*1c0a0*/  IMAD.WIDE R10, R251, 0x4, R176 ;  /* 0x00000004fb0a7825 */ /* 0x002fc600078e02b0 */
[----:B------:R1:W-:Y:S04]  /*1c0b0*/  STL.64 [R1+0x1ed8], R8 ;  /* 0x001ed80801007387 */ /* 0x0003e80000100a00 */
[----:B------:R1:W-:Y:S01]  /*1c0c0*/  LDGSTS.E [R5+-0x65400], [R8.64], P6 ;  /* 0x9ac0000008057fae */ /* 0x0003e2000b121844 */
[----:B------:R-:W-:-:S03]  /*1c0d0*/  LOP3.LUT R245, R245, 0x70, RZ, 0x3c, !PT ;  /* 0x00000070f5f57812 */ /* 0x000fc600078e3cff */
[----:B------:R4:W-:Y:S01]  /*1c0e0*/  STL.64 [R1+0x1f00], R10 ;  /* 0x001f000a01007387 */ /* 0x0009e20000100a00 */
[----:B--2---:R-:W-:-:S03]  /*1c0f0*/  IMAD.WIDE R12, R251, 0x4, R208 ;  /* 0x00000004fb0c7825 */ /* 0x004fc600078e02d0 */
[----:B------:R4:W-:Y:S01]  /*1c100*/  LDGSTS.E [R4+-0x64400], [R10.64], P6 ;  /* 0x9bc000000a047fae */ /* 0x0009e2000b121844 */
[----:B-1----:R-:W-:-:S05]  /*1c110*/  IMAD.WIDE R8, R251, 0x4, R192 ;  /* 0x00000004fb087825 */ /* 0x002fca00078e02c0 */
[----:B------:R1:W-:Y:S01]  /*1c120*/  STL.64 [R1+0x1f28], R8 ;  /* 0x001f280801007387 */ /* 0x0003e20000100a00 */
[----:B----4-:R-:W-:-:S03]  /*1c130*/  IMAD.WIDE R10, R251, 0x4, R224 ;  /* 0x00000004fb0a7825 */ /* 0x010fc600078e02e0 */
[----:B------:R1:W-:Y:S01]  /*1c140*/  LDGSTS.E [R7+-0x63400], [R8.64], P6 ;  /* 0x9cc0000008077fae */ /* 0x0003e2000b121844 */
[----:B------:R-:W-:-:S03]  /*1c150*/  IMAD.WIDE R30, R251, 0x4, R18 ;  /* 0x00000004fb1e7825 */ /* 0x000fc600078e0212 */
[----:B------:R2:W-:Y:S01]  /*1c160*/  LDGSTS.E [R6+-0x62400], [R12.64], P6 ;  /* 0x9dc000000c067fae */ /* 0x0005e2000b121844 */
[----:B------:R-:W-:-:S03]  /*1c170*/  IMAD.WIDE R34, R251, 0x4, R34 ;  /* 0x00000004fb227825 */ /* 0x000fc600078e0222 */
[----:B------:R4:W-:Y:S01]  /*1c180*/  LDGSTS.E [R5+-0x61400], [R10.64], P6 ;  /* 0x9ec000000a057fae */ /* 0x0009e2000b121844 */
[----:B-1----:R-:W-:Y:S01]  /*1c190*/  IMAD.WIDE R8, R251, 0x4, R240 ;  /* 0x00000004fb087825 */ /* 0x002fe200078e02f0 */
[C---:B-----5:R-:W-:Y:S02]  /*1c1a0*/  IADD3 R7, R245.reuse, 0x100000, RZ ;  /* 0x00100000f5077810 */ /* 0x060fe40007ffe0ff */
[----:B--2---:R-:W-:Y:S02]  /*1c1b0*/  IADD3 R6, R245, 0x100000, RZ ;  /* 0x00100000f5067810 */ /* 0x004fe40007ffe0ff */
[----:B------:R1:W-:Y:S01]  /*1c1c0*/  LDGSTS.E [R4+-0x60400], [R8.64], P6 ;  /* 0x9fc0000008047fae */ /* 0x0003e2000b121844 */
[----:B------:R-:W-:Y:S01]  /*1c1d0*/  IMAD.WIDE R50, R251, 0x4, R50 ;  /* 0x00000004fb327825 */ /* 0x000fe200078e0232 */
[----:B----4-:R-:W-:-:S03]  /*1c1e0*/  IADD3 R5, R245, 0x100000, RZ ;  /* 0x00100000f5057810 */ /* 0x010fc60007ffe0ff */
[C---:B------:R-:W-:Y:S01]  /*1c1f0*/  IMAD.WIDE R66, R251.reuse, 0x4, R66 ;  /* 0x00000004fb427825 */ /* 0x040fe200078e0242 */
[----:B------:R-:W-:Y:S03]  /*1c200*/  STL.64 [R1+0x1f50], R12 ;  /* 0x001f500c01007387 */ /* 0x000fe60000100a00 */
[----:B------:R-:W-:Y:S01]  /*1c210*/  IMAD.WIDE R42, R251, 0x4, R82 ;  /* 0x00000004fb2a7825 */ /* 0x000fe200078e0252 */
[----:B-1----:R-:W-:-:S03]  /*1c220*/  IADD3 R4, R245, 0x100000, RZ ;  /* 0x00100000f5047810 */ /* 0x002fc60007ffe0ff */
[C---:B------:R-:W-:Y:S01]  /*1c230*/  IMAD.WIDE R46, R251.reuse, 0x4, R98 ;  /* 0x00000004fb2e7825 */ /* 0x040fe200078e0262 */
[----:B------:R1:W-:Y:S03]  /*1c240*/  STL.64 [R1+0x1f78], R10 ;  /* 0x001f780a01007387 */ /* 0x0003e60000100a00 */
[C---:B------:R-:W-:Y:S01]  /*1c250*/  IMAD.WIDE R56, R251.reuse, 0x4, R114 ;  /* 0x00000004fb387825 */ /* 0x040fe200078e0272 */
[----:B------:R2:W-:Y:S03]  /*1c260*/  STL.64 [R1+0x1fa8], R8 ;  /* 0x001fa80801007387 */ /* 0x0005e60000100a00 */
[----:B------:R-:W-:-:S04]  /*1c270*/  IMAD.WIDE R62, R251, 0x4, R130 ;  /* 0x00000004fb3e7825 */ /* 0x000fc800078e0282 */
[----:B------:R-:W-:-:S04]  /*1c280*/  IMAD.WIDE R174, R251, 0x4, R146 ;  /* 0x00000004fbae7825 */ /* 0x000fc800078e0292 */
[----:B-1----:R-:W-:-:S04]  /*1c290*/  IMAD.WIDE R10, R251, 0x4, R162 ;  /* 0x00000004fb0a7825 */ /* 0x002fc800078e02a2 */
[C---:B--2---:R-:W-:Y:S01]  /*1c2a0*/  IMAD.WIDE R8, R251.reuse, 0x4, R178 ;  /* 0x00000004fb087825 */ /* 0x044fe200078e02b2 */
[----:B------:R1:W-:Y:S03]  /*1c2b0*/  STL.64 [R1], R10 ;  /* 0x0000000a01007387 */ /* 0x0003e60000100a00 */
[C---:B------:R-:W-:Y:S01]  /*1c2c0*/  IMAD.WIDE R12, R251.reuse, 0x4, R194 ;  /* 0x00000004fb0c7825 */ /* 0x040fe200078e02c2 */
[----:B------:R2:W-:Y:S03]  /*1c2d0*/  STL.64 [R1+0x1eb8], R8 ;  /* 0x001eb80801007387 */ /* 0x0005e60000100a00 */
[C---:B------:R-:W-:Y:S01]  /*1c2e0*/  IMAD.WIDE R2, R251.reuse, 0x4, R2 ;  /* 0x00000004fb027825 */ /* 0x040fe200078e0202 */
[----:B------:R-:W-:Y:S03]  /*1c2f0*/  STL.64 [R1+0x1ed0], R12 ;  /* 0x001ed00c01007387 */ /* 0x000fe60000100a00 */
[----:B---3--:R-:W-:-:S05]  /*1c300*/  IMAD.WIDE R28, R251, 0x4, R246 ;  /* 0x00000004fb1c7825 */ /* 0x008fca00078e02f6 */
        /* <DEDUP_REMOVED lines=12> */
[----:B------:R-:W-:-:S03]  /*1c3d0*/  MOV R252, 0x7f ;  /* 0x0000007f00fc7802 */ /* 0x000fc60000000f00 */
[----:B------:R3:W-:Y:S01]  /*1c3e0*/  LDGSTS.E [R7+-0x63200], [R12.64], P6 ;  /* 0x9ce000000c077fae */ /* 0x0007e2000b121844 */
[----:B-1----:R-:W-:-:S04]  /*1c3f0*/  IMAD.WIDE R10, R251, 0x4, R210 ;  /* 0x00000004fb0a7825 */ /* 0x002fc800078e02d2 */
[----:B--2---:R-:W-:Y:S01]  /*1c400*/  IMAD.WIDE R8, R251, 0x4, R226 ;  /* 0x00000004fb087825 */ /* 0x004fe200078e02e2 */
[----:B------:R-:W-:Y:S04]  /*1c410*/  STL.64 [R1+0x1ef8], R10 ;  /* 0x001ef80a01007387 */ /* 0x000fe80000100a00 */
[----:B------:R1:W-:Y:S04]  /*1c420*/  STL.64 [R1+0x1f20], R8 ;  /* 0x001f200801007387 */ /* 0x0003e80000100a00 */
[----:B------:R2:W-:Y:S04]  /*1c430*/  STL.64 [R1+0x1f48], R2 ;  /* 0x001f480201007387 */ /* 0x0005e80000100a00 */
[----:B------:R2:W-:Y:S04]  /*1c440*/  STL [R1+0x550], RZ ;  /* 0x000550ff01007387 */ /* 0x0005e80000100800 */
        /* <DEDUP_REMOVED lines=311> */
[----:B------:R2:W-:Y:S01]  /*1d7c0*/  STL [R1+0x270], RZ ;  /* 0x000270ff01007387 */ /* 0x0005e20000100800 */
[----:B------:R-:W-:-:S03]  /*1d7d0*/  IADD3 R252, R252, c[0x0][0x180], RZ ;  /* 0x00006000fcfc7a10 */ /* 0x000fc60007ffe0ff */
[----:B------:R2:W-:Y:S04]  /*1d7e0*/  STL [R1+0x274], RZ ;  /* 0x000274ff01007387 */ /* 0x0005e80000100800 */
[----:B------:R2:W-:Y:S04]  /*1d7f0*/  STL [R1+0x278], RZ ;  /* 0x000278ff01007387 */ /* 0x0005e80000100800 */
[----:B------:R2:W-:Y:S01]  /*1d800*/  STL [R1+0x27c], RZ ;  /* 0x00027cff01007387 */ /* 0x0005e20000100800 */
[----:B------:R-:W-:-:S03]  /*1d810*/  ISETP.GE.AND P0, PT, R252, 0x80, PT ;  /* 0x00000080fc00780c */ /* 0x000fc60003f06270 */
[----:B------:R3:W-:Y:S04]  /*1d820*/  LDGSTS.E [R6+-0x62200], [R10.64], P6 ;  /* 0x9de000000a067fae */ /* 0x0007e8000b121844 */
[----:B------:R4:W-:Y:S04]  /*1d830*/  LDGSTS.E [R5+-0x61200], [R8.64], P6 ;  /* 0x9ee0000008057fae */ /* 0x0009e8000b121844 */
[----:B------:R4:W-:Y:S01]  /*1d840*/  LDGSTS.E [R4+-0x60200], [R2.64], P6 ;  /* 0x9fe0000002047fae */ /* 0x0009e2000b121844 */
[----:B------:R-:W-:-:S03]  /*1d850*/  CS2R R244, SRZ ;  /* 0x0000000000f47805 */ /* 0x000fc6000001ff00 */
[----:B------:R-:W0:Y:S01]  /*1d860*/  LDGDEPBAR ;  /* 0x00000000000079af */ /* 0x000e220000000000 */
[----:B------:R-:W-:Y:S01]  /*1d870*/  CS2R R246, SRZ ;  /* 0x0000000000f67805 */ /* 0x000fe2000001ff00 */
        /* <DEDUP_REMOVED lines=84> */
[----:B----4-:R-:W-:Y:S01]  /*1ddc0*/  CS2R R4, SRZ ;  /* 0x0000000000047805 */ /* 0x010fe2000001ff00 */
[----:B---3--:R-:W-:Y:S01]  /*1ddd0*/  CS2R R6, SRZ ;  /* 0x0000000000067805 */ /* 0x008fe2000001ff00 */
[----:B-1----:R-:W-:Y:S01]  /*1dde0*/  CS2R R8, SRZ ;  /* 0x0000000000087805 */ /* 0x002fe2000001ff00 */
        /* <DEDUP_REMOVED lines=9> */
[----:B------:R-:W-:Y:S05]  /*1de80*/  @!P0 BRA `(.L_x_0) ;  /* 0x0005d03000008947 */ /* 0x000fea0003800000 */
[----:B--2---:R-:W2:Y:S04]  /*1de90*/  LDL.LU.64 R10, [R1+0x13f0] ;  /* 0x0013f000010a7983 */ /* 0x004ea80000300a00 */
[----:B------:R-:W3:Y:S04]  /*1dea0*/  LDL.LU.64 R12, [R1+0x13f8] ;  /* 0x0013f800010c7983 */ /* 0x000ee80000300a00 */
[----:B------:R-:W4:Y:S04]  /*1deb0*/  LDL.LU.64 R18, [R1+0x1420] ;  /* 0x0014200001127983 */ /* 0x000f280000300a00 */
[----:B------:R-:W5:Y:S04]  /*1dec0*/  LDL.LU.64 R20, [R1+0x1428] ;  /* 0x0014280001147983 */ /* 0x000f680000300a00 */
[----:B------:R-:W3:Y:S04]  /*1ded0*/  LDL.LU.64 R22, [R1+0x730] ;  /* 0x0007300001167983 */ /* 0x000ee80000300a00 */
[----:B------:R-:W3:Y:S04]  /*1dee0*/  LDL.LU.64 R24, [R1+0x728] ;  /* 0x0007280001187983 */ /* 0x000ee80000300a00 */
[----:B------:R-:W4:Y:S04]  /*1def0*/  LDL.LU.64 R26, [R1+0x720] ;  /* 0x00072000011a7983 */ /* 0x000f280000300a00 */
[----:B------:R-:W4:Y:S04]  /*1df00*/  LDL.LU.64 R2, [R1+0x638] ;  /* 0x0006380001027983 */ /* 0x000f280000300a00 */
[----:B------:R-:W4:Y:S04]  /*1df10*/  LDL.LU.64 R8, [R1+0x410] ;  /* 0x0004100001087983 */ /* 0x000f280000300a00 */
[----:B------:R-:W4:Y:S04]  /*1df20*/  LDL.LU.64 R14, [R1+0x3b8] ;  /* 0x0003b800010e7983 */ /* 0x000f280000300a00 */
[----:B------:R-:W4:Y:S04]  /*1df30*/  LDL.LU.64 R16, [R1+0x3b0] ;  /* 0x0003b00001107983 */ /* 0x000f280000300a00 */
[----:B--2---:R1:W-:Y:S01]  /*1df40*/  STL [R1+0x1e0c], R10 ;  /* 0x001e0c0a01007387 */ /* 0x0043e20000100800 */
[----:B------:R-:W-:-:S03]  /*1df50*/  IMAD.MOV.U32 R4, RZ, RZ, R11 ;  /* 0x000000ffff047224 */ /* 0x000fc600078e000b */
[----:B-1----:R-:W2:Y:S04]  /*1df60*/  LDL.LU.64 R10, [R1+0x3a8] ;  /* 0x0003a800010a7983 */ /* 0x002ea80000300a00 */
[----:B------:R1:W-:Y:S04]  /*1df70*/  STL [R1+0x1e08], R4 ;  /* 0x001e080401007387 */ /* 0x0003e80000100800 */
[----:B---3--:R3:W-:Y:S01]  /*1df80*/  STL [R1+0x1e14], R12 ;  /* 0x001e140c01007387 */ /* 0x0087e20000100800 */
[----:B-1----:R-:W-:-:S03]  /*1df90*/  IMAD.MOV.U32 R4, RZ, RZ, R13 ;  /* 0x000000ffff047224 */ /* 0x002fc600078e000d */
[----:B---3--:R-:W3:Y:S04]  /*1dfa0*/  LDL.LU.64 R12, [R1+0x3a0] ;  /* 0x0003a000010c7983 */ /* 0x008ee80000300a00 */
[----:B------:R1:W-:Y:S04]  /*1dfb0*/  STL [R1+0x1e10], R4 ;  /* 0x001e100401007387 */ /* 0x0003e80000100800 */
[----:B----4-:R4:W-:Y:S01]  /*1dfc0*/  STL [R1+0x1e1c], R18 ;  /* 0x001e1c1201007387 */ /* 0x0109e20000100800 */
[----:B-1----:R-:W-:-:S03]  /*1dfd0*/  MOV R4, R19 ;  /* 0x0000001300047202 */ /* 0x002fc60000000f00 */
[----:B----4-:R-:W4:Y:S04]  /*1dfe0*/  LDL.LU.64 R18, [R1+0x398] ;  /* 0x0003980001127983 */ /* 0x010f280000300a00 */
[----:B------:R1:W-:Y:S04]  /*1dff0*/  STL [R1+0x1e18], R4 ;  /* 0x001e180401007387 */ /* 0x0003e80000100800 */
[----:B-----5:R5:W-:Y:S01]  /*1e000*/  STL [R1+0x1e24], R20 ;  /* 0x001e241401007387 */ /* 0x020be20000100800 */
[----:B-1----:R-:W-:-:S03]  /*1e010*/  IMAD.MOV.U32 R4, RZ, RZ, R21 ;  /* 0x000000ffff047224 */ /* 0x002fc600078e0015 */
[----:B-----5:R-:W5:Y:S04]  /*1e020*/  LDL.LU.64 R20, [R1+0x390] ;  /* 0x0003900001147983 */ /* 0x020f680000300a00 */
[----:B------:R1:W-:Y:S04]  /*1e030*/  STL [R1+0x1e20], R4 ;  /* 0x001e200401007387 */ /* 0x0003e80000100800 */
[----:B------:R1:W-:Y:S02]  /*1e040*/  STL [R1+0x1e28], R22 ;  /* 0x001e281601007387 */ /* 0x0003e40000100800 */
[----:B-1----:R-:W-:-:S02]  /*1e050*/  IMAD.MOV.U32 R4, RZ, RZ, R23 ;  /* 0x000000ffff047224 */ /* 0x002fc400078e0017 */
[----:B------:R-:W5:Y:S04]  /*1e060*/  LDL.LU.64 R22, [R1+0x378] ;  /* 0x0003780001167983 */ /* 0x000f680000300a00 */
[----:B------:R1:W-:Y:S04]  /*1e070*/  STL [R1+0x1e00], R4 ;  /* 0x001e000401007387 */ /* 0x0003e80000100800 */
[----:B------:R1:W-:Y:S02]  /*1e080*/  STL [R1+0x1e04], R24 ;  /* 0x001e041801007387 */ /* 0x0003e40000100800 */
[----:B-1----:R-:W-:-:S02]  /*1e090*/  MOV R4, R25 ;  /* 0x0000001900047202 */ /* 0x002fc40000000f00 */
[----:B------:R-:W5:Y:S04]  /*1e0a0*/  LDL.LU.64 R24, [R1+0x1070] ;  /* 0x0010700001187983 */ /* 0x000f680000300a00 */
[----:B------:R1:W-:Y:S04]  /*1e0b0*/  STL [R1+0x1df8], R4 ;  /* 0x001df80401007387 */ /* 0x0003e80000100800 */
[----:B------:R1:W-:Y:S02]  /*1e0c0*/  STL [R1+0x1dfc], R26 ;  /* 0x001dfc1a01007387 */ /* 0x0003e40000100800 */
[----:B-1----:R-:W-:-:S02]  /*1e0d0*/  IMAD.MOV.U32 R4, RZ, RZ, R27 ;  /* 0x000000ffff047224 */ /* 0x002fc400078e001b */
[----:B------:R-:W5:Y:S04]  /*1e0e0*/  LDL.LU.64 R26, [R1+0x1078] ;  /* 0x00107800011a7983 */ /* 0x000f680000300a00 */
        /* <DEDUP_REMOVED lines=17> */
[----:B--2---:R2:W-:Y:S01]  /*1e200*/  STL [R1+0x1dd4], R10 ;  /* 0x001dd40a01007387 */ /* 0x0045e20000100800 */
[----:B-1----:R-:W-:-:S03]  /*1e210*/  MOV R4, R11 ;  /* 0x0000000b00047202 */ /* 0x002fc60000000f00 */
[----:B--2---:R-:W2:Y:S04]  /*1e220*/  LDL.LU.64 R10, [R1+0x520] ;  /* 0x00052000010a7983 */ /* 0x004ea80000300a00 */
[----:B------:R1:W-:Y:S04]  /*1e230*/  STL [R1+0x1dc8], R4 ;  /* 0x001dc80401007387 */ /* 0x0003e80000100800 */
[----:B---3--:R3:W-:Y:S01]  /*1e240*/  STL [R1+0x1dcc], R12 ;  /* 0x001dcc0c01007387 */ /* 0x0087e20000100800 */
[----:B-1----:R-:W-:-:S03]  /*1e250*/  IMAD.MOV.U32 R4, RZ, RZ, R13 ;  /* 0x000000ffff047224 */ /* 0x002fc600078e000d */
[----:B---3--:R-:W3:Y:S04]  /*1e260*/  LDL.LU.64 R12, [R1+0x4a8] ;  /* 0x0004a800010c7983 */ /* 0x008ee80000300a00 */
[----:B------:R1:W-:Y:S04]  /*1e270*/  STL [R1+0x1dc0], R4 ;  /* 0x001dc00401007387 */ /* 0x0003e80000100800 */
[----:B----4-:R4:W-:Y:S01]  /*1e280*/  STL [R1+0x1dc4], R18 ;  /* 0x001dc41201007387 */ /* 0x0109e20000100800 */
[----:B-1----:R-:W-:-:S03]  /*1e290*/  IMAD.MOV.U32 R4, RZ, RZ, R19 ;  /* 0x000000ffff047224 */ /* 0x002fc600078e0013 */
[----:B----4-:R-:W4:Y:S04]  /*1e2a0*/  LDL.LU.64 R18, [R1+0x370] ;  /* 0x0003700001127983 */ /* 0x010f280000300a00 */
[----:B------:R1:W-:Y:S04]  /*1e2b0*/  STL [R1+0x1db8], R4 ;  /* 0x001db80401007387 */ /* 0x0003e80000100800 */
[----:B-----5:R5:W-:Y:S01]  /*1e2c0*/  STL [R1+0x1dbc], R20 ;  /* 0x001dbc1401007387 */ /* 0x020be20000100800 */
[----:B-1----:R-:W-:-:S03]  /*1e2d0*/  MOV R4, R21 ;  /* 0x0000001500047202 */ /* 0x002fc60000000f00 */
[----:B-----5:R-:W5:Y:S04]  /*1e2e0*/  LDL.LU.64 R20, [R1+0x348] ;  /* 0x0003480001147983 */ /* 0x020f680000300a00 */
        /* <DEDUP_REMOVED lines=29> */
[----:B--2---:R2:W-:Y:S01]  /*1e4c0*/  STL [R1+0x1d7c], R10 ;  /* 0x001d7c0a01007387 */ /* 0x0045e20000100800 */
[----:B-1----:R-:W-:-:S03]  /*1e4d0*/  IMAD.MOV.U32 R4, RZ, RZ, R11 ;  /* 0x000000ffff047224 */ /* 0x002fc600078e000b */
[----:B--2---:R-:W2:Y:S04]  /*1e4e0*/  LDL.LU.64 R10, [R1+0x10b8] ;  /* 0x0010b800010a7983 */ /* 0x004ea80000300a00 */
[----:B------:R1:W-:Y:S04]  /*1e4f0*/  STL [R1+0x1d70], R4 ;  /* 0x001d700401007387 */ /* 0x0003e80000100800 */
[----:B---3--:R3:W-:Y:S01]  /*1e500*/  STL [R1+0x1d74], R12 ;  /* 0x001d740c01007387 */ /* 0x0087e20000100800 */
[----:B-1----:R-:W-:-:S03]  /*1e510*/  MOV R4, R13 ;  /* 0x0000000d00047202 */ /* 0x002fc60000000f00 */
[----:B---3--:R-:W3:Y:S04]  /*1e520*/  LDL.LU.64 R12, [R1+0x10c0] ;  /* 0x0010c000010c7983 */ /* 0x008ee80000300a00 */
[----:B------:R1:W-:Y:S04]  /*1e530*/  STL [R1+0x1d68], R4 ;  /* 0x001d680401007387 */ /* 0x0003e80000100800 */
[----:B----4-:R4:W-:Y:S01]  /*1e540*/  STL [R1+0x1d6c], R18 ;  /* 0x001d6c1201007387 */ /* 0x0109e20000100800 */
[----:B-1----:R-:W-:-:S03]  /*1e550*/  IMAD.MOV.U32 R4, RZ, RZ, R19 ;  /* 0x000000ffff047224 */ /* 0x002fc600078e0013 */
[----:B----4-:R-:W4:Y:S04]  /*1e560*/  LDL.LU.64 R18, [R1+0x10c8] ;  /* 0x0010c80001127983 */ /* 0x010f280000300a00 */
[----:B------:R1:W-:Y:S04]  /*1e570*/  STL [R1+0x1d60], R4 ;  /* 0x001d600401007387 */ /* 0x0003e80000100800 */
[----:B-----5:R5:W-:Y:S01]  /*1e580*/  STL [R1+0x1d64], R20 ;  /* 0x001d641401007387 */ /* 0x020be20000100800 */
[----:B-1----:R-:W-:-:S03]  /*1e590*/  IMAD.MOV.U32 R4, RZ, RZ, R21 ;  /* 0x000000ffff047224 */ /* 0x002fc600078e0015 */
[----:B-----5:R-:W5:Y:S04]  /*1e5a0*/  LDL.LU.64 R20, [R1+0x4a0] ;  /* 0x0004a00001147983 */ /* 0x020f680000300a00 */
        /* <DEDUP_REMOVED lines=29> */
[----:B--2---:R2:W-:Y:S01]  /*1e780*/  STL [R1+0x1d18], R10 ;  /* 0x001d180a01007387 */ /* 0x0045e20000100800 */
[----:B-1----:R-:W-:-:S03]  /*1e790*/  IMAD.MOV.U32 R4, RZ, RZ, R11 ;  /* 0x000000ffff047224 */ /* 0x002fc600078e000b */
[----:B--2---:R-:W2:Y:S04]  /*1e7a0*/  LDL.LU.64 R10, [R1+0x2a0] ;  /* 0x0002a000010a7983 */ /* 0x004ea80000300a00 */
        /* <DEDUP_REMOVED lines=601> */
[----:B------:R-:W-:Y:S04]  /*20d40*/  STL [R1+0x1890], R8 ;  /* 0x0018900801007387 */ /* 0x000fe80000100800 */
[----:B------:R-:W5:Y:S01]  /*20d50*/  LDL.LU.64 R6, [R1+0x1348] ;  /* 0x0013480001067983 */ /* 0x000f620000300a00 */
[----:B-1----:R-:W-:-:S05]  /*20d60*/  IMAD.MOV.U32 R4, RZ, RZ, R9 ;  /* 0x000000ffff047224 */ /* 0x002fca00078e0009 */
[----:B------:R1:W-:Y:S04]  /*20d70*/  STL [R1+0x188c], R4 ;  /* 0x00188c0401007387 */ /* 0x0003e80000100800 */
[----:B------:R-:W-:Y:S01]  /*20d80*/  STL [R1+0x1898], R14 ;  /* 0x0018980e01007387 */ /* 0x000fe20000100800 */
[----:B-1----:R-:W-:-:S03]  /*20d90*/  MOV R4, R15 ;  /* 0x0000000f00047202 */ /* 0x002fc60000000f00 */
[----:B------:R-:W5:Y:S04]  /*20da0*/  LDL.LU.64 R8, [R1+0x1210] ;  /* 0x0012100001087983 */ /* 0x000f680000300a00 */
[----:B------:R1:W-:Y:S04]  /*20db0*/  STL [R1+0x1894], R4 ;  /* 0x0018940401007387 */ /* 0x0003e80000100800 */
[----:B------:R2:W-:Y:S01]  /*20dc0*/  STL [R1+0x18a0], R16 ;  /* 0x0018a01001007387 */ /* 0x0005e20000100800 */
[----:B-1----:R-:W-:-:S03]  /*20dd0*/  IMAD.MOV.U32 R4, RZ, RZ, R17 ;  /* 0x000000ffff047224 */ /* 0x002fc600078e0011 */
[----:B------:R-:W5:Y:S04]  /*20de0*/  LDL.LU.64 R14, [R1+0x1218] ;  /* 0x00121800010e7983 */ /* 0x000f680000300a00 */
[----:B--2---:R-:W-:Y:S04]  /*20df0*/  STL [R1+0x18a8], R10 ;  /* 0x0018a80a01007387 */ /* 0x004fe80000100800 */
[----:B------:R1:W-:Y:S04]  /*20e00*/  STL [R1+0x189c], R4 ;  /* 0x00189c0401007387 */ /* 0x0003e80000100800 */
[----:B------:R-:W2:Y:S01]  /*20e10*/  LDL.LU.64 R16, [R1+0x1220] ;  /* 0x0012200001107983 */ /* 0x000ea20000300a00 */
[----:B-1----:R-:W-:-:S03]  /*20e20*/  IMAD.MOV.U32 R4, RZ, RZ, R11 ;  /* 0x000000ffff047224 */ /* 0x002fc600078e000b */
[----:B---3--:R-:W-:Y:S04]  /*20e30*/  STL [R1+0x18ac], R12 ;  /* 0x0018ac0c01007387 */ /* 0x008fe80000100800 */
[----:B------:R1:W-:Y:S04]  /*20e40*/  STL [R1+0x18a4], R4 ;  /* 0x0018a40401007387 */ /* 0x0003e80000100800 */
[----:B------:R-:W3:Y:S01]  /*20e50*/  LDL.LU.64 R10, [R1+0x1228] ;  /* 0x00122800010a7983 */ /* 0x000ee20000300a00 */
[----:B-1----:R-:W-:-:S03]  /*20e60*/  MOV R4, R13 ;  /* 0x0000000d00047202 */ /* 0x002fc60000000f00 */
[----:B----4-:R-:W-:Y:S04]  /*20e70*/  STL [R1+0x1844], R18 ;  /* 0x0018441201007387 */ /* 0x010fe80000100800 */
[----:B------:R1:W-:Y:S04]  /*20e80*/  STL [R1+0x1840], R4 ;  /* 0x0018400401007387 */ /* 0x0003e80000100800 */
[----:B------:R-:W4:Y:S01]  /*20e90*/  LDL.LU.64 R12, [R1+0xbc0] ;  /* 0x000bc000010c7983 */ /* 0x000f220000300a00 */
[----:B-1----:R-:W-:-:S03]  /*20ea0*/  IMAD.MOV.U32 R4, RZ, RZ, R19 ;  /* 0x000000ffff047224 */ /* 0x002fc600078e0013 */
[----:B-----5:R-:W-:Y:S04]  /*20eb0*/  STL [R1+0x183c], R20 ;  /* 0x00183c1401007387 */ /* 0x020fe80000100800 */
[----:B------:R1:W-:Y:S04]  /*20ec0*/  STL [R1+0x1838], R4 ;  /* 0x0018380401007387 */ /* 0x0003e80000100800 */
[----:B------:R-:W5:Y:S01]  /*20ed0*/  LDL.LU.64 R18, [R1+0xbb8] ;  /* 0x000bb80001127983 */ /* 0x000f620000300a00 */
[----:B-1----:R-:W-:-:S03]  /*20ee0*/  IMAD.MOV.U32 R4, RZ, RZ, R21 ;  /* 0x000000ffff047224 */ /* 0x002fc600078e0015 */
[----:B------:R-:W-:Y:S04]  /*20ef0*/  STL [R1+0x1834], R22 ;  /* 0x0018341601007387 */ /* 0x000fe80000100800 */
[----:B------:R1:W-:Y:S04]  /*20f00*/  STL [R1+0x1830], R4 ;  /* 0x0018300401007387 */ /* 0x0003e80000100800 */
[----:B------:R-:W5:Y:S01]  /*20f10*/  LDL.LU.64 R20, [R1+0xbb0] ;  /* 0x000bb00001147983 */ /* 0x000f620000300a00 */
[----:B-1----:R-:W-:-:S03]  /*20f20*/  MOV R4, R23 ;  /* 0x0000001700047202 */ /* 0x002fc60000000f00 */
[----:B------:R-:W-:Y:S04]  /*20f30*/  STL [R1+0x17d0], R24 ;  /* 0x0017d01801007387 */ /* 0x000fe80000100800 */
[----:B------:R1:W-:Y:S04]  /*20f40*/  STL [R1+0x17c8], R4 ;  /* 0x0017c80401007387 */ /* 0x0003e80000100800 */
[----:B------:R-:W5:Y:S01]  /*20f50*/  LDL.LU.64 R22, [R1+0xba8] ;  /* 0x000ba80001167983 */ /* 0x000f620000300a00 */
[----:B-1----:R-:W-:-:S03]  /*20f60*/  IMAD.MOV.U32 R4, RZ, RZ, R25 ;  /* 0x000000ffff047224 */ /* 0x002fc600078e0019 */
[----:B------:R-:W-:Y:S04]  /*20f70*/  STL [R1+0x17d8], R26 ;  /* 0x0017d81a01007387 */ /* 0x000fe80000100800 */
[----:B------:R1:W-:Y:S04]  /*20f80*/  STL [R1+0x17cc], R4 ;  /* 0x0017cc0401007387 */ /* 0x0003e80000100800 */
[----:B------:R-:W5:Y:S01]  /*20f90*/  LDL.LU.64 R24, [R1+0x50] ;  /* 0x0000500001187983 */ /* 0x000f620000300a00 */
[----:B-1----:R-:W-:-:S03]  /*20fa0*/  IMAD.MOV.U32 R4, RZ, RZ, R27 ;  /* 0x000000ffff047224 */ /* 0x002fc600078e001b */
[----:B------:R1:W-:Y:S04]  /*20fb0*/  STL [R1+0x17e0], R2 ;  /* 0x0017e00201007387 */ /* 0x0003e80000100800 */
[----:B------:R1:W-:Y:S04]  /*20fc0*/  STL [R1+0x17d4], R4 ;  /* 0x0017d40401007387 */ /* 0x0003e80000100800 */
[----:B------:R-:W5:Y:S01]  /*20fd0*/  LDL.LU.64 R26, [R1+0x48] ;  /* 0x00004800011a7983 */ /* 0x000f620000300a00 */
[----:B-1----:R-:W-:-:S03]  /*20fe0*/  MOV R2, R3 ;  /* 0x0000000300027202 */ /* 0x002fc60000000f00 */
[----:B------:R-:W-:Y:S01]  /*20ff0*/  STL [R1+0x17e8], R6 ;  /* 0x0017e80601007387 */ /* 0x000fe20000100800 */
[----:B------:R-:W-:-:S03]  /*21000*/  IMAD.MOV.U32 R4, RZ, RZ, R7 ;  /* 0x000000ffff047224 */ /* 0x000fc600078e0007 */
[----:B------:R1:W-:Y:S04]  /*21010*/  STL [R1+0x17dc], R2 ;  /* 0x0017dc0201007387 */ /* 0x0003e80000100800 */
[----:B-1----:R-:W5:Y:S04]  /*21020*/  LDL.LU.64 R2, [R1+0x40] ;  /* 0x0000400001027983 */ /* 0x002f680000300a00 */
[----:B------:R-:W-:Y:S04]  /*21030*/  STL [R1+0x17f0], R8 ;  /* 0x0017f00801007387 */ /* 0x000fe80000100800 */
[----:B------:R1:W-:Y:S02]  /*21040*/  STL [R1+0x17e4], R4 ;  /* 0x0017e40401007387 */ /* 0x0003e40000100800 */
[----:B-1----:R-:W-:-:S02]  /*21050*/  IMAD.MOV.U32 R4, RZ, RZ, R9 ;  /* 0x000000ffff047224 */ /* 0x002fc400078e0009 */
[----:B------:R-:W-:Y:S04]  /*21060*/  STL [R1+0x17f8], R14 ;  /* 0x0017f80e01007387 */ /* 0x000fe80000100800 */
[----:B------:R1:W-:Y:S02]  /*21070*/  STL [R1+0x17ec], R4 ;  /* 0x0017ec0401007387 */ /* 0x0003e40000100800 */
[----:B-1----:R-:W-:Y:S02]  /*21080*/  MOV R4, R15 ;  /* 0x0000000f00047202 */ /* 0x002fe40000000f00 */
[----:B------:R-:W5:Y:S04]  /*21090*/  LDL.LU.64 R14, [R1+0x1370] ;  /* 0x00137000010e7983 */ /* 0x000f680000300a00 */
[----:B------:R1:W-:Y:S04]  /*210a0*/  STL [R1+0x17f4], R4 ;  /* 0x0017f40401007387 */ /* 0x0003e80000100800 */
[----:B--2---:R2:W-:Y:S01]  /*210b0*/  STL [R1+0x1800], R16 ;  /* 0x0018001001007387 */ /* 0x0045e20000100800 */
[----:B-1----:R-:W-:-:S03]  /*210c0*/  IMAD.MOV.U32 R4, RZ, RZ, R17 ;  /* 0x000000ffff047224 */ /* 0x002fc600078e0011 */
[----:B--2---:R-:W2:Y:S04]  /*210d0*/  LDL.LU.64 R16, [R1+0x1378] ;  /* 0x0013780001107983 */ /* 0x004ea80000300a00 */
[----:B------:R1:W-:Y:S04]  /*210e0*/  STL [R1+0x17fc], R4 ;  /* 0x0017fc0401007387 */ /* 0x0003e80000100800 */
[----:B---3--:R3:W-:Y:S04]  /*210f0*/  STL [R1+0x1808], R10 ;  /* 0x0018080a01007387 */ /* 0x0087e80000100800 */
[----:B------:R-:W2:Y:S01]  /*21100*/  LDL.LU.64 R8, [R1+0x1380] ;  /* 0x0013800001087983 */ /* 0x000ea20000300a00 */
[----:B-1----:R-:W-:-:S05]  /*21110*/  IMAD.MOV.U32 R4, RZ, RZ, R11 ;  /* 0x000000ffff047224 */ /* 0x002fca00078e000b */
[----:B------:R1:W-:Y:S04]  /*21120*/  STL [R1+0x1804], R4 ;  /* 0x0018040401007387 */ /* 0x0003e80000100800 */
[----:B----4-:R-:W-:Y:S04]  /*21130*/  STL [R1+0x1810], R12 ;  /* 0x0018100c01007387 */ /* 0x010fe80000100800 */
[----:B---3--:R-:W3:Y:S01]  /*21140*/  LDL.LU.64 R10, [R1+0x1388] ;  /* 0x00138800010a7983 */ /* 0x008ee20000300a00 */
[----:B-1----:R-:W-:-:S05]  /*21150*/  MOV R4, R13 ;  /* 0x0000000d00047202 */ /* 0x002fca0000000f00 */
[----:B------:R1:W-:Y:S04]  /*21160*/  STL [R1+0x180c], R4 ;  /* 0x00180c0401007387 */ /* 0x0003e80000100800 */
[----:B-----5:R4:W-:Y:S01]  /*21170*/  STL [R1+0x1818], R18 ;  /* 0x0018181201007387 */ /* 0x0209e20000100800 */
[----:B-1----:R-:W-:-:S03]  /*21180*/  IMAD.MOV.U32 R4, RZ, RZ, R19 ;  /* 0x000000ffff047224 */ /* 0x002fc600078e0013 */
[----:B----4-:R-:W4:Y:S04]  /*21190*/  LDL.LU.64 R18, [R1+0x1250] ;  /* 0x0012500001127983 */ /* 0x010f280000300a00 */
[----:B------:R1:W-:Y:S04]  /*211a0*/  STL [R1+0x1814], R4 ;  /* 0x0018140401007387 */ /* 0x0003e80000100800 */
[----:B------:R5:W-:Y:S01]  /*211b0*/  STL [R1+0x1820], R20 ;  /* 0x0018201401007387 */ /* 0x000be20000100800 */
        /* <DEDUP_REMOVED lines=19> */
[----:B------:R-:W-:Y:S04]  /*212f0*/  STL [R1+0x17b4], R248 ;  /* 0x0017b4f801007387 */ /* 0x000fe80000100800 */
[----:B------:R-:W-:Y:S04]  /*21300*/  STL [R1+0xefc], R249 ;  /* 0x000efcf901007387 */ /* 0x000fe80000100800 */
[----:B------:R-:W5:Y:S04]  /*21310*/  LDL.LU.64 R12, [R1+0xb90] ;  /* 0x000b9000010c7983 */ /* 0x000f680000300a00 */
        /* <DEDUP_REMOVED lines=8> */
[----:B------:R3:W-:Y:S01]  /*213a0*/  STL [R1+0xf14], R8 ;  /* 0x000f140801007387 */ /* 0x0007e20000100800 */
[----:B-1----:R-:W-:-:S03]  /*213b0*/  MOV R4, R9 ;  /* 0x0000000900047202 */ /* 0x002fc60000000f00 */
[----:B---3--:R-:W3:Y:S04]  /*213c0*/  LDL.LU.64 R8, [R1+0x440] ;  /* 0x0004400001087983 */ /* 0x008ee80000300a00 */
[----:B------:R1:W-:Y:S04]  /*213d0*/  STL [R1+0xf10], R4 ;  /* 0x000f100401007387 */ /* 0x0003e80000100800 */
[----:B------:R1:W-:Y:S02]  /*213e0*/  STL [R1+0xf1c], R10 ;  /* 0x000f1c0a01007387 */ /* 0x0003e40000100800 */
[----:B-1----:R-:W-:-:S02]  /*213f0*/  IMAD.MOV.U32 R4, RZ, RZ, R11 ;  /* 0x000000ffff047224 */ /* 0x002fc400078e000b */
[----:B------:R-:W3:Y:S04]  /*21400*/  LDL.LU.64 R10, [R1+0x448] ;  /* 0x00044800010a7983 */ /* 0x000ee80000300a00 */
        /* <DEDUP_REMOVED lines=41> */
[----:B------:R1:W-:Y:S02]  /*216a0*/  STL [R1+0xf74], R10 ;  /* 0x000f740a01007387 */ /* 0x0003e40000100800 */
[----:B-1----:R-:W-:-:S02]  /*216b0*/  MOV R4, R11 ;  /* 0x0000000b00047202 */ /* 0x002fc40000000f00 */
[----:B------:R-:W3:Y:S04]  /*216c0*/  LDL.LU.64 R10, [R1+0xb78] ;  /* 0x000b7800010a7983 */ /* 0x000ee80000300a00 */
        /* <DEDUP_REMOVED lines=41> */
[----:B------:R1:W-:Y:S02]  /*21960*/  STL [R1+0xfcc], R10 ;  /* 0x000fcc0a01007387 */ /* 0x0003e40000100800 */
[----:B-1----:R-:W-:-:S02]  /*21970*/  IMAD.MOV.U32 R4, RZ, RZ, R11 ;  /* 0x000000ffff047224 */ /* 0x002fc400078e000b */
[----:B------:R-:W3:Y:S04]  /*21980*/  LDL.LU.64 R10, [R1+0x12d0] ;  /* 0x0012d000010a7983 */ /* 0x000ee80000300a00 */
        /* <DEDUP_REMOVED lines=745> */
[----:B------:R-:W-:Y:S04]  /*24820*/  STL [R1+0x15a4], R10 ;  /* 0x0015a40a01007387 */ /* 0x000fe80000100800 */
[----:B------:R-:W3:Y:S01]  /*24830*/  LDL.LU.64 R6, [R1+0xbc8] ;  /* 0x000bc80001067983 */ /* 0x000ee20000300a00 */
[----:B-1----:R-:W-:-:S05]  /*24840*/  MOV R4, R11 ;  /* 0x0000000b00047202 */ /* 0x002fca0000000f00 */
[----:B------:R1:W-:Y:S04]  /*24850*/  STL [R1+0x15a0], R4 ;  /* 0x0015a00401007387 */ /* 0x0003e80000100800 */
[----:B----4-:R4:W-:Y:S01]  /*24860*/  STL [R1+0x15ac], R18 ;  /* 0x0015ac1201007387 */ /* 0x0109e20000100800 */
[----:B-1----:R-:W-:-:S03]  /*24870*/  IMAD.MOV.U32 R4, RZ, RZ, R19 ;  /* 0x000000ffff047224 */ /* 0x002fc600078e0013 */
[----:B----4-:R-:W4:Y:S04]  /*24880*/  LDL.LU.64 R18, [R1+0x17a0] ;  /* 0x0017a00001127983 */ /* 0x010f280000300a00 */
[----:B------:R1:W-:Y:S04]  /*24890*/  STL [R1+0x15a8], R4 ;  /* 0x0015a80401007387 */ /* 0x0003e80000100800 */
[----:B-----5:R5:W-:Y:S01]  /*248a0*/  STL [R1+0x15b4], R20 ;  /* 0x0015b41401007387 */ /* 0x020be20000100800 */
[----:B-1----:R-:W-:-:S03]  /*248b0*/  IMAD.MOV.U32 R4, RZ, RZ, R21 ;  /* 0x000000ffff047224 */ /* 0x002fc600078e0015 */
[----:B-----5:R-:W5:Y:S04]  /*248c0*/  LDL.64 R20, [R1+0x1e38] ;  /* 0x001e380001147983 */ /* 0x020f680000100a00 */
[----:B------:R1:W-:Y:S04]  /*248d0*/  STL [R1+0x15b0], R4 ;  /* 0x0015b00401007387 */ /* 0x0003e80000100800 */
[----:B------:R1:W-:Y:S02]  /*248e0*/  STL [R1+0x15bc], R22 ;  /* 0x0015bc1601007387 */ /* 0x0003e40000100800 */
[----:B-1----:R-:W-:-:S02]  /*248f0*/  MOV R4, R23 ;  /* 0x0000001700047202 */ /* 0x002fc40000000f00 */
[----:B------:R-:W5:Y:S04]  /*24900*/  LDL.64 R22, [R1+0x1e40] ;  /* 0x001e400001167983 */ /* 0x000f680000100a00 */
        /* <DEDUP_REMOVED lines=9> */
[----:B------:R1:W-:Y:S02]  /*249a0*/  STL [R1+0x15d4], R2 ;  /* 0x0015d40201007387 */ /* 0x0003e40000100800 */
[----:B-1----:R-:W-:Y:S02]  /*249b0*/  MOV R4, R3 ;  /* 0x0000000300047202 */ /* 0x002fe40000000f00 */
[----:B------:R-:W5:Y:S04]  /*249c0*/  LDL.LU.64 R2, [R1+0x1688] ;  /* 0x0016880001027983 */ /* 0x000f680000300a00 */
[----:B------:R1:W-:Y:S04]  /*249d0*/  STL [R1+0x15d0], R4 ;  /* 0x0015d00401007387 */ /* 0x0003e80000100800 */
[----:B------:R1:W-:Y:S04]  /*249e0*/  STL [R1+0x15dc], R12 ;  /* 0x0015dc0c01007387 */ /* 0x0003e80000100800 */
[----:B------:R-:W5:Y:S01]  /*249f0*/  LDL.LU.64 R26, [R1+0x1690] ;  /* 0x00169000011a7983 */ /* 0x000f620000300a00 */
[----:B-1----:R-:W-:-:S03]  /*24a00*/  IMAD.MOV.U32 R4, RZ, RZ, R13 ;  /* 0x000000ffff047224 */ /* 0x002fc600078e000d */
[----:B------:R-:W-:Y:S04]  /*24a10*/  STL [R1+0x15e4], R14 ;  /* 0x0015e40e01007387 */ /* 0x000fe80000100800 */
[----:B------:R1:W-:Y:S04]  /*24a20*/  STL [R1+0x15d8], R4 ;  /* 0x0015d80401007387 */ /* 0x0003e80000100800 */
[----:B------:R-:W5:Y:S01]  /*24a30*/  LDL.LU.64 R12, [R1+0x1698] ;  /* 0x00169800010c7983 */ /* 0x000f620000300a00 */
[----:B-1----:R-:W-:-:S03]  /*24a40*/  IMAD.MOV.U32 R4, RZ, RZ, R15 ;  /* 0x000000ffff047224 */ /* 0x002fc600078e000f */
[----:B--2---:R-:W-:Y:S04]  /*24a50*/  STL [R1+0x15ec], R16 ;  /* 0x0015ec1001007387 */ /* 0x004fe80000100800 */
[----:B------:R1:W-:Y:S04]  /*24a60*/  STL [R1+0x15e0], R4 ;  /* 0x0015e00401007387 */ /* 0x0003e80000100800 */
[----:B------:R-:W2:Y:S01]  /*24a70*/  LDL.LU.64 R14, [R1+0x1648] ;  /* 0x00164800010e7983 */ /* 0x000ea20000300a00 */
[----:B-1----:R-:W-:-:S03]  /*24a80*/  MOV R4, R17 ;  /* 0x0000001100047202 */ /* 0x002fc60000000f00 */
[----:B---3--:R-:W-:Y:S04]  /*24a90*/  STL [R1+0x15f4], R8 ;  /* 0x0015f40801007387 */ /* 0x008fe80000100800 */
[----:B------:R1:W-:Y:S04]  /*24aa0*/  STL [R1+0x15e8], R4 ;  /* 0x0015e80401007387 */ /* 0x0003e80000100800 */
[----:B------:R-:W3:Y:S01]  /*24ab0*/  LDL.LU.64 R16, [R1+0x1650] ;  /* 0x0016500001107983 */ /* 0x000ee20000300a00 */
[----:B-1----:R-:W-:-:S03]  /*24ac0*/  IMAD.MOV.U32 R4, RZ, RZ, R9 ;  /* 0x000000ffff047224 */ /* 0x002fc600078e0009 */
[----:B------:R-:W-:Y:S04]  /*24ad0*/  STL [R1+0x15fc], R6 ;  /* 0x0015fc0601007387 */ /* 0x000fe80000100800 */
[----:B------:R1:W-:Y:S04]  /*24ae0*/  STL [R1+0x15f0], R4 ;  /* 0x0015f00401007387 */ /* 0x0003e80000100800 */
[----:B------:R-:W3:Y:S01]  /*24af0*/  LDL.LU.64 R8, [R1+0x1658] ;  /* 0x0016580001087983 */ /* 0x000ee20000300a00 */
[----:B-1----:R-:W-:-:S03]  /*24b00*/  IMAD.MOV.U32 R4, RZ, RZ, R7 ;  /* 0x000000ffff047224 */ /* 0x002fc600078e0007 */
[----:B----4-:R-:W-:Y:S04]  /*24b10*/  STL [R1+0x1604], R18 ;  /* 0x0016041201007387 */ /* 0x010fe80000100800 */
[----:B------:R1:W-:Y:S02]  /*24b20*/  STL [R1+0x15f8], R4 ;  /* 0x0015f80401007387 */ /* 0x0003e40000100800 */
[----:B-1----:R-:W-:Y:S02]  /*24b30*/  MOV R4, R19 ;  /* 0x0000001300047202 */ /* 0x002fe40000000f00 */
[----:B------:R-:W4:Y:S04]  /*24b40*/  LDL.LU.64 R18, [R1+0x1660] ;  /* 0x0016600001127983 */ /* 0x000f280000300a00 */
        /* <DEDUP_REMOVED lines=16> */
[----:B------:R-:W-:Y:S04]  /*24c50*/  STL [R1+0x1620], R4 ;  /* 0x0016200401007387 */ /* 0x000fe80000100800 */
[----:B------:R1:W-:Y:S04]  /*24c60*/  STL [R1+0x162c], R2 ;  /* 0x00162c0201007387 */ /* 0x0003e80000100800 */
[----:B------:R-:W-:Y:S01]  /*24c70*/  STL [R1+0x1634], R26 ;  /* 0x0016341a01007387 */ /* 0x000fe20000100800 */
[----:B-1----:R-:W-:Y:S01]  /*24c80*/  IMAD.MOV.U32 R2, RZ, RZ, R3 ;  /* 0x000000ffff027224 */ /* 0x002fe200078e0003 */
[----:B------:R-:W-:-:S04]  /*24c90*/  MOV R4, R27 ;  /* 0x0000001b00047202 */ /* 0x000fc80000000f00 */
[----:B------:R1:W-:Y:S04]  /*24ca0*/  STL [R1+0x1628], R2 ;  /* 0x0016280201007387 */ /* 0x0003e80000100800 */
[----:B-1----:R-:W5:Y:S04]  /*24cb0*/  LDL.LU.64 R2, [R1+0x1e50] ;  /* 0x001e500001027983 */ /* 0x002f680000300a00 */
[----:B------:R-:W-:Y:S04]  /*24cc0*/  STL [R1+0x163c], R12 ;  /* 0x00163c0c01007387 */ /* 0x000fe80000100800 */
[----:B------:R1:W-:Y:S04]  /*24cd0*/  STL [R1+0x1630], R4 ;  /* 0x0016300401007387 */ /* 0x0003e80000100800 */
[----:B------:R-:W5:Y:S01]  /*24ce0*/  LDL.LU.64 R26, [R1+0x1e58] ;  /* 0x001e5800011a7983 */ /* 0x000f620000300a00 */
[----:B-1----:R-:W-:-:S03]  /*24cf0*/  IMAD.MOV.U32 R4, RZ, RZ, R13 ;  /* 0x000000ffff047224 */ /* 0x002fc600078e000d */
        /* <DEDUP_REMOVED lines=8> */
[----:B------:R-:W-:Y:S04]  /*24d80*/  STL [R1+0x1654], R8 ;  /* 0x0016540801007387 */ /* 0x000fe80000100800 */
[----:B------:R1:W-:Y:S04]  /*24d90*/  STL [R1+0x1648], R4 ;  /* 0x0016480401007387 */ /* 0x0003e80000100800 */
[----:B------:R-:W3:Y:S04]  /*24da0*/  LDL.LU.64 R16, [R1+0x16c0] ;  /* 0x0016c00001107983 */ /* 0x000ee80000300a00 */
[----:B------:R-:W3:Y:S01]  /*24db0*/  LDL.LU.64 R6, [R1+0x16e8] ;  /* 0x0016e80001067983 */ /* 0x000ee20000300a00 */
[----:B-1----:R-:W-:-:S05]  /*24dc0*/  IMAD.MOV.U32 R4, RZ, RZ, R9 ;  /* 0x000000ffff047224 */ /* 0x002fca00078e0009 */
        /* <DEDUP_REMOVED lines=16> */
[----:B------:R-:W-:Y:S04]  /*24ed0*/  STL [R1+0x167c], R10 ;  /* 0x00167c0a01007387 */ /* 0x000fe80000100800 */
[----:B------:R1:W-:Y:S04]  /*24ee0*/  STL [R1+0x1670], R4 ;  /* 0x0016700401007387 */ /* 0x0003e80000100800 */
[----:B------:R-:W5:Y:S01]  /*24ef0*/  LDL.LU.64 R24, [R1+0x16d8] ;  /* 0x0016d80001187983 */ /* 0x000f620000300a00 */
[----:B-1----:R-:W-:-:S03]  /*24f00*/  MOV R4, R11 ;  /* 0x0000000b00047202 */ /* 0x002fc60000000f00 */
        /* <DEDUP_REMOVED lines=20> */
[----:B------:R-:W-:Y:S04]  /*25050*/  STL [R1+0x16ac], R6 ;  /* 0x0016ac0601007387 */ /* 0x000fe80000100800 */
[----:B------:R1:W-:Y:S04]  /*25060*/  STL [R1+0x16a0], R4 ;  /* 0x0016a00401007387 */ /* 0x0003e80000100800 */
[----:B------:R-:W3:Y:S01]  /*25070*/  LDL.LU.64 R16, [R1+0x1e70] ;  /* 0x001e700001107983 */ /* 0x000ee20000300a00 */
[----:B-1----:R-:W-:-:S03]  /*25080*/  MOV R4, R7 ;  /* 0x0000000700047202 */ /* 0x002fc60000000f00 */
[----:B----4-:R-:W-:Y:S04]  /*25090*/  STL [R1+0x16b4], R18 ;  /* 0x0016b41201007387 */ /* 0x010fe80000100800 */
[----:B------:R1:W-:Y:S02]  /*250a0*/  STL [R1+0x16a8], R4 ;  /* 0x0016a80401007387 */ /* 0x0003e40000100800 */
[----:B-1----:R-:W-:Y:S02]  /*250b0*/  IMAD.MOV.U32 R4, RZ, RZ, R19 ;  /* 0x000000ffff047224 */ /* 0x002fe400078e0013 */
[----:B------:R-:W4:Y:S04]  /*250c0*/  LDL.LU.64 R18, [R1+0x1e78] ;  /* 0x001e780001127983 */ /* 0x000f280000300a00 */
[----:B------:R1:W-:Y:S04]  /*250d0*/  STL [R1+0x16b0], R4 ;  /* 0x0016b00401007387 */ /* 0x0003e80000100800 */
[----:B-----5:R5:W-:Y:S01]  /*250e0*/  STL [R1+0x16bc], R20 ;  /* 0x0016bc1401007387 */ /* 0x020be20000100800 */
[----:B-1----:R-:W-:-:S03]  /*250f0*/  IMAD.MOV.U32 R4, RZ, RZ, R21 ;  /* 0x000000ffff047224 */ /* 0x002fc600078e0015 */
[----:B------:R-:W-:Y:S04]  /*25100*/  STL [R1+0x16c4], R8 ;  /* 0x0016c40801007387 */ /* 0x000fe80000100800 */
[----:B------:R1:W-:Y:S04]  /*25110*/  STL [R1+0x16b8], R4 ;  /* 0x0016b80401007387 */ /* 0x0003e80000100800 */
[----:B-----5:R-:W5:Y:S01]  /*25120*/  LDL.LU.64 R20, [R1+0x1e80] ;  /* 0x001e800001147983 */ /* 0x020f620000300a00 */
[----:B-1----:R-:W-:-:S03]  /*25130*/  MOV R4, R9 ;  /* 0x0000000900047202 */ /* 0x002fc60000000f00 */
[----:B------:R-:W-:Y:S04]  /*25140*/  STL [R1+0x16cc], R22 ;  /* 0x0016cc1601007387 */ /* 0x000fe80000100800 */
[----:B------:R1:W-:Y:S02]  /*25150*/  STL [R1+0x16c0], R4 ;  /* 0x0016c00401007387 */ /* 0x0003e40000100800 */
[----:B-1----:R-:W-:Y:S02]  /*25160*/  IMAD.MOV.U32 R4, RZ, RZ, R23 ;  /* 0x000000ffff047224 */ /* 0x002fe400078e0017 */
[----:B------:R-:W5:Y:S04]  /*25170*/  LDL.LU.64 R22, [R1+0x1e88] ;  /* 0x001e880001167983 */ /* 0x000f680000300a00 */
[----:B------:R1:W-:Y:S04]  /*25180*/  STL [R1+0x16c8], R4 ;  /* 0x0016c80401007387 */ /* 0x0003e80000100800 */
[----:B------:R1:W-:Y:S02]  /*25190*/  STL [R1+0x16d4], R24 ;  /* 0x0016d41801007387 */ /* 0x0003e40000100800 */
[----:B-1----:R-:W-:-:S02]  /*251a0*/  IMAD.MOV.U32 R4, RZ, RZ, R25 ;  /* 0x000000ffff047224 */ /* 0x002fc400078e0019 */
[----:B------:R-:W-:Y:S04]  /*251b0*/  STL [R1+0x16dc], R10 ;  /* 0x0016dc0a01007387 */ /* 0x000fe80000100800 */
[----:B------:R1:W-:Y:S04]  /*251c0*/  STL [R1+0x16d0], R4 ;  /* 0x0016d00401007387 */ /* 0x0003e80000100800 */
[----:B------:R-:W5:Y:S01]  /*251d0*/  LDL.LU.64 R24, [R1+0x1728] ;  /* 0x0017280001187983 */ /* 0x000f620000300a00 */
        /* <DEDUP_REMOVED lines=8> */
[----:B------:R-:W5:Y:S04]  /*25260*/  LDL.LU.64 R26, [R1+0x1738] ;  /* 0x00173800011a7983 */ /* 0x000f680000300a00 */
[----:B------:R1:W-:Y:S04]  /*25270*/  STL [R1+0x16e8], R4 ;  /* 0x0016e80401007387 */ /* 0x0003e80000100800 */
[----:B--2---:R-:W-:Y:S04]  /*25280*/  STL [R1+0x16f4], R12 ;  /* 0x0016f40c01007387 */ /* 0x004fe80000100800 */
[----:B------:R-:W2:Y:S01]  /*25290*/  LDL.LU.64 R156, [R1+0x1740] ;  /* 0x00174000019c7983 */ /* 0x000ea20000300a00 */
[----:B-1----:R-:W-:-:S03]  /*252a0*/  MOV R4, R13 ;  /* 0x0000000d00047202 */ /* 0x002fc60000000f00 */
[----:B---3--:R-:W-:Y:S01]  /*252b0*/  STL [R1+0x16fc], R14 ;  /* 0x0016fc0e01007387 */ /* 0x008fe20000100800 */
[----:B------:R-:W-:-:S03]  /*252c0*/  IMAD.MOV.U32 R6, RZ, RZ, R15 ;  /* 0x000000ffff067224 */ /* 0x000fc600078e000f */
[----:B------:R1:W-:Y:S04]  /*252d0*/  STL [R1+0x16f0], R4 ;  /* 0x0016f00401007387 */ /* 0x0003e80000100800 */
[----:B------:R-:W3:Y:S04]  /*252e0*/  LDL.LU.64 R158, [R1+0x1748] ;  /* 0x00174800019e7983 */ /* 0x000ee80000300a00 */
[----:B-1----:R-:W3:Y:S04]  /*252f0*/  LDL.LU.64 R4, [R1+0x1750] ;  /* 0x0017500001047983 */ /* 0x002ee80000300a00 */
[----:B------:R1:W-:Y:S04]  /*25300*/  STL [R1+0x16f8], R6 ;  /* 0x0016f80601007387 */ /* 0x0003e80000100800 */
[----:B------:R-:W-:Y:S04]  /*25310*/  STL [R1+0x1704], R16 ;  /* 0x0017041001007387 */ /* 0x000fe80000100800 */
[----:B-1----:R-:W3:Y:S01]  /*25320*/  LDL.LU.64 R6, [R1+0x1758] ;  /* 0x0017580001067983 */ /* 0x002ee20000300a00 */
[----:B------:R-:W-:-:S03]  /*25330*/  IMAD.MOV.U32 R10, RZ, RZ, R17 ;  /* 0x000000ffff0a7224 */ /* 0x000fc600078e0011 */
[----:B------:R-:W3:Y:S04]  /*25340*/  LDL.LU.64 R8, [R1+0x1760] ;  /* 0x0017600001087983 */ /* 0x000ee80000300a00 */
[----:B------:R1:W-:Y:S04]  /*25350*/  STL [R1+0x1700], R10 ;  /* 0x0017000a01007387 */ /* 0x0003e80000100800 */
[----:B----4-:R-:W-:Y:S04]  /*25360*/  STL [R1+0x170c], R18 ;  /* 0x00170c1201007387 */ /* 0x010fe80000100800 */
[----:B-1----:R-:W4:Y:S01]  /*25370*/  LDL.LU.64 R10, [R1+0xc60] ;  /* 0x000c6000010a7983 */ /* 0x002f220000300a00 */
[----:B------:R-:W-:-:S03]  /*25380*/  MOV R14, R19 ;  /* 0x00000013000e7202 */ /* 0x000fc60000000f00 */
[----:B------:R-:W4:Y:S04]  /*25390*/  LDL.LU.64 R12, [R1+0xc48] ;  /* 0x000c4800010c7983 */ /* 0x000f280000300a00 */
[----:B------:R1:W-:Y:S04]  /*253a0*/  STL [R1+0x1708], R14 ;  /* 0x0017080e01007387 */ /* 0x0003e80000100800 */
[----:B-----5:R-:W-:Y:S04]  /*253b0*/  STL [R1+0x1714], R20 ;  /* 0x0017141401007387 */ /* 0x020fe80000100800 */
[----:B-1----:R-:W5:Y:S01]  /*253c0*/  LDL.LU.64 R14, [R1+0xc50] ;  /* 0x000c5000010e7983 */ /* 0x002f620000300a00 */
[----:B------:R-:W-:-:S03]  /*253d0*/  IMAD.MOV.U32 R18, RZ, RZ, R21 ;  /* 0x000000ffff127224 */ /* 0x000fc600078e0015 */
[----:B------:R-:W5:Y:S04]  /*253e0*/  LDL.LU.64 R16, [R1+0xc58] ;  /* 0x000c580001107983 */ /* 0x000f680000300a00 */
[----:B------:R1:W-:Y:S04]  /*253f0*/  STL [R1+0x1710], R18 ;  /* 0x0017101201007387 */ /* 0x0003e80000100800 */
[----:B------:R1:W-:Y:S04]  /*25400*/  STL [R1+0x171c], R22 ;  /* 0x00171c1601007387 */ /* 0x0003e80000100800 */
[----:B-1----:R-:W5:Y:S04]  /*25410*/  LDL.LU.64 R18, [R1+0x1e90] ;  /* 0x001e900001127983 */ /* 0x002f680000300a00 */
[----:B------:R-:W5:Y:S01]  /*25420*/  LDL.LU.64 R20, [R1+0x1e98] ;  /* 0x001e980001147983 */ /* 0x000f620000300a00 */
[----:B------:R-:W-:-:S05]  /*25430*/  IMAD.MOV.U32 R22, RZ, RZ, R23 ;  /* 0x000000ffff167224 */ /* 0x000fca00078e0017 */
[----:B------:R1:W-:Y:S04]  /*25440*/  STL [R1+0x1718], R22 ;  /* 0x0017181601007387 */ /* 0x0003e80000100800 */
[----:B------:R1:W-:Y:S01]  /*25450*/  STL [R1+0x1724], R24 ;  /* 0x0017241801007387 */ /* 0x0003e20000100800 */
[----:B------:R-:W-:-:S03]  /*25460*/  MOV R68, R25 ;  /* 0x0000001900447202 */ /* 0x000fc60000000f00 */
[----:B-1----:R-:W5:Y:S04]  /*25470*/  LDL.LU.64 R22, [R1+0x1ea0] ;  /* 0x001ea00001167983 */ /* 0x002f680000300a00 */
[----:B------:R-:W5:Y:S04]  /*25480*/  LDL.LU.64 R24, [R1+0x1ea8] ;  /* 0x001ea80001187983 */ /* 0x000f680000300a00 */
[----:B------:R1:W-:Y:S02]  /*25490*/  STL [R1+0x1720], R68 ;  /* 0x0017204401007387 */ /* 0x0003e40000100800 */
[----:B-1----:R-:W-:-:S02]  /*254a0*/  IMAD.MOV.U32 R68, RZ, RZ, R3 ;  /* 0x000000ffff447224 */ /* 0x002fc400078e0003 */
[----:B------:R1:W-:Y:S04]  /*254b0*/  STL [R1+0x172c], R2 ;  /* 0x00172c0201007387 */ /* 0x0003e80000100800 */
[----:B-1----:R-:W5:Y:S04]  /*254c0*/  LDL.LU.64 R2, [R1+0x17a8] ;  /* 0x0017a80001027983 */ /* 0x002f680000300a00 */
[----:B------:R-:W-:Y:S04]  /*254d0*/  STL [R1+0x1728], R68 ;  /* 0x0017284401007387 */ /* 0x000fe80000100800 */
[----:B------:R1:W-:Y:S02]  /*254e0*/  STL [R1+0x1734], R26 ;  /* 0x0017341a01007387 */ /* 0x0003e40000100800 */
[----:B-1----:R-:W-:-:S02]  /*254f0*/  IMAD.MOV.U32 R26, RZ, RZ, R27 ;  /* 0x000000ffff1a7224 */ /* 0x002fc400078e001b */
[----:B--2---:R-:W-:Y:S04]  /*25500*/  STL [R1+0x173c], R156 ;  /* 0x00173c9c01007387 */ /* 0x004fe80000100800 */
[----:B------:R1:W-:Y:S04]  /*25510*/  STL [R1+0x1730], R26 ;  /* 0x0017301a01007387 */ /* 0x0003e80000100800 */
[----:B-1----:R-:W2:Y:S01]  /*25520*/  LDL.64 R26, [R1+0x1e30] ;  /* 0x001e3000011a7983 */ /* 0x002ea20000100a00 */
[----:B------:R-:W-:-:S03]  /*25530*/  MOV R68, R157 ;  /* 0x0000009d00447202 */ /* 0x000fc60000000f00 */
[----:B---3--:R-:W-:Y:S04]  /*25540*/  STL [R1+0x1744], R158 ;  /* 0x0017449e01007387 */ /* 0x008fe80000100800 */
[----:B------:R1:W-:Y:S04]  /*25550*/  STL [R1+0x1738], R68 ;  /* 0x0017384401007387 */ /* 0x0003e80000100800 */
[----:B------:R3:W-:Y:S01]  /*25560*/  STL [R1+0x174c], R4 ;  /* 0x00174c0401007387 */ /* 0x0007e20000100800 */
[----:B-1----:R-:W-:Y:S02]  /*25570*/  IMAD.MOV.U32 R68, RZ, RZ, R159 ;  /* 0x000000ffff447224 */ /* 0x002fe400078e009f */
[----:B---3--:R-:W-:-:S03]  /*25580*/  IMAD.MOV.U32 R4, RZ, RZ, R5 ;  /* 0x000000ffff047224 */ /* 0x008fc600078e0005 */
[----:B------:R-:W-:Y:S04]  /*25590*/  STL [R1+0x1740], R68 ;  /* 0x0017404401007387 */ /* 0x000fe80000100800 */
[----:B------:R-:W-:Y:S04]  /*255a0*/  STL [R1+0x1754], R6 ;  /* 0x0017540601007387 */ /* 0x000fe80000100800 */
[----:B------:R1:W-:Y:S04]  /*255b0*/  STL [R1+0x1748], R4 ;  /* 0x0017480401007387 */ /* 0x0003e80000100800 */
[----:B------:R-:W-:Y:S01]  /*255c0*/  STL [R1+0x175c], R8 ;  /* 0x00175c0801007387 */ /* 0x000fe20000100800 */
[----:B-1----:R-:W-:-:S05]  /*255d0*/  MOV R4, R7 ;  /* 0x0000000700047202 */ /* 0x002fca0000000f00 */
[----:B------:R1:W-:Y:S02]  /*255e0*/  STL [R1+0x1750], R4 ;  /* 0x0017500401007387 */ /* 0x0003e40000100800 */
[----:B-1----:R-:W-:Y:S02]  /*255f0*/  IMAD.MOV.U32 R4, RZ, RZ, R9 ;  /* 0x000000ffff047224 */ /* 0x002fe400078e0009 */
[----:B----4-:R-:W-:Y:S04]  /*25600*/  STL [R1+0x1764], R10 ;  /* 0x0017640a01007387 */ /* 0x010fe80000100800 */
[----:B------:R1:W-:Y:S04]  /*25610*/  STL [R1+0x1758], R4 ;  /* 0x0017580401007387 */ /* 0x0003e80000100800 */
[----:B------:R-:W-:Y:S01]  /*25620*/  STL [R1+0x176c], R12 ;  /* 0x00176c0c01007387 */ /* 0x000fe20000100800 */
[----:B-1----:R-:W-:-:S05]  /*25630*/  IMAD.MOV.U32 R4, RZ, RZ, R11 ;  /* 0x000000ffff047224 */ /* 0x002fca00078e000b */
[----:B------:R1:W-:Y:S04]  /*25640*/  STL [R1+0x1760], R4 ;  /* 0x0017600401007387 */ /* 0x0003e80000100800 */
[----:B-----5:R-:W-:Y:S01]  /*25650*/  STL [R1+0x1774], R14 ;  /* 0x0017740e01007387 */ /* 0x020fe20000100800 */
[----:B-1----:R-:W-:-:S05]  /*25660*/  MOV R4, R13 ;  /* 0x0000000d00047202 */ /* 0x002fca0000000f00 */
[----:B------:R1:W-:Y:S04]  /*25670*/  STL [R1+0x1768], R4 ;  /* 0x0017680401007387 */ /* 0x0003e80000100800 */
[----:B------:R-:W-:Y:S01]  /*25680*/  STL [R1+0x177c], R16 ;  /* 0x00177c1001007387 */ /* 0x000fe20000100800 */
[----:B-1----:R-:W-:-:S05]  /*25690*/  IMAD.MOV.U32 R4, RZ, RZ, R15 ;  /* 0x000000ffff047224 */ /* 0x002fca00078e000f */
[----:B------:R1:W-:Y:S04]  /*256a0*/  STL [R1+0x1770], R4 ;  /* 0x0017700401007387 */ /* 0x0003e80000100800 */
[----:B------:R-:W-:Y:S01]  /*256b0*/  STL [R1+0x1784], R18 ;  /* 0x0017841201007387 */ /* 0x000fe20000100800 */
[----:B-1----:R-:W-:-:S03]  /*256c0*/  IMAD.MOV.U32 R4, RZ, RZ, R17 ;  /* 0x000000ffff047224 */ /* 0x002fc600078e0011 */
[----:B------:R-:W1:Y:S04]  /*256d0*/  S2R R250, SR_TID.X ;  /* 0x0000000000fa7919 */ /* 0x000e680000002100 */
[----:B------:R3:W-:Y:S04]  /*256e0*/  STL [R1+0x1778], R4 ;  /* 0x0017780401007387 */ /* 0x0007e80000100800 */
[----:B------:R-:W-:Y:S01]  /*256f0*/  STL [R1+0x178c], R20 ;  /* 0x00178c1401007387 */ /* 0x000fe20000100800 */
[----:B---3--:R-:W-:-:S05]  /*25700*/  MOV R4, R19 ;  /* 0x0000001300047202 */ /* 0x008fca0000000f00 */
[----:B------:R3:W-:Y:S04]  /*25710*/  STL [R1+0x1780], R4 ;  /* 0x0017800401007387 */ /* 0x0007e80000100800 */
[----:B------:R-:W-:Y:S01]  /*25720*/  STL [R1+0x1794], R22 ;  /* 0x0017941601007387 */ /* 0x000fe20000100800 */
[----:B---3--:R-:W-:-:S05]  /*25730*/  IMAD.MOV.U32 R4, RZ, RZ, R21 ;  /* 0x000000ffff047224 */ /* 0x008fca00078e0015 */
[----:B------:R3:W-:Y:S04]  /*25740*/  STL [R1+0x1788], R4 ;  /* 0x0017880401007387 */ /* 0x0007e80000100800 */
[----:B------:R-:W-:Y:S01]  /*25750*/  STL [R1+0x179c], R24 ;  /* 0x00179c1801007387 */ /* 0x000fe20000100800 */
[----:B---3--:R-:W-:-:S05]  /*25760*/  IMAD.MOV.U32 R4, RZ, RZ, R23 ;  /* 0x000000ffff047224 */ /* 0x008fca00078e0017 */
[----:B------:R3:W-:Y:S01]  /*25770*/  STL [R1+0x1790], R4 ;  /* 0x0017900401007387 */ /* 0x0007e20000100800 */
[C---:B-1----:R-:W-:Y:S02]  /*25780*/  LOP3.LUT R6, R250.reuse, 0x3, RZ, 0xc0, !PT ;  /* 0x00000003fa067812 */ /* 0x042fe400078ec0ff */
[----:B---3--:R-:W-:Y:S01]  /*25790*/  MOV R4, R25 ;  /* 0x0000001900047202 */ /* 0x008fe20000000f00 */
[----:B------:R1:W-:Y:S04]  /*257a0*/  STL [R1+0x17a4], R2 ;  /* 0x0017a40201007387 */ /* 0x0003e80000100800 */
[----:B------:R3:W-:Y:S01]  /*257b0*/  STL [R1+0x1798], R4 ;  /* 0x0017980401007387 */ /* 0x0007e20000100800 */
[----:B------:R-:W-:Y:S01]  /*257c0*/  LOP3.LUT R5, R250, 0x7, RZ, 0xc0, !PT ;  /* 0x00000007fa057812 */ /* 0x000fe200078ec0ff */
[----:B-1----:R-:W-:-:S02]  /*257d0*/  IMAD.MOV.U32 R2, RZ, RZ, R3 ;  /* 0x000000ffff027224 */ /* 0x002fc400078e0003 */
[----:B---3--:R-:W-:-:S03]  /*257e0*/  IMAD.SHL.U32 R4, R250, 0x2, RZ ;  /* 0x00000002fa047824 */ /* 0x008fc600078e00ff */
[----:B------:R1:W-:Y:S01]  /*257f0*/  STL [R1+0x17a0], R2 ;  /* 0x0017a00201007387 */ /* 0x0003e20000100800 */
[----:B------:R-:W-:Y:S02]  /*25800*/  IMAD R6, R6, 0x820, RZ ;  /* 0x0000082006067824 */ /* 0x000fe400078e02ff */
[----:B------:R-:W-:Y:S01]  /*25810*/  IMAD R5, R5, 0x210, RZ ;  /* 0x0000021005057824 */ /* 0x000fe200078e02ff */
[----:B-1----:R-:W-:-:S04]  /*25820*/  LOP3.LUT R2, R4, 0xc0, RZ, 0xc0, !PT ;  /* 0x000000c004027812 */ /* 0x002fc800078ec0ff */
[----:B------:R-:W-:Y:S02]  /*25830*/  LOP3.LUT R2, R2, 0x1c, R250, 0xf8, !PT ;  /* 0x0000001c02027812 */ /* 0x000fe400078ef8fa */
[----:B------:R-:W-:Y:S02]  /*25840*/  LOP3.LUT R249, R5, 0x30, R4, 0x78, !PT ;  /* 0x0000003005f97812 */ /* 0x000fe400078e7804 */
[----:B------:R-:W-:Y:S02]  /*25850*/  LOP3.LUT R248, R6, R2, RZ, 0x3c, !PT ;  /* 0x0000000206f87212 */ /* 0x000fe400078e3cff */
[----:B--2---:R-:W-:Y:S01]  /*25860*/  MOV R7, R27 ;  /* 0x0000001b00077202 */ /* 0x004fe20000000f00 */
[----:B------:R-:W-:Y:S04]  /*25870*/  STL [R1+0x17ac], R26 ;  /* 0x0017ac1a01007387 */ /* 0x000fe80000100800 */
[----:B------:R1:W-:Y:S04]  /*25880*/  STL [R1+0x17a8], R7 ;  /* 0x0017a80701007387 */ /* 0x0003e80000100800 */
[----:B-1----:R-:W2:Y:S04]  /*25890*/  LDL.LU.64 R6, [R1+0x2170] ;  /* 0x0021700001067983 */ /* 0x002ea80000300a00 */
[----:B------:R-:W3:Y:S04]  /*258a0*/  LDL.LU.64 R4, [R1+0x2168] ;  /* 0x0021680001047983 */ /* 0x000ee80000300a00 */
[----:B--2---:R1:W-:Y:S04]  /*258b0*/  STL.64 [R1+0xee0], R6 ;  /* 0x000ee00601007387 */ /* 0x0043e80000100a00 */
[----:B-1----:R-:W2:Y:S04]  /*258c0*/  LDL.LU.64 R6, [R1+0x2140] ;  /* 0x0021400001067983 */ /* 0x002ea80000300a00 */
[----:B---3--:R1:W-:Y:S04]  /*258d0*/  STL.64 [R1+0xed8], R4 ;  /* 0x000ed80401007387 */ /* 0x0083e80000100a00 */
[----:B-1----:R-:W3:Y:S04]  /*258e0*/  LDL.LU.64 R4, [R1+0x2138] ;  /* 0x0021380001047983 */ /* 0x002ee80000300a00 */
        /* <DEDUP_REMOVED lines=53> */
[----:B------:R-:W-:Y:S04]  /*25c40*/  STL.64 [R1+0xdf0], R54 ;  /* 0x000df03601007387 */ /* 0x000fe80000100a00 */
[----:B---3--:R2:W-:Y:S04]  /*25c50*/  STL.64 [R1+0xdf8], R4 ;  /* 0x000df80401007387 */ /* 0x0085e80000100a00 */
[----:B------:R-:W-:Y:S04]  /*25c60*/  STL.64 [R1+0xde8], R40 ;  /* 0x000de82801007387 */ /* 0x000fe80000100a00 */
[----:B------:R-:W-:Y:S04]  /*25c70*/  STL.64 [R1+0xde0], R36 ;  /* 0x000de02401007387 */ /* 0x000fe80000100a00 */
[----:B------:R-:W-:Y:S04]  /*25c80*/  STL.64 [R1+0xdd8], R28 ;  /* 0x000dd81c01007387 */ /* 0x000fe80000100a00 */
[----:B-1----:R-:W3:Y:S04]  /*25c90*/  LDL.LU.64 R6, [R1+0xd30] ;  /* 0x000d300001067983 */ /* 0x002ee80000300a00 */
[----:B--2---:R-:W2:Y:S04]  /*25ca0*/  LDL.LU.64 R4, [R1+0xcd8] ;  /* 0x000cd80001047983 */ /* 0x004ea80000300a00 */
[----:B---3--:R1:W-:Y:S04]  /*25cb0*/  STL.64 [R1+0xdd0], R6 ;  /* 0x000dd00601007387 */ /* 0x0083e80000100a00 */
[----:B-1----:R-:W3:Y:S04]  /*25cc0*/  LDL.LU.64 R6, [R1+0xc98] ;  /* 0x000c980001067983 */ /* 0x002ee80000300a00 */
[----:B--2---:R1:W-:Y:S04]  /*25cd0*/  STL.64 [R1+0xdc8], R4 ;  /* 0x000dc80401007387 */ /* 0x0043e80000100a00 */
[----:B-1----:R-:W2:Y:S04]  /*25ce0*/  LDL.LU.64 R4, [R1+0x30] ;  /* 0x0000300001047983 */ /* 0x002ea80000300a00 */
[----:B---3--:R-:W-:Y:S04]  /*25cf0*/  STL.64 [R1+0xdc0], R6 ;  /* 0x000dc00601007387 */ /* 0x008fe80000100a00 */
[----:B------:R-:W-:Y:S04]  /*25d00*/  STL.64 [R1+0xdb0], R168 ;  /* 0x000db0a801007387 */ /* 0x000fe80000100a00 */
[----:B--2---:R1:W-:Y:S04]  /*25d10*/  STL.64 [R1+0xdb8], R4 ;  /* 0x000db80401007387 */ /* 0x0043e80000100a00 */
[----:B------:R-:W-:Y:S04]  /*25d20*/  STL.64 [R1+0xda8], R44 ;  /* 0x000da82c01007387 */ /* 0x000fe80000100a00 */
[----:B------:R-:W-:Y:S04]  /*25d30*/  STL.64 [R1+0xda0], R38 ;  /* 0x000da02601007387 */ /* 0x000fe80000100a00 */
[----:B------:R-:W-:Y:S04]  /*25d40*/  STL.64 [R1+0xd98], R30 ;  /* 0x000d981e01007387 */ /* 0x000fe80000100a00 */
        /* <DEDUP_REMOVED lines=35> */
[----:B------:R-:W-:Y:S04]  /*25f80*/  STL.64 [R1+0xce8], R172 ;  /* 0x000ce8ac01007387 */ /* 0x000fe80000100a00 */
[----:B--2---:R2:W-:Y:S04]  /*25f90*/  STL.64 [R1+0xcf0], R4 ;  /* 0x000cf00401007387 */ /* 0x0045e80000100a00 */
        /* <DEDUP_REMOVED lines=88> */
[----:B-1----:R-:W2:Y:S04]  /*26520*/  LDL.LU.64 R4, [R1] ;  /* 0x0000000001047983 */ /* 0x002ea80000300a00 */
        /* <DEDUP_REMOVED lines=79> */
[----:B-1----:R-:W2:Y:S01]  /*26a20*/  LDL.LU.64 R4, [R1+0x1f48] ;  /* 0x001f480001047983 */ /* 0x002ea20000300a00 */
[----:B------:R-:W-:-:S04]  /*26a30*/  SHF.R.S32.HI R2, RZ, 0x1f, R0 ;  /* 0x0000001fff027819 */ /* 0x000fc80000011400 */
[----:B------:R-:W-:Y:S01]  /*26a40*/  SHF.L.U64.HI R2, R0, 0x2, R2 ;  /* 0x0000000200027819 */ /* 0x000fe20000010202 */
[----:B------:R-:W-:Y:S01]  /*26a50*/  IMAD.MOV.U32 R0, RZ, RZ, -0x1 ;  /* 0xffffffffff007424 */ /* 0x000fe200078e00ff */
[----:B---3--:R-:W-:Y:S04]  /*26a60*/  STL.64 [R1+0xa30], R6 ;  /* 0x000a300601007387 */ /* 0x008fe80000100a00 */
[----:B--2---:R1:W-:Y:S04]  /*26a70*/  STL.64 [R1+0xa28], R4 ;  /* 0x000a280401007387 */ /* 0x0043e80000100a00 */
[----:B------:R-:W-:Y:S01]  /*26a80*/  STL [R1+0xa0c], RZ ;  /* 0x000a0cff01007387 */ /* 0x000fe20000100800 */
[----:B-1----:R-:W-:-:S05]  /*26a90*/  IMAD.MOV.U32 R4, RZ, RZ, 0x1 ;  /* 0x00000001ff047424 */ /* 0x002fca00078e00ff */
[----:B------:R-:W-:Y:S04]  /*26aa0*/  STL [R1+0x1e2c], R4 ;  /* 0x001e2c0401007387 */ /* 0x000fe80000100800 */
[----:B------:R1:W-:Y:S04]  /*26ab0*/  STL [R1+0xa08], R0 ;  /* 0x000a080001007387 */ /* 0x0003e80000100800 */
        /* <DEDUP_REMOVED lines=295> */
[----:B------:R-:W-:-:S03]  /*27d30*/  SHF.R.S32.HI R3, RZ, 0x1f, R252 ;  /* 0x0000001fff037819 */ /* 0x000fc600000114fc */
[----:B------:R2:W-:Y:S04]  /*27d40*/  STL [R1+0x33c], RZ ;  /* 0x00033cff01007387 */ /* 0x0005e80000100800 */
[----:B------:R2:W-:Y:S04]  /*27d50*/  STL [R1+0x310], RZ ;  /* 0x000310ff01007387 */ /* 0x0005e80000100800 */
[----:B------:R2:W-:Y:S04]  /*27d60*/  STL [R1+0x314], RZ ;  /* 0x000314ff01007387 */ /* 0x0005e80000100800 */
[----:B------:R2:W-:Y:S01]  /*27d70*/  STL [R1+0x318], RZ ;  /* 0x000318ff01007387 */ /* 0x0005e20000100800 */
[----:B------:R-:W-:-:S03]  /*27d80*/  LEA.HI R3, R3, R252, RZ, 0x7 ;  /* 0x000000fc03037211 */ /* 0x000fc600078f38ff */
[----:B------:R2:W-:Y:S04]  /*27d90*/  STL [R1+0x31c], RZ ;  /* 0x00031cff01007387 */ /* 0x0005e80000100800 */
[----:B------:R2:W-:Y:S04]  /*27da0*/  STL [R1+0x2f0], RZ ;  /* 0x0002f0ff01007387 */ /* 0x0005e80000100800 */
[----:B------:R2:W-:Y:S04]  /*27db0*/  STL [R1+0x2f4], RZ ;  /* 0x0002f4ff01007387 */ /* 0x0005e80000100800 */
[----:B------:R2:W-:Y:S01]  /*27dc0*/  STL [R1+0x2f8], RZ ;  /* 0x0002f8ff01007387 */ /* 0x0005e20000100800 */
[----:B-1----:R-:W-:-:S03]  /*27dd0*/  SHF.R.S32.HI R0, RZ, 0x7, R3 ;  /* 0x00000007ff007819 */ /* 0x002fc60000011403 */
[----:B------:R2:W-:Y:S04]  /*27de0*/  STL [R1+0x2fc], RZ ;  /* 0x0002fcff01007387 */ /* 0x0005e80000100800 */
[----:B------:R2:W-:Y:S04]  /*27df0*/  STL [R1+0x2c0], RZ ;  /* 0x0002c0ff01007387 */ /* 0x0005e80000100800 */
[----:B------:R2:W-:Y:S04]  /*27e00*/  STL [R1+0x2c4], RZ ;  /* 0x0002c4ff01007387 */ /* 0x0005e80000100800 */
[----:B------:R2:W-:Y:S01]  /*27e10*/  STL [R1+0x2c8], RZ ;  /* 0x0002c8ff01007387 */ /* 0x0005e20000100800 */
[----:B------:R-:W-:-:S03]  /*27e20*/  IADD3 R28, R0, -0x2, RZ ;  /* 0xfffffffe001c7810 */ /* 0x000fc60007ffe0ff */
[----:B------:R2:W-:Y:S01]  /*27e30*/  STL [R1+0x2cc], RZ ;  /* 0x0002ccff01007387 */ /* 0x0005e20000100800 */
[----:B------:R-:W-:-:S03]  /*27e40*/  LOP3.LUT R0, R248, 0x20, RZ, 0x3c, !PT ;  /* 0x00000020f8007812 */ /* 0x000fc600078e3cff */
        /* <DEDUP_REMOVED lines=8> */
[----:B------:R2:W-:Y:S01]  /*27ed0*/  STL [R1+0x1e40], R0 ;  /* 0x001e400001007387 */ /* 0x0005e20000100800 */
[----:B------:R-:W-:Y:S01]  /*27ee0*/  SHF.R.S32.HI R252, RZ, 0x1f, R251 ;  /* 0x0000001ffffc7819 */ /* 0x000fe200000114fb */
[----:B------:R-:W-:Y:S01]  /*27ef0*/  CS2R R244, SRZ ;  /* 0x0000000000f47805 */ /* 0x000fe2000001ff00 */
[----:B------:R-:W-:Y:S01]  /*27f00*/  CS2R R246, SRZ ;  /* 0x0000000000f67805 */ /* 0x000fe2000001ff00 */
[----:B------:R-:W-:Y:S01]  /*27f10*/  CS2R R240, SRZ ;  /* 0x0000000000f07805 */ /* 0x000fe2000001ff00 */
[----:B------:R-:W-:Y:S01]  /*27f20*/  SHF.L.U64.HI R252, R251, 0x2, R252 ;  /* 0x00000002fbfc7819 */ /* 0x000fe200000102fc */
        /* <DEDUP_REMOVED lines=95> */
[----:B--2---:R-:W-:-:S02]  /*28520*/  LOP3.LUT R3, R249, 0x40, RZ, 0x3c, !PT ;  /* 0x00000040f9037812 */ /* 0x004fc400078e3cff */
.L_x_1:
[----:B------:R-:W2:Y:S01]  /*28530*/  LDL.LU R0, [R1+0xa08] ;  /* 0x000a080001007983 */ /* 0x000ea20000300800 */
[----:B------:R-:W-:-:S04]  /*28540*/  DEPBAR.LE SB0, 0x2 ;  /* 0x000080800000791a */ /* 0x000fc80000000000 */
[----:B------:R-:W3:Y:S04]  /*28550*/  LDL R30, [R1+0x1e40] ;  /* 0x001e4000011e7983 */ /* 0x000ee80000100800 */
[----:B------:R-:W1:Y:S04]  /*28560*/  S2R R3, SR_TID.X ;  /* 0x0000000000037919 */ /* 0x000e680000002100 */
[----:B------:R4:W-:Y:S04]  /*28570*/  STL [R1+0x23fc], R2 ;  /* 0x0023fc0201007387 */ /* 0x0009e80000100800 */
[----:B------:R-:W-:Y:S01]  /*28580*/  STL [R1+0x23f8], R252 ;  /* 0x0023f8fc01007387 */ /* 0x000fe20000100800 */
[C---:B-1----:R-:W-:Y:S01]  /*28590*/  IMAD.SHL.U32 R31, R3.reuse, 0x2, RZ ;  /* 0x00000002031f7824 */ /* 0x042fe200078e00ff */
[----:B------:R-:W-:-:S02]  /*285a0*/  SHF.L.U32 R29, R3, 0x1, RZ ;  /* 0x00000001031d7819 */ /* 0x000fc400000006ff */
[----:B------:R-:W-:Y:S02]  /*285b0*/  LOP3.LUT R28, R3, 0x7, RZ, 0xc0, !PT ;  /* 0x00000007031c7812 */ /* 0x000fe400078ec0ff */
[----:B------:R-:W-:-:S03]  /*285c0*/  LOP3.LUT R31, R31, 0xc0, RZ, 0xc0, !PT ;  /* 0x000000c01f1f7812 */ /* 0x000fc600078ec0ff */
[----:B------:R-:W-:Y:S01]  /*285d0*/  IMAD R28, R28, 0x210, RZ ;  /* 0x000002101c1c7824 */ /* 0x000fe200078e02ff */
[----:B------:R-:W-:Y:S02]  /*285e0*/  LOP3.LUT R31, R31, 0x1c, R3, 0xf8, !PT ;  /* 0x0000001c1f1f7812 */ /* 0x000fe400078ef803 */
[----:B------:R-:W-:Y:S02]  /*285f0*/  LOP3.LUT R3, R3, 0x3, RZ, 0xc0, !PT ;  /* 0x0000000303037812 */ /* 0x000fe400078ec0ff */
[----:B------:R-:W-:-:S03]  /*28600*/  LOP3.LUT R28, R28, 0x30, R29, 0x78, !PT ;  /* 0x000000301c1c7812 */ /* 0x000fc600078e781d */
[----:B------:R-:W-:-:S05]  /*28610*/  IMAD R3, R3, 0x820, RZ ;  /* 0x0000082003037824 */ /* 0x000fca00078e02ff */
[----:B------:R-:W-:Y:S01]  /*28620*/  LOP3.LUT R3, R3, R31, RZ, 0x3c, !PT ;  /* 0x0000001f03037212 */ /* 0x000fe200078e3cff */
[----:B------:R-:W-:Y:S01]  /*28630*/  BAR.SYNC.DEFER_BLOCKING 0x0 ;  /* 0x0000000000007b1d */ /* 0x000fe20000010000 */
[----:B--2---:R-:W-:-:S04]  /*28640*/  IADD3 R0, R0, 0x1, RZ ;  /* 0x0000000100007810 */ /* 0x004fc80007ffe0ff */
[----:B------:R-:W-:-:S04]  /*28650*/  ISETP.GT.AND P0, PT, R0, 0x1, PT ;  /* 0x000000010000780c */ /* 0x000fc80003f04270 */
[----:B----4-:R-:W-:-:S04]  /*28660*/  SEL R2, R0, RZ, !P0 ;  /* 0x000000ff00027207 */ /* 0x010fc80004000000 */
[C---:B---3--:R-:W-:Y:S01]  /*28670*/  LEA R0, R2.reuse, R30, 0x12 ;  /* 0x0000001e02007211 */ /* 0x048fe200078e90ff */
[C---:B------:R-:W-:Y:S01]  /*28680*/  IMAD R3, R2.reuse, 0x40000, R3 ;  /* 0x0004000002037824 */ /* 0x040fe200078e0203 */
[----:B------:R-:W-:Y:S01]  /*28690*/  STL [R1+0xa08], R2 ;  /* 0x000a080201007387 */ /* 0x000fe20000100800 */
[----:B------:R-:W-:-:S03]  /*286a0*/  IMAD R168, R2, 0x10000, R28 ;  /* 0x0001000002a87824 */ /* 0x000fc600078e021c */
[----:B------:R-:W-:Y:S04]  /*286b0*/  LDS R60, [R3] ;  /* 0x00000000033c7984 */ /* 0x000fe80000000800 */
[----:B------:R-:W-:Y:S04]  /*286c0*/  LDS R62, [R3+0x2000] ;  /* 0x00200000033e7984 */ /* 0x000fe80000000800 */
[----:B------:R-:W-:Y:S04]  /*286d0*/  LDS R61, [R0] ;  /* 0x00000000003d7984 */ /* 0x000fe80000000800 */
[----:B------:R-:W-:Y:S04]  /*286e0*/  LDS R63, [R0+0x2000] ;  /* 0x00200000003f7984 */ /* 0x000fe80000000800 */
[----:B------:R-:W1:Y:S04]  /*286f0*/  LDSM.16.M88.4 R32, [R168+0x80000] ;  /* 0x08000000a820783b */ /* 0x000e680000000200 */
[----:B------:R-:W-:Y:S04]  /*28700*/  LDS R40, [R3+0x100] ;  /* 0x0001000003287984 */ /* 0x000fe80000000800 */
[----:B------:R-:W-:Y:S04]  /*28710*/  LDS R42, [R3+0x2100] ;  /* 0x00210000032a7984 */ /* 0x000fe80000000800 */
[----:B------:R-:W-:Y:S04]  /*28720*/  LDS R41, [R0+0x100] ;  /* 0x0001000000297984 */ /* 0x000fe80000000800 */
[----:B------:R-:W2:Y:S04]  /*28730*/  LDS R43, [R0+0x2100] ;  /* 0x00210000002b7984 */ /* 0x000ea80000000800 */
[----:B------:R-:W-:Y:S04]  /*28740*/  LDSM.16.M88.4 R28, [R168+0x81000] ;  /* 0x08100000a81c783b */ /* 0x000fe80000000200 */
[----:B------:R-:W-:Y:S04]  /*28750*/  LDS R44, [R3+0x200] ;  /* 0x00020000032c7984 */ /* 0x000fe80000000800 */
[----:B------:R-:W-:Y:S04]  /*28760*/  LDS R46, [R3+0x2200] ;  /* 0x00220000032e7984 */ /* 0x000fe80000000800 */
[----:B------:R-:W-:Y:S04]  /*28770*/  LDS R45, [R0+0x200] ;  /* 0x00020000002d7984 */ /* 0x000fe80000000800 */
[----:B------:R-:W3:Y:S04]  /*28780*/  LDS R47, [R0+0x2200] ;  /* 0x00220000002f7984 */ /* 0x000ee80000000800 */
[----:B------:R-:W-:Y:S01]  /*28790*/  LDS R52, [R3+0x300] ;  /* 0x0003000003347984 */ /* 0x000fe20000000800 */
[-C--:B-1---5:R-:W-:Y:S03]  /*287a0*/  HMMA.1688.F32.TF32 R172, R60, R32.reuse, R244 ;  /* 0x000000203cac723c */ /* 0x0a2fe600000810f4 */
[----:B------:R-:W-:Y:S04]  /*287b0*/  LDS R54, [R3+0x2300] ;  /* 0x0023000003367984 */ /* 0x000fe80000000800 */
[----:B------:R-:W-:Y:S04]  /*287c0*/  LDS R53, [R0+0x300] ;  /* 0x0003000000357984 */ /* 0x000fe80000000800 */
[----:B------:R-:W-:Y:S04]  /*287d0*/  LDS R55, [R0+0x2300] ;  /* 0x0023000000377984 */ /* 0x000fe80000000800 */
[----:B------:R-:W-:Y:S01]  /*287e0*/  LDS R56, [R3+0x400] ;  /* 0x0004000003387984 */ /* 0x000fe20000000800 */
[-C--:B--2---:R-:W-:Y:S03]  /*287f0*/  HMMA.1688.F32.TF32 R228, R40, R32.reuse, R228 ;  /* 0x0000002028e4723c */ /* 0x084fe600000810e4 */
[----:B------:R-:W-:Y:S04]  /*28800*/  LDS R58, [R3+0x2400] ;  /* 0x00240000033a7984 */ /* 0x000fe80000000800 */
[----:B------:R-:W-:Y:S04]  /*28810*/  LDS R57, [R0+0x400] ;  /* 0x0004000000397984 */ /* 0x000fe80000000800 */
[----:B------:R-:W-:Y:S04]  /*28820*/  LDS R59, [R0+0x2400] ;  /* 0x00240000003b7984 */ /* 0x000fe80000000800 */
[----:B------:R-:W-:Y:S04]  /*28830*/  LDS R36, [R3+0x500] ;  /* 0x0005000003247984 */ /* 0x000fe80000000800 */
[----:B------:R-:W-:Y:S01]  /*28840*/  LDS R38, [R3+0x2500] ;  /* 0x0025000003267984 */ /* 0x000fe20000000800 */
[-C--:B---3--:R-:W-:Y:S03]  /*28850*/  HMMA.1688.F32.TF32 R208, R44, R32.reuse, R208 ;  /* 0x000000202cd0723c */ /* 0x088fe600000810d0 */
[----:B------:R-:W-:Y:S04]  /*28860*/  LDS R37, [R0+0x500] ;  /* 0x0005000000257984 */ /* 0x000fe80000000800 */
[----:B------:R-:W1:Y:S04]  /*28870*/  LDS R39, [R0+0x2500] ;  /* 0x0025000000277984 */ /* 0x000e680000000800 */
[----:B------:R-:W-:Y:S04]  /*28880*/  LDS R48, [R3+0x600] ;  /* 0x0006000003307984 */ /* 0x000fe80000000800 */
[----:B------:R-:W-:Y:S04]  /*28890*/  LDS R50, [R3+0x2600] ;  /* 0x0026000003327984 */ /* 0x000fe80000000800 */
[----:B------:R-:W-:Y:S04]  /*288a0*/  LDS R49, [R0+0x600] ;  /* 0x0006000000317984 */ /* 0x000fe80000000800 */
[----:B------:R-:W2:Y:S04]  /*288b0*/  LDS R51, [R0+0x2600] ;  /* 0x0026000000337984 */ /* 0x000ea80000000800 */
[----:B------:R-:W-:Y:S04]  /*288c0*/  LDS R64, [R3+0x700] ;  /* 0x0007000003407984 */ /* 0x000fe80000000800 */
[----:B------:R-:W-:Y:S04]  /*288d0*/  LDS R66, [R3+0x2700] ;  /* 0x0027000003427984 */ /* 0x000fe80000000800 */
[----:B------:R-:W-:Y:S04]  /*288e0*/  LDS R65, [R0+0x700] ;  /* 0x0007000000417984 */ /* 0x000fe80000000800 */
[----:B------:R-:W3:Y:S04]  /*288f0*/  LDS R67, [R0+0x2700] ;  /* 0x0027000000437984 */ /* 0x000ee80000000800 */
[----:B------:R-:W-:Y:S04]  /*28900*/  STL [R1+0x9d0], R168 ;  /* 0x0009d0a801007387 */ /* 0x000fe80000100800 */
[----:B------:R-:W-:Y:S01]  /*28910*/  STL [R1+0x3f0c], R30 ;  /* 0x003f0c1e01007387 */ /* 0x000fe20000100800 */
[-C--:B-1----:R-:W-:Y:S03]  /*28920*/  HMMA.1688.F32.TF32 R144, R36, R32.reuse, R144 ;  /* 0x000000202490723c */ /* 0x082fe60000081090 */
[----:B------:R-:W-:Y:S04]  /*28930*/  STL [R1+0x3f08], R31 ;  /* 0x003f081f01007387 */ /* 0x000fe80000100800 */
[----:B------:R-:W-:Y:S04]  /*28940*/  STL.64 [R1+0x3b0], R172 ;  /* 0x0003b0ac01007387 */ /* 0x000fe80000100a00 */
[----:B------:R1:W-:Y:S04]  /*28950*/  STL.64 [R1+0x3b8], R174 ;  /* 0x0003b8ae01007387 */ /* 0x0003e80000100a00 */
[----:B------:R-:W-:Y:S04]  /*28960*/  STL.64 [R1+0x3a0], R228 ;  /* 0x0003a0e401007387 */ /* 0x000fe80000100a00 */
[----:B------:R-:W-:Y:S01]  /*28970*/  STL.64 [R1+0x3a8], R230 ;  /* 0x0003a8e601007387 */ /* 0x000fe20000100a00 */
[-C--:B-1----:R-:W-:Y:S03]  /*28980*/  HMMA.1688.F32.TF32 R172, R52, R32.reuse, R92 ;  /* 0x0000002034ac723c */ /* 0x082fe6000008105c */
[----:B------:R-:W-:Y:S04]  /*28990*/  STL.64 [R1+0x390], R208 ;  /* 0x000390d001007387 */ /* 0x000fe80000100a00 */
[----:B------:R-:W-:Y:S01]  /*289a0*/  STL.64 [R1+0x398], R210 ;  /* 0x000398d201007387 */ /* 0x000fe20000100a00 */
[-C--:B------:R-:W-:Y:S08]  /*289b0*/  HMMA.1688.F32.TF32 R92, R56, R32.reuse, R116 ;  /* 0x00000020385c723c */ /* 0x080ff00000081074 */
[-C--:B--2---:R-:W-:Y:S07]  /*289c0*/  HMMA.1688.F32.TF32 R116, R48, R32.reuse, R140 ;  /* 0x000000203074723c */ /* 0x084fee000008108c */
[----:B------:R-:W-:Y:S04]  /*289d0*/  STL.64 [R1+0x440], R172 ;  /* 0x000440ac01007387 */ /* 0x000fe80000100a00 */
[----:B------:R-:W-:Y:S04]  /*289e0*/  STL.64 [R1+0x448], R174 ;  /* 0x000448ae01007387 */ /* 0x000fe80000100a00 */
[----:B------:R-:W-:Y:S04]  /*289f0*/  STL.64 [R1+0x450], R92 ;  /* 0x0004505c01007387 */ /* 0x000fe80000100a00 */
[----:B------:R3:W-:Y:S04]  /*28a00*/  STL.64 [R1+0x458], R94 ;  /* 0x0004585e01007387 */ /* 0x0007e80000100a00 */
[----:B------:R-:W-:Y:S04]  /*28a10*/  STL.64 [R1+0x520], R144 ;  /* 0x0005209001007387 */ /* 0x000fe80000100a00 */
[----:B------:R-:W-:Y:S01]  /*28a20*/  STL.64 [R1+0x528], R146 ;  /* 0x0005289201007387 */ /* 0x000fe20000100a00 */
[----:B---3--:R-:W-:Y:S03]  /*28a30*/  HMMA.1688.F32.TF32 R92, R64, R32, R4 ;  /* 0x00000020405c723c */ /* 0x008fe60000081004 */
[----:B------:R1:W-:Y:S04]  /*28a40*/  STL.64 [R1+0x650], R116 ;  /* 0x0006507401007387 */ /* 0x0003e80000100a00 */
[----:B------:R2:W-:Y:S01]  /*28a50*/  STL.64 [R1+0x658], R118 ;  /* 0x0006587601007387 */ /* 0x0005e20000100a00 */
[-C--:B------:R-:W-:Y:S03]  /*28a60*/  HMMA.1688.F32.TF32 R4, R60, R28.reuse, R240 ;  /* 0x0000001c3c04723c */ /* 0x080fe600000810f0 */
[----:B-1----:R-:W3:Y:S11]  /*28a70*/  LDL.LU.64 R116, [R1+0x550] ;  /* 0x0005500001747983 */ /* 0x002ef60000300a00 */
[----:B------:R-:W-:Y:S01]  /*28a80*/  @!UPT UIADD3 URZ, URZ, URZ, URZ ;  /* 0x0000003f3f3ff290 */ /* 0x000fe2000fffe03f */
[----:B------:R-:W-:Y:S04]  /*28a90*/  STL.64 [R1+0x730], R92 ;  /* 0x0007305c01007387 */ /* 0x000fe80000100a00 */
[----:B------:R1:W-:Y:S04]  /*28aa0*/  STL.64 [R1+0x738], R94 ;  /* 0x0007385e01007387 */ /* 0x0003e80000100a00 */
[----:B--2---:R-:W3:Y:S01]  /*28ab0*/  LDL.LU.64 R118, [R1+0x558] ;  /* 0x0005580001767983 */ /* 0x004ee20000300a00 */
[-C--:B------:R-:W-:Y:S03]  /*28ac0*/  HMMA.1688.F32.TF32 R140, R40, R28.reuse, R180 ;  /* 0x0000001c288c723c */ /* 0x080fe600000810b4 */
[----:B------:R-:W-:Y:S04]  /*28ad0*/  STL.64 [R1+0x2e0], R4 ;  /* 0x0002e00401007387 */ /* 0x000fe80000100a00 */
[----:B------:R2:W-:Y:S01]  /*28ae0*/  STL.64 [R1+0x2e8], R6 ;  /* 0x0002e80601007387 */ /* 0x0005e20000100a00 */
[-C--:B-1----:R-:W-:Y:S08]  /*28af0*/  HMMA.1688.F32.TF32 R92, R52, R28.reuse, R72 ;  /* 0x0000001c345c723c */ /* 0x082ff00000081048 */
[-C--:B------:R-:W-:Y:S07]  /*28b00*/  HMMA.1688.F32.TF32 R72, R56, R28.reuse, R96 ;  /* 0x0000001c3848723c */ /* 0x080fee0000081060 */
[----:B------:R-:W-:Y:S01]  /*28b10*/  STL.64 [R1+0x2d0], R140 ;  /* 0x0002d08c01007387 */ /* 0x000fe20000100a00 */
[-C--:B--2---:R-:W-:Y:S03]  /*28b20*/  HMMA.1688.F32.TF32 R4, R44, R28.reuse, R212 ;  /* 0x0000001c2c04723c */ /* 0x084fe600000810d4 */
[----:B------:R-:W-:Y:S11]  /*28b30*/  STL.64 [R1+0x2d8], R142 ;  /* 0x0002d88e01007387 */ /* 0x000ff60000100a00 */
[----:B------:R-:W-:Y:S09]  /*28b40*/  @!UPT UIADD3 URZ, URZ, URZ, URZ ;  /* 0x0000003f3f3ff290 */ /* 0x000ff2000fffe03f */
[----:B------:R-:W-:Y:S04]  /*28b50*/  STL.64 [R1+0x300], R4 ;  /* 0x0003000401007387 */ /* 0x000fe80000100a00 */
[----:B------:R1:W-:Y:S04]  /*28b60*/  STL.64 [R1+0x308], R6 ;  /* 0x0003080601007387 */ /* 0x0003e80000100a00 */
[----:B------:R-:W-:Y:S04]  /*28b70*/  STL.64 [R1+0x340], R92 ;  /* 0x0003405c01007387 */ /* 0x000fe80000100a00 */
[----:B------:R-:W-:Y:S04]  /*28b80*/  STL.64 [R1+0x348], R94 ;  /* 0x0003485e01007387 */ /* 0x000fe80000100a00 */
[----:B------:R-:W2:Y:S01]  /*28b90*/  LDL.LU.64 R96, [R1+0x5b0] ;  /* 0x0005b00001607983 */ /* 0x000ea20000300a00 */
[-C--:B-1----:R-:W-:Y:S03]  /*28ba0*/  HMMA.1688.F32.TF32 R4, R36, R28.reuse, R120 ;  /* 0x0000001c2404723c */ /* 0x082fe60000081078 */
[----:B------:R-:W-:Y:S04]  /*28bb0*/  STL.64 [R1+0x420], R72 ;  /* 0x0004204801007387 */ /* 0x000fe80000100a00 */
[----:B------:R-:W-:Y:S04]  /*28bc0*/  STL.64 [R1+0x428], R74 ;  /* 0x0004284a01007387 */ /* 0x000fe80000100a00 */
[----:B------:R-:W2:Y:S04]  /*28bd0*/  LDL.LU.64 R98, [R1+0x5b8] ;  /* 0x0005b80001627983 */ /* 0x000ea80000300a00 */
[----:B------:R-:W1:Y:S08]  /*28be0*/  LDSM.16.M88.4 R92, [R168+0x82000] ;  /* 0x08200000a85c783b */ /* 0x000e700000000200 */
[----:B------:R-:W-:Y:S04]  /*28bf0*/  STL.64 [R1+0x470], R4 ;  /* 0x0004700401007387 */ /* 0x000fe80000100a00 */
[----:B------:R4:W-:Y:S02]  /*28c00*/  STL.64 [R1+0x478], R6 ;  /* 0x0004780601007387 */ /* 0x0009e40000100a00 */
[-C--:B----4-:R-:W-:Y:S02]  /*28c10*/  HMMA.1688.F32.TF32 R4, R64, R28.reuse, R8 ;  /* 0x0000001c4004723c */ /* 0x090fe40000081008 */
[----:B------:R-:W4:Y:S06]  /*28c20*/  LDSM.16.M88.4 R8, [R168+0x83000] ;  /* 0x08300000a808783b */ /* 0x000f2c0000000200 */
[----:B------:R-:W-:Y:S11]  /*28c30*/  HMMA.1688.F32.TF32 R72, R48, R28, R164 ;  /* 0x0000001c3048723c */ /* 0x000ff600000810a4 */
[----:B------:R-:W-:Y:S11]  /*28c40*/  @!UPT UIADD3 URZ, URZ, URZ, URZ ;  /* 0x0000003f3f3ff290 */ /* 0x000ff6000fffe03f */
[----:B------:R-:W-:Y:S01]  /*28c50*/  @!UPT UIADD3 URZ, URZ, URZ, URZ ;  /* 0x0000003f3f3ff290 */ /* 0x000fe2000fffe03f */
[----:B------:R-:W-:Y:S04]  /*28c60*/  STL.64 [R1+0x590], R72 ;  /* 0x0005904801007387 */ /* 0x000fe80000100a00 */
[----:B------:R-:W-:Y:S04]  /*28c70*/  STL.64 [R1+0x598], R74 ;  /* 0x0005984a01007387 */ /* 0x000fe80000100a00 */
[----:B-1----:R-:W-:Y:S04]  /*28c80*/  STL [R1+0x3ee0], R94 ;  /* 0x003ee05e01007387 */ /* 0x002fe80000100800 */
[----:B------:R-:W-:Y:S04]  /*28c90*/  STL.64 [R1+0x720], R4 ;  /* 0x0007200401007387 */ /* 0x000fe80000100a00 */
[----:B------:R-:W-:Y:S04]  /*28ca0*/  STL.64 [R1+0x728], R6 ;  /* 0x0007280601007387 */ /* 0x000fe80000100a00 */
[----:B------:R-:W-:Y:S04]  /*28cb0*/  STL [R1+0x3edc], R95 ;  /* 0x003edc5f01007387 */ /* 0x000fe80000100800 */
[----:B----4-:R-:W-:Y:S04]  /*28cc0*/  STL [R1+0x3ed8], R10 ;  /* 0x003ed80a01007387 */ /* 0x010fe80000100800 */
[----:B------:R-:W-:Y:S04]  /*28cd0*/  STL [R1+0x3ed4], R11 ;  /* 0x003ed40b01007387 */ /* 0x000fe80000100800 */
[----:B------:R-:W4:Y:S01]  /*28ce0*/  LDL.LU.64 R28, [R1+0x640] ;  /* 0x00064000011c7983 */ /* 0x000f220000300a00 */
[-C--:B------:R-:W-:Y:S03]  /*28cf0*/  HMMA.1688.F32.TF32 R76, R52, R92.reuse, R76 ;  /* 0x0000005c344c723c */ /* 0x080fe6000008104c */
[----:B------:R-:W1:Y:S04]  /*28d00*/  LDSM.16.M88.4 R4, [R168+0x84000] ;  /* 0x08400000a804783b */ /* 0x000e680000000200 */
[----:B------:R-:W1:Y:S01]  /*28d10*/  LDSM.16.M88.4 R72, [R168+0x85000] ;  /* 0x08500000a848783b */ /* 0x000e620000000200 */
[-C--:B---3--:R-:W-:Y:S08]  /*28d20*/  HMMA.1688.F32.TF32 R120, R60, R92.reuse, R116 ;  /* 0x0000005c3c78723c */ /* 0x088ff00000081074 */
[-C--:B------:R-:W-:Y:S11]  /*28d30*/  HMMA.1688.F32.TF32 R116, R40, R92.reuse, R236 ;  /* 0x0000005c2874723c */ /* 0x080ff600000810ec */
[----:B------:R-:W-:Y:S04]  /*28d40*/  @!UPT UIADD3 URZ, URZ, URZ, URZ ;  /* 0x0000003f3f3ff290 */ /* 0x000fe8000fffe03f */
[----:B------:R-:W-:Y:S04]  /*28d50*/  STL.64 [R1+0x250], R120 ;  /* 0x0002507801007387 */ /* 0x000fe80000100a00 */
[----:B------:R-:W-:Y:S04]  /*28d60*/  STL.64 [R1+0x258], R122 ;  /* 0x0002587a01007387 */ /* 0x000fe80000100a00 */
[----:B------:R-:W4:Y:S04]  /*28d70*/  LDL.LU.64 R30, [R1+0x648] ;  /* 0x00064800011e7983 */ /* 0x000f280000300a00 */
[----:B------:R-:W-:Y:S04]  /*28d80*/  STL.64 [R1+0x240], R116 ;  /* 0x0002407401007387 */ /* 0x000fe80000100a00 */
[----:B------:R3:W-:Y:S02]  /*28d90*/  STL.64 [R1+0x248], R118 ;  /* 0x0002487601007387 */ /* 0x0007e40000100a00 */
[-C--:B---3--:R-:W-:Y:S11]  /*28da0*/  HMMA.1688.F32.TF32 R116, R44, R92.reuse, R216 ;  /* 0x0000005c2c74723c */ /* 0x088ff600000810d8 */
[----:B------:R-:W-:Y:S11]  /*28db0*/  @!UPT UIADD3 URZ, URZ, URZ, URZ ;  /* 0x0000003f3f3ff290 */ /* 0x000ff6000fffe03f */
[----:B------:R-:W-:Y:S02]  /*28dc0*/  @!UPT UIADD3 URZ, URZ, URZ, URZ ;  /* 0x0000003f3f3ff290 */ /* 0x000fe4000fffe03f */
[----:B------:R-:W-:Y:S01]  /*28dd0*/  IMAD.MOV.U32 R2, RZ, RZ, R119 ;  /* 0x000000ffff027224 */ /* 0x000fe200078e0077 */
[----:B------:R-:W-:Y:S04]  /*28de0*/  STL.64 [R1+0x260], R116 ;  /* 0x0002607401007387 */ /* 0x000fe80000100a00 */
[----:B------:R3:W-:Y:S04]  /*28df0*/  STL [R1+0x268], R118 ;  /* 0x0002687601007387 */ /* 0x0007e80000100800 */
[----:B------:R-:W-:Y:S04]  /*28e00*/  STL [R1+0x3e20], R2 ;  /* 0x003e200201007387 */ /* 0x000fe80000100800 */
[----:B------:R-:W-:Y:S01]  /*28e10*/  STL.64 [R1+0x290], R76 ;  /* 0x0002904c01007387 */ /* 0x000fe20000100a00 */
[-C--:B---3--:R-:W-:Y:S03]  /*28e20*/  HMMA.1688.F32.TF32 R116, R56, R92.reuse, R100 ;  /* 0x0000005c3874723c */ /* 0x088fe60000081064 */
[----:B------:R3:W-:Y:S05]  /*28e30*/  STL.64 [R1+0x298], R78 ;  /* 0x0002984e01007387 */ /* 0x0007ea0000100a00 */
[-C--:B------:R-:W-:Y:S08]  /*28e40*/  HMMA.1688.F32.TF32 R100, R36, R92.reuse, R124 ;  /* 0x0000005c2464723c */ /* 0x080ff0000008107c */
[-C--:B---3--:R-:W-:Y:S08]  /*28e50*/  HMMA.1688.F32.TF32 R76, R48, R92.reuse, R148 ;  /* 0x0000005c304c723c */ /* 0x088ff00000081094 */
[----:B------:R-:W-:Y:S08]  /*28e60*/  HMMA.1688.F32.TF32 R92, R64, R92, R12 ;  /* 0x0000005c405c723c */ /* 0x000ff0000008100c */
[-C--:B--2---:R-:W-:Y:S01]  /*28e70*/  HMMA.1688.F32.TF32 R12, R60, R8.reuse, R96 ;  /* 0x000000083c0c723c */ /* 0x084fe20000081060 */
[----:B------:R-:W-:Y:S04]  /*28e80*/  STL.64 [R1+0x320], R116 ;  /* 0x0003207401007387 */ /* 0x000fe80000100a00 */
[----:B------:R-:W-:Y:S04]  /*28e90*/  STL.64 [R1+0x328], R118 ;  /* 0x0003287601007387 */ /* 0x000fe80000100a00 */
[----:B------:R-:W-:Y:S04]  /*28ea0*/  STL.64 [R1+0x430], R100 ;  /* 0x0004306401007387 */ /* 0x000fe80000100a00 */
[----:B------:R-:W-:Y:S04]  /*28eb0*/  STL.64 [R1+0x438], R102 ;  /* 0x0004386601007387 */ /* 0x000fe80000100a00 */
[----:B------:R2:W-:Y:S04]  /*28ec0*/  STL.64 [R1+0x540], R76 ;  /* 0x0005404c01007387 */ /* 0x0005e80000100a00 */
[----:B------:R3:W-:Y:S04]  /*28ed0*/  STL.64 [R1+0x548], R78 ;  /* 0x0005484e01007387 */ /* 0x0007e80000100a00 */
[----:B--2---:R-:W2:Y:S04]  /*28ee0*/  LDL.LU.64 R76, [R1+0x6e0] ;  /* 0x0006e000014c7983 */ /* 0x004ea80000300a00 */
[----:B------:R-:W-:Y:S04]  /*28ef0*/  STL.64 [R1+0x680], R92 ;  /* 0x0006805c01007387 */ /* 0x000fe80000100a00 */
[----:B------:R-:W-:Y:S04]  /*28f00*/  STL.64 [R1+0x688], R94 ;  /* 0x0006885e01007387 */ /* 0x000fe80000100a00 */
[----:B---3--:R-:W2:Y:S04]  /*28f10*/  LDL.LU.64 R78, [R1+0x6e8] ;  /* 0x0006e800014e7983 */ /* 0x008ea80000300a00 */
[----:B------:R3:W-:Y:S04]  /*28f20*/  STL.64 [R1+0x1b0], R12 ;  /* 0x0001b00c01007387 */ /* 0x0007e80000100a00 */
[----:B------:R1:W-:Y:S04]  /*28f30*/  STL.64 [R1+0x1b8], R14 ;  /* 0x0001b80e01007387 */ /* 0x0003e80000100a00 */
[----:B---3--:R-:W3:Y:S04]  /*28f40*/  LDL.LU.64 R12, [R1+0x580] ;  /* 0x00058000010c7983 */ /* 0x008ee80000300a00 */
[----:B-1----:R-:W3:Y:S01]  /*28f50*/  LDL.LU.64 R14, [R1+0x588] ;  /* 0x00058800010e7983 */ /* 0x002ee20000300a00 */
[-C--:B------:R-:W-:Y:S08]  /*28f60*/  HMMA.1688.F32.TF32 R100, R40, R8.reuse, R232 ;  /* 0x000000082864723c */ /* 0x080ff000000810e8 */
[-C--:B------:R-:W-:Y:S08]  /*28f70*/  HMMA.1688.F32.TF32 R96, R44, R8.reuse, R220 ;  /* 0x000000082c60723c */ /* 0x080ff000000810dc */
[-C--:B------:R-:W-:Y:S08]  /*28f80*/  HMMA.1688.F32.TF32 R92, R52, R8.reuse, R80 ;  /* 0x00000008345c723c */ /* 0x080ff00000081050 */
[-C--:B------:R-:W-:Y:S01]  /*28f90*/  HMMA.1688.F32.TF32 R80, R56, R8.reuse, R104 ;  /* 0x000000083850723c */ /* 0x080fe20000081068 */
[----:B------:R-:W-:Y:S04]  /*28fa0*/  STL.64 [R1+0x1a0], R100 ;  /* 0x0001a06401007387 */ /* 0x000fe80000100a00 */
[----:B------:R-:W-:Y:S04]  /*28fb0*/  STL.64 [R1+0x1a8], R102 ;  /* 0x0001a86601007387 */ /* 0x000fe80000100a00 */
[----:B------:R-:W-:Y:S04]  /*28fc0*/  STL.64 [R1+0x1c0], R96 ;  /* 0x0001c06001007387 */ /* 0x000fe80000100a00 */
[----:B------:R1:W-:Y:S04]  /*28fd0*/  STL.64 [R1+0x1c8], R98 ;  /* 0x0001c86201007387 */ /* 0x0003e80000100a00 */
[----:B------:R-:W-:Y:S04]  /*28fe0*/  STL.64 [R1+0x220], R92 ;  /* 0x0002205c01007387 */ /* 0x000fe80000100a00 */
[----:B------:R1:W-:Y:S02]  /*28ff0*/  STL.64 [R1+0x228], R94 ;  /* 0x0002285e01007387 */ /* 0x0003e40000100a00 */
[-C--:B-1----:R-:W-:Y:S02]  /*29000*/  HMMA.1688.F32.TF32 R96, R36, R8.reuse, R128 ;  /* 0x000000082460723c */ /* 0x082fe40000081080 */
[----:B------:R-:W-:Y:S04]  /*29010*/  STL.64 [R1+0x280], R80 ;  /* 0x0002805001007387 */ /* 0x000fe80000100a00 */
[----:B------:R1:W-:Y:S02]  /*29020*/  STL.64 [R1+0x288], R82 ;  /* 0x0002885201007387 */ /* 0x0003e40000100a00 */
[-C--:B------:R-:W-:Y:S02]  /*29030*/  HMMA.1688.F32.TF32 R92, R48, R8.reuse, R152 ;  /* 0x00000008305c723c */ /* 0x080fe40000081098 */
[----:B------:R-:W2:Y:S06]  /*29040*/  LDSM.16.M88.4 R100, [R168+0x86000] ;  /* 0x08600000a864783b */ /* 0x000eac0000000200 */
[----:B-1----:R-:W-:Y:S08]  /*29050*/  HMMA.1688.F32.TF32 R80, R64, R8, R16 ;  /* 0x000000084050723c */ /* 0x002ff00000081010 */
[----:B------:R-:W-:Y:S01]  /*29060*/  HMMA.1688.F32.TF32 R8, R40, R4, R184 ;  /* 0x000000042808723c */ /* 0x000fe200000810b8 */
[----:B------:R-:W-:Y:S04]  /*29070*/  STL.64 [R1+0x370], R96 ;  /* 0x0003706001007387 */ /* 0x000fe80000100a00 */
[----:B------:R-:W-:Y:S04]  /*29080*/  STL.64 [R1+0x378], R98 ;  /* 0x0003786201007387 */ /* 0x000fe80000100a00 */
[----:B------:R-:W-:Y:S04]  /*29090*/  STL.64 [R1+0x4a0], R92 ;  /* 0x0004a05c01007387 */ /* 0x000fe80000100a00 */
[----:B------:R-:W-:Y:S04]  /*290a0*/  STL.64 [R1+0x4a8], R94 ;  /* 0x0004a85e01007387 */ /* 0x000fe80000100a00 */
[----:B------:R-:W-:Y:S04]  /*290b0*/  STL.64 [R1+0x630], R80 ;  /* 0x0006305001007387 */ /* 0x000fe80000100a00 */
[----:B------:R-:W-:Y:S04]  /*290c0*/  STL.64 [R1+0x638], R82 ;  /* 0x0006385201007387 */ /* 0x000fe80000100a00 */
[----:B------:R-:W-:Y:S01]  /*290d0*/  STL.64 [R1+0xf0], R8 ;  /* 0x0000f00801007387 */ /* 0x000fe20000100a00 */
[----:B------:R-:W-:-:S03]  /*290e0*/  MOV R252, R11 ;  /* 0x0000000b00fc7202 */ /* 0x000fc60000000f00 */
[----:B------:R-:W1:Y:S04]  /*290f0*/  LDSM.16.M88.4 R96, [R168+0x87000] ;  /* 0x08700000a860783b */ /* 0x000e680000000200 */
[----:B------:R-:W-:Y:S01]  /*29100*/  LDSM.16.M88.4 R80, [R168+0x8a000] ;  /* 0x08a00000a850783b */ /* 0x000fe20000000200 */
[-C--:B----4-:R-:W-:Y:S08]  /*29110*/  HMMA.1688.F32.TF32 R16, R60, R4.reuse, R28 ;  /* 0x000000043c10723c */ /* 0x090ff0000008101c */
[-C--:B------:R-:W-:Y:S11]  /*29120*/  HMMA.1688.F32.TF32 R28, R44, R4.reuse, R224 ;  /* 0x000000042c1c723c */ /* 0x080ff600000810e0 */
[----:B------:R-:W-:Y:S04]  /*29130*/  @!UPT UIADD3 URZ, URZ, URZ, URZ ;  /* 0x0000003f3f3ff290 */ /* 0x000fe8000fffe03f */
[----:B------:R-:W-:Y:S04]  /*29140*/  STL.64 [R1+0x100], R16 ;  /* 0x0001001001007387 */ /* 0x000fe80000100a00 */
[----:B------:R4:W-:Y:S04]  /*29150*/  STL.64 [R1+0x108], R18 ;  /* 0x0001081201007387 */ /* 0x0009e80000100a00 */
[----:B------:R1:W-:Y:S01]  /*29160*/  STL [R1+0xf8], R10 ;  /* 0x0000f80a01007387 */ /* 0x0003e20000100800 */
[-C--:B----4-:R-:W-:Y:S08]  /*29170*/  HMMA.1688.F32.TF32 R16, R56, R4.reuse, R108 ;  /* 0x000000043810723c */ /* 0x090ff0000008106c */
[-C--:B-1----:R-:W-:Y:S01]  /*29180*/  HMMA.1688.F32.TF32 R8, R52, R4.reuse, R84 ;  /* 0x000000043408723c */ /* 0x082fe20000081054 */
[----:B------:R-:W-:Y:S04]  /*29190*/  STL [R1+0x3e48], R252 ;  /* 0x003e48fc01007387 */ /* 0x000fe80000100800 */
[----:B------:R-:W-:Y:S04]  /*291a0*/  STL.64 [R1+0x130], R28 ;  /* 0x0001301c01007387 */ /* 0x000fe80000100a00 */
[----:B------:R1:W-:Y:S04]  /*291b0*/  STL.64 [R1+0x138], R30 ;  /* 0x0001381e01007387 */ /* 0x0003e80000100a00 */
[----:B------:R-:W-:Y:S01]  /*291c0*/  LDSM.16.M88.4 R84, [R168+0x89000] ;  /* 0x08900000a854783b */ /* 0x000fe20000000200 */
[-C--:B-1----:R-:W-:Y:S09]  /*291d0*/  HMMA.1688.F32.TF32 R28, R36, R4.reuse, R132 ;  /* 0x00000004241c723c */ /* 0x082ff20000081084 */
[----:B------:R-:W-:Y:S04]  /*291e0*/  STL.64 [R1+0x190], R8 ;  /* 0x0001900801007387 */ /* 0x000fe80000100a00 */
[----:B------:R1:W-:Y:S04]  /*291f0*/  STL.64 [R1+0x198], R10 ;  /* 0x0001980a01007387 */ /* 0x0003e80000100a00 */
[----:B------:R-:W-:Y:S04]  /*29200*/  STL.64 [R1+0x210], R16 ;  /* 0x0002101001007387 */ /* 0x000fe80000100a00 */
[----:B------:R4:W-:Y:S01]  /*29210*/  STL.64 [R1+0x218], R18 ;  /* 0x0002181201007387 */ /* 0x0009e20000100a00 */
[-C--:B-1----:R-:W-:Y:S08]  /*29220*/  HMMA.1688.F32.TF32 R8, R48, R4.reuse, R160 ;  /* 0x000000043008723c */ /* 0x082ff000000810a0 */
[----:B----4-:R-:W-:Y:S01]  /*29230*/  HMMA.1688.F32.TF32 R16, R64, R4, R20 ;  /* 0x000000044010723c */ /* 0x010fe20000081014 */
[----:B------:R1:W-:Y:S04]  /*29240*/  STL.64 [R1+0x2a0], R28 ;  /* 0x0002a01c01007387 */ /* 0x0003e80000100a00 */
[----:B------:R-:W-:Y:S04]  /*29250*/  STL.64 [R1+0x2a8], R30 ;  /* 0x0002a81e01007387 */ /* 0x000fe80000100a00 */
[----:B------:R-:W-:Y:S06]  /*29260*/  LDSM.16.M88.4 R20, [R168+0x8e000] ;  /* 0x08e00000a814783b */ /* 0x000fec0000000200 */
[----:B------:R4:W-:Y:S04]  /*29270*/  STL.64 [R1+0x460], R8 ;  /* 0x0004600801007387 */ /* 0x0009e80000100a00 */
[----:B------:R-:W-:Y:S05]  /*29280*/  STL.64 [R1+0x468], R10 ;  /* 0x0004680a01007387 */ /* 0x000fea0000100a00 */
[----:B-1----:R-:W-:-:S02]  /*29290*/  IMAD.MOV.U32 R29, RZ, RZ, R16 ;  /* 0x000000ffff1d7224 */ /* 0x002fc400078e0010 */
[----:B------:R-:W-:Y:S01]  /*292a0*/  IMAD.MOV.U32 R28, RZ, RZ, R17 ;  /* 0x000000ffff1c7224 */ /* 0x000fe200078e0011 */
[----:B----4-:R-:W-:Y:S01]  /*292b0*/  MOV R9, R18 ;  /* 0x0000001200097202 */ /* 0x010fe20000000f00 */
[----:B------:R-:W-:-:S05]  /*292c0*/  IMAD.MOV.U32 R8, RZ, RZ, R19 ;  /* 0x000000ffff087224 */ /* 0x000fca00078e0013 */
[----:B------:R-:W-:Y:S01]  /*292d0*/  STL [R1+0x3d14], R8 ;  /* 0x003d140801007387 */ /* 0x000fe20000100800 */
[-C--:B--2---:R-:W-:Y:S03]  /*292e0*/  HMMA.1688.F32.TF32 R16, R60, R72.reuse, R76 ;  /* 0x000000483c10723c */ /* 0x084fe6000008104c */
[----:B------:R-:W-:Y:S04]  /*292f0*/  STL [R1+0x3d10], R28 ;  /* 0x003d101c01007387 */ /* 0x000fe80000100800 */
[----:B------:R-:W-:Y:S04]  /*29300*/  STL [R1+0x3d0c], R29 ;  /* 0x003d0c1d01007387 */ /* 0x000fe80000100800 */
[----:B------:R3:W-:Y:S04]  /*29310*/  STL [R1+0x3d08], R9 ;  /* 0x003d080901007387 */ /* 0x0007e80000100800 */
[----:B------:R-:W-:Y:S01]  /*29320*/  LDSM.16.M88.4 R76, [R168+0x8b000] ;  /* 0x08b00000a84c783b */ /* 0x000fe20000000200 */
[----:B---3--:R-:W-:Y:S08]  /*29330*/  HMMA.1688.F32.TF32 R8, R40, R72, R12 ;  /* 0x000000482808723c */ /* 0x008ff0000008100c */
[----:B------:R-:W-:Y:S01]  /*29340*/  MOV R31, R18 ;  /* 0x00000012001f7202 */ /* 0x000fe20000000f00 */
[----:B------:R-:W-:Y:S04]  /*29350*/  STL [R1+0x90], R16 ;  /* 0x0000901001007387 */ /* 0x000fe80000100800 */
[----:B------:R-:W-:Y:S04]  /*29360*/  STL [R1+0x9c], R19 ;  /* 0x00009c1301007387 */ /* 0x000fe80000100800 */
[----:B------:R-:W-:Y:S06]  /*29370*/  STL [R1+0x3f10], R31 ;  /* 0x003f101f01007387 */ /* 0x000fec0000100800 */
[----:B------:R-:W-:Y:S01]  /*29380*/  STL.64 [R1+0xb0], R8 ;  /* 0x0000b00801007387 */ /* 0x000fe20000100a00 */
[----:B------:R-:W-:-:S03]  /*29390*/  IMAD.MOV.U32 R252, RZ, RZ, R11 ;  /* 0x000000fffffc7224 */ /* 0x000fc600078e000b */
[----:B------:R1:W-:Y:S02]  /*293a0*/  STL [R1+0xb8], R10 ;  /* 0x0000b80a01007387 */ /* 0x0003e40000100800 */
[-C--:B-1----:R-:W-:Y:S02]  /*293b0*/  HMMA.1688.F32.TF32 R8, R44, R72.reuse, R68 ;  /* 0x000000482c08723c */ /* 0x082fe40000081044 */
[----:B------:R-:W-:Y:S04]  /*293c0*/  STL [R1+0x3ec8], R252 ;  /* 0x003ec8fc01007387 */ /* 0x000fe80000100800 */
[----:B------:R-:W-:Y:S11]  /*293d0*/  LDSM.16.M88.4 R68, [R168+0x8c000] ;  /* 0x08c00000a844783b */ /* 0x000ff60000000200 */
[----:B------:R-:W-:Y:S06]  /*293e0*/  @!UPT UIADD3 URZ, URZ, URZ, URZ ;  /* 0x0000003f3f3ff290 */ /* 0x000fec000fffe03f */
[----:B------:R1:W-:Y:S01]  /*293f0*/  STL [R1+0xa0], R8 ;  /* 0x0000a00801007387 */ /* 0x0003e20000100800 */
[----:B------:R-:W-:Y:S01]  /*29400*/  IMAD.MOV.U32 R2, RZ, RZ, R9 ;  /* 0x000000ffff027224 */ /* 0x000fe200078e0009 */
[----:B------:R-:W-:Y:S01]  /*29410*/  MOV R5, R10 ;  /* 0x0000000a00057202 */ /* 0x000fe20000000f00 */
[----:B------:R-:W-:Y:S02]  /*29420*/  IMAD.MOV.U32 R4, RZ, RZ, R11 ;  /* 0x000000ffff047224 */ /* 0x000fe400078e000b */
[-C--:B-1----:R-:W-:Y:S01]  /*29430*/  HMMA.1688.F32.TF32 R8, R52, R72.reuse, R88 ;  /* 0x000000483408723c */ /* 0x082fe20000081058 */
[----:B------:R-:W-:Y:S04]  /*29440*/  STL [R1+0x3ecc], R2 ;  /* 0x003ecc0201007387 */ /* 0x000fe80000100800 */
[----:B------:R-:W-:Y:S04]  /*29450*/  STL.64 [R1+0x3eb8], R6 ;  /* 0x003eb80601007387 */ /* 0x000fe80000100a00 */
[----:B------:R1:W-:Y:S01]  /*29460*/  STL.64 [R1+0x3eb0], R4 ;  /* 0x003eb00401007387 */ /* 0x0003e20000100a00 */
[-C--:B------:R-:W-:Y:S03]  /*29470*/  HMMA.1688.F32.TF32 R12, R36, R72.reuse, R136 ;  /* 0x00000048240c723c */ /* 0x080fe60000081088 */
[----:B------:R-:W3:Y:S05]  /*29480*/  LDSM.16.M88.4 R88, [R168+0x88000] ;  /* 0x08800000a858783b */ /* 0x000eea0000000200 */
[-C--:B-1----:R-:W-:Y:S05]  /*29490*/  HMMA.1688.F32.TF32 R4, R56, R72.reuse, R112 ;  /* 0x000000483804723c */ /* 0x082fea0000081070 */
[----:B------:R-:W-:Y:S04]  /*294a0*/  STL.64 [R1+0xc0], R8 ;  /* 0x0000c00801007387 */ /* 0x000fe80000100a00 */
[----:B------:R1:W-:Y:S02]  /*294b0*/  STL.64 [R1+0xc8], R10 ;  /* 0x0000c80a01007387 */ /* 0x0003e40000100a00 */
[-C--:B-1----:R-:W-:Y:S11]  /*294c0*/  HMMA.1688.F32.TF32 R8, R48, R72.reuse, R156 ;  /* 0x000000483008723c */ /* 0x082ff6000008109c */
[----:B------:R-:W-:Y:S01]  /*294d0*/  @!UPT UIADD3 URZ, URZ, URZ, URZ ;  /* 0x0000003f3f3ff290 */ /* 0x000fe2000fffe03f */
[----:B------:R-:W-:Y:S04]  /*294e0*/  STL.64 [R1+0x180], R4 ;  /* 0x0001800401007387 */ /* 0x000fe80000100a00 */
[----:B------:R1:W-:Y:S04]  /*294f0*/  STL.64 [R1+0x188], R6 ;  /* 0x0001880601007387 */ /* 0x0003e80000100a00 */
[----:B------:R3:W-:Y:S04]  /*29500*/  STL.64 [R1+0x230], R12 ;  /* 0x0002300c01007387 */ /* 0x0007e80000100a00 */
[----:B------:R4:W-:Y:S04]  /*29510*/  STL.64 [R1+0x238], R14 ;  /* 0x0002380e01007387 */ /* 0x0009e80000100a00 */
[----:B------:R1:W-:Y:S04]  /*29520*/  STL.64 [R1+0x410], R8 ;  /* 0x0004100801007387 */ /* 0x0003e80000100a00 */
[----:B------:R3:W-:Y:S04]  /*29530*/  STL.64 [R1+0x418], R10 ;  /* 0x0004180a01007387 */ /* 0x0007e80000100a00 */
[----:B------:R-:W2:Y:S04]  /*29540*/  LDL.LU.64 R108, [R1+0x850] ;  /* 0x00085000016c7983 */ /* 0x000ea80000300a00 */
[----:B------:R-:W2:Y:S01]  /*29550*/  LDL.LU.64 R110, [R1+0x858] ;  /* 0x00085800016e7983 */ /* 0x000ea20000300a00 */
[----:B-1----:R-:W-:Y:S03]  /*29560*/  HMMA.1688.F32.TF32 R4, R64, R72, R24 ;  /* 0x000000484004723c */ /* 0x002fe60000081018 */
[----:B------:R-:W1:Y:S11]  /*29570*/  LDSM.16.M88.4 R24, [R168+0x8d000] ;  /* 0x08d00000a818783b */ /* 0x000e760000000200 */
[----:B------:R-:W-:Y:S10]  /*29580*/  @!UPT UIADD3 URZ, URZ, URZ, URZ ;  /* 0x0000003f3f3ff290 */ /* 0x000ff4000fffe03f */
[----:B------:R-:W-:Y:S01]  /*29590*/  IMAD.MOV.U32 R93, RZ, RZ, R4 ;  /* 0x000000ffff5d7224 */ /* 0x000fe200078e0004 */
[----:B------:R-:W-:Y:S01]  /*295a0*/  MOV R92, R5 ;  /* 0x00000005005c7202 */ /* 0x000fe20000000f00 */
[----:B------:R-:W-:Y:S01]  /*295b0*/  IMAD.MOV.U32 R33, RZ, RZ, R6 ;  /* 0x000000ffff217224 */ /* 0x000fe200078e0006 */
[----:B------:R-:W2:Y:S01]  /*295c0*/  LDL.LU.64 R4, [R1+0x840] ;  /* 0x0008400001047983 */ /* 0x000ea20000300a00 */
[----:B------:R-:W-:-:S03]  /*295d0*/  IMAD.MOV.U32 R32, RZ, RZ, R7 ;  /* 0x000000ffff207224 */ /* 0x000fc600078e0007 */
[----:B------:R-:W2:Y:S04]  /*295e0*/  LDL.LU.64 R6, [R1+0x848] ;  /* 0x0008480001067983 */ /* 0x000ea80000300a00 */
[----:B------:R-:W2:Y:S04]  /*295f0*/  LDL.LU.64 R104, [R1+0x8a0] ;  /* 0x0008a00001687983 */ /* 0x000ea80000300a00 */
[----:B------:R-:W2:Y:S04]  /*29600*/  LDL.LU.64 R106, [R1+0x8a8] ;  /* 0x0008a800016a7983 */ /* 0x000ea80000300a00 */
[----:B---3--:R-:W3:Y:S04]  /*29610*/  LDL.LU.64 R12, [R1+0x890] ;  /* 0x00089000010c7983 */ /* 0x008ee80000300a00 */
[----:B----4-:R-:W3:Y:S04]  /*29620*/  LDL.LU.64 R14, [R1+0x898] ;  /* 0x00089800010e7983 */ /* 0x010ee80000300a00 */
[----:B------:R-:W2:Y:S04]  /*29630*/  LDL.LU.64 R8, [R1+0x8d0] ;  /* 0x0008d00001087983 */ /* 0x000ea80000300a00 */
[----:B------:R-:W2:Y:S04]  /*29640*/  LDL.LU.64 R10, [R1+0x8d8] ;  /* 0x0008d800010a7983 */ /* 0x000ea80000300a00 */
[----:B------:R2:W-:Y:S04]  /*29650*/  STL.64 [R1+0x3ec0], R74 ;  /* 0x003ec04a01007387 */ /* 0x0005e80000100a00 */
[----:B------:R-:W-:Y:S04]  /*29660*/  STL [R1+0x3d24], R32 ;  /* 0x003d242001007387 */ /* 0x000fe80000100800 */
[----:B------:R-:W-:Y:S04]  /*29670*/  STL [R1+0x3d20], R33 ;  /* 0x003d202101007387 */ /* 0x000fe80000100800 */
[----:B------:R-:W-:Y:S04]  /*29680*/  STL [R1+0x3d1c], R92 ;  /* 0x003d1c5c01007387 */ /* 0x000fe80000100800 */
[----:B------:R1:W-:Y:S04]  /*29690*/  STL [R1+0x3d18], R93 ;  /* 0x003d185d01007387 */ /* 0x0003e80000100800 */
[----:B------:R-:W-:Y:S04]  /*296a0*/  STL [R1+0x3ee4], R102 ;  /* 0x003ee46601007387 */ /* 0x000fe80000100800 */
        /* <DEDUP_REMOVED lines=8> */
[----:B------:R-:W-:Y:S01]  /*29730*/  STL [R1+0x3f00], R83 ;  /* 0x003f005301007387 */ /* 0x000fe20000100800 */
[C---:B--2---:R-:W-:Y:S11]  /*29740*/  HMMA.1688.F32.TF32 R72, R60.reuse, R100, R108 ;  /* 0x000000643c48723c */ /* 0x044ff6000008106c */
[----:B------:R-:W-:Y:S11]  /*29750*/  @!UPT UIADD3 URZ, URZ, URZ, URZ ;  /* 0x0000003f3f3ff290 */ /* 0x000ff6000fffe03f */
[----:B------:R-:W-:Y:S01]  /*29760*/  @!UPT UIADD3 URZ, URZ, URZ, URZ ;  /* 0x0000003f3f3ff290 */ /* 0x000fe2000fffe03f */
[----:B------:R-:W-:Y:S04]  /*29770*/  STL [R1+0x64], R73 ;  /* 0x0000644901007387 */ /* 0x000fe80000100800 */
[----:B------:R2:W-:Y:S04]  /*29780*/  STL.64 [R1+0x68], R74 ;  /* 0x0000684a01007387 */ /* 0x0005e80000100a00 */
[----:B-1----:R-:W4:Y:S04]  /*29790*/  LDL.LU.64 R92, [R1+0x8c0] ;  /* 0x0008c000015c7983 */ /* 0x002f280000300a00 */
[----:B------:R-:W4:Y:S01]  /*297a0*/  LDL.LU.64 R94, [R1+0x8c8] ;  /* 0x0008c800015e7983 */ /* 0x000f220000300a00 */
[----:B---3--:R-:W-:Y:S01]  /*297b0*/  HMMA.1688.F32.TF32 R12, R60, R84, R12 ;  /* 0x000000543c0c723c */ /* 0x008fe2000008100c */
[----:B------:R-:W-:-:S02]  /*297c0*/  MOV R31, R72 ;  /* 0x00000048001f7202 */ /* 0x000fc40000000f00 */
[----:B------:R-:W3:Y:S04]  /*297d0*/  LDL.LU.64 R112, [R1+0x8b0] ;  /* 0x0008b00001707983 */ /* 0x000ee80000300a00 */
[----:B------:R-:W3:Y:S01]  /*297e0*/  LDL.LU.64 R114, [R1+0x8b8] ;  /* 0x0008b80001727983 */ /* 0x000ee20000300a00 */
[C---:B--2---:R-:W-:Y:S03]  /*297f0*/  HMMA.1688.F32.TF32 R72, R60.reuse, R96, R4 ;  /* 0x000000603c48723c */ /* 0x044fe60000081004 */
[----:B------:R-:W2:Y:S04]  /*29800*/  LDL.LU.64 R128, [R1+0x880] ;  /* 0x0008800001807983 */ /* 0x000ea80000300a00 */
[----:B------:R-:W2:Y:S01]  /*29810*/  LDL.LU.64 R130, [R1+0x888] ;  /* 0x0008880001827983 */ /* 0x000ea20000300a00 */
[C---:B------:R-:W-:Y:S03]  /*29820*/  HMMA.1688.F32.TF32 R104, R60.reuse, R88, R104 ;  /* 0x000000583c68723c */ /* 0x040fe60000081068 */
[----:B------:R-:W2:Y:S04]  /*29830*/  LDL.LU.64 R124, [R1+0x870] ;  /* 0x00087000017c7983 */ /* 0x000ea80000300a00 */
[----:B------:R-:W2:Y:S01]  /*29840*/  LDL.LU.64 R126, [R1+0x878] ;  /* 0x00087800017e7983 */ /* 0x000ea20000300a00 */
[----:B------:R-:W-:Y:S01]  /*29850*/  MOV R82, R12 ;  /* 0x0000000c00527202 */ /* 0x000fe20000000f00 */
[----:B------:R-:W-:Y:S01]  /*29860*/  IMAD.MOV.U32 R83, RZ, RZ, R13 ;  /* 0x000000ffff537224 */ /* 0x000fe200078e000d */
[----:B------:R-:W-:Y:S01]  /*29870*/  MOV R87, R15 ;  /* 0x0000000f00577202 */ /* 0x000fe20000000f00 */
[----:B------:R-:W-:Y:S01]  /*29880*/  IMAD.MOV.U32 R86, RZ, RZ, R14 ;  /* 0x000000ffff567224 */ /* 0x000fe200078e000e */
[----:B------:R-:W2:Y:S01]  /*29890*/  LDL.LU.64 R120, [R1+0x860] ;  /* 0x0008600001787983 */ /* 0x000ea20000300a00 */
[----:B------:R-:W-:Y:S03]  /*298a0*/  HMMA.1688.F32.TF32 R12, R60, R80, R8 ;  /* 0x000000503c0c723c */ /* 0x000fe60000081008 */
[----:B------:R-:W2:Y:S04]  /*298b0*/  LDL.LU.64 R122, [R1+0x868] ;  /* 0x00086800017a7983 */ /* 0x000ea80000300a00 */
[----:B------:R-:W2:Y:S01]  /*298c0*/  LDL.LU.64 R116, [R1+0x7e0] ;  /* 0x0007e00001747983 */ /* 0x000ea20000300a00 */
[----:B------:R-:W-:-:S03]  /*298d0*/  MOV R5, R74 ;  /* 0x0000004a00057202 */ /* 0x000fc60000000f00 */
[----:B------:R-:W2:Y:S01]  /*298e0*/  LDL.LU.64 R118, [R1+0x7e8] ;  /* 0x0007e80001767983 */ /* 0x000ea20000300a00 */
[----:B------:R-:W-:Y:S01]  /*298f0*/  IMAD.MOV.U32 R4, RZ, RZ, R75 ;  /* 0x000000ffff047224 */ /* 0x000fe200078e004b */
[----:B------:R-:W-:Y:S01]  /*29900*/  MOV R74, R105 ;  /* 0x00000069004a7202 */ /* 0x000fe20000000f00 */
[----:B------:R-:W-:Y:S02]  /*29910*/  IMAD.MOV.U32 R7, RZ, RZ, R72 ;  /* 0x000000ffff077224 */ /* 0x000fe400078e0048 */
[----:B------:R-:W-:Y:S02]  /*29920*/  IMAD.MOV.U32 R6, RZ, RZ, R73 ;  /* 0x000000ffff067224 */ /* 0x000fe400078e0049 */
[----:B------:R-:W-:-:S06]  /*29930*/  IMAD.MOV.U32 R75, RZ, RZ, R104 ;  /* 0x000000ffff4b7224 */ /* 0x000fcc00078e0068 */
[----:B------:R-:W-:Y:S01]  /*29940*/  IMAD.MOV.U32 R11, RZ, RZ, R12 ;  /* 0x000000ffff0b7224 */ /* 0x000fe200078e000c */
[----:B------:R-:W-:Y:S01]  /*29950*/  MOV R2, R14 ;  /* 0x0000000e00027202 */ /* 0x000fe20000000f00 */
[----:B------:R-:W-:Y:S02]  /*29960*/  IMAD.MOV.U32 R103, RZ, RZ, R13 ;  /* 0x000000ffff677224 */ /* 0x000fe400078e000d */
[----:B------:R-:W-:Y:S01]  /*29970*/  IMAD.MOV.U32 R252, RZ, RZ, R15 ;  /* 0x000000fffffc7224 */ /* 0x000fe200078e000f */
[----:B------:R-:W2:Y:S01]  /*29980*/  LDL.LU.64 R12, [R1+0x7d0] ;  /* 0x0007d000010c7983 */ /* 0x000ea20000300a00 */
[----:B------:R-:W-:-:S03]  /*29990*/  IMAD.MOV.U32 R73, RZ, RZ, R106 ;  /* 0x000000ffff497224 */ /* 0x000fc600078e006a */
[----:B------:R-:W2:Y:S01]  /*299a0*/  LDL.LU.64 R14, [R1+0x7d8] ;  /* 0x0007d800010e7983 */ /* 0x000ea20000300a00 */
[----:B------:R-:W-:-:S03]  /*299b0*/  IMAD.MOV.U32 R72, RZ, RZ, R107 ;  /* 0x000000ffff487224 */ /* 0x000fc600078e006b */
[----:B------:R-:W2:Y:S04]  /*299c0*/  LDL.LU.64 R104, [R1+0x830] ;  /* 0x0008300001687983 */ /* 0x000ea80000300a00 */
[----:B------:R-:W2:Y:S01]  /*299d0*/  LDL.LU.64 R106, [R1+0x838] ;  /* 0x00083800016a7983 */ /* 0x000ea20000300a00 */
[----:B----4-:R-:W-:Y:S11]  /*299e0*/  HMMA.1688.F32.TF32 R108, R60, R76, R92 ;  /* 0x0000004c3c6c723c */ /* 0x010ff6000008105c */
[----:B------:R-:W-:Y:S11]  /*299f0*/  @!UPT UIADD3 URZ, URZ, URZ, URZ ;  /* 0x0000003f3f3ff290 */ /* 0x000ff6000fffe03f */
[----:B------:R-:W-:Y:S02]  /*29a00*/  @!UPT UIADD3 URZ, URZ, URZ, URZ ;  /* 0x0000003f3f3ff290 */ /* 0x000fe4000fffe03f */
[----:B------:R-:W-:Y:S01]  /*29a10*/  IMAD.MOV.U32 R102, RZ, RZ, R108 ;  /* 0x000000ffff667224 */ /* 0x000fe200078e006c */
[----:B------:R-:W-:Y:S01]  /*29a20*/  MOV R94, R109 ;  /* 0x0000006d005e7202 */ /* 0x000fe20000000f00 */
[----:B------:R-:W-:Y:S01]  /*29a30*/  IMAD.MOV.U32 R95, RZ, RZ, R110 ;  /* 0x000000ffff5f7224 */ /* 0x000fe200078e006e */
[----:B------:R-:W4:Y:S01]  /*29a40*/  LDL.LU.64 R108, [R1+0x820] ;  /* 0x00082000016c7983 */ /* 0x000f220000300a00 */
[----:B------:R-:W-:-:S03]  /*29a50*/  IMAD.MOV.U32 R10, RZ, RZ, R111 ;  /* 0x000000ffff0a7224 */ /* 0x000fc600078e006f */
[----:B------:R-:W4:Y:S01]  /*29a60*/  LDL.LU.64 R110, [R1+0x828] ;  /* 0x00082800016e7983 */ /* 0x000f220000300a00 */
[----:B------:R-:W-:-:S03]  /*29a70*/  IMAD.MOV.U32 R30, RZ, RZ, R17 ;  /* 0x000000ffff1e7224 */ /* 0x000fc600078e0011 */
[----:B------:R-:W1:Y:S01]  /*29a80*/  LDSM.16.M88.4 R16, [R168+0x8f000] ;  /* 0x08f00000a810783b */ /* 0x000e620000000200 */
[C---:B---3--:R-:W-:Y:S08]  /*29a90*/  HMMA.1688.F32.TF32 R112, R60.reuse, R68, R112 ;  /* 0x000000443c70723c */ /* 0x048ff00000081070 */
[C---:B--2---:R-:W-:Y:S08]  /*29aa0*/  HMMA.1688.F32.TF32 R248, R60.reuse, R24, R128 ;  /* 0x000000183cf8723c */ /* 0x044ff00000081080 */
[C---:B------:R-:W-:Y:S08]  /*29ab0*/  HMMA.1688.F32.TF32 R244, R60.reuse, R20, R124 ;  /* 0x000000143cf4723c */ /* 0x040ff0000008107c */
[----:B------:R-:W-:Y:S01]  /*29ac0*/  MOV R90, R112 ;  /* 0x00000070005a7202 */ /* 0x000fe20000000f00 */
[----:B------:R-:W-:Y:S01]  /*29ad0*/  IMAD.MOV.U32 R91, RZ, RZ, R113 ;  /* 0x000000ffff5b7224 */ /* 0x000fe200078e0071 */
[----:B------:R-:W-:Y:S01]  /*29ae0*/  MOV R99, R115 ;  /* 0x0000007300637202 */ /* 0x000fe20000000f00 */
[----:B------:R-:W-:Y:S01]  /*29af0*/  IMAD.MOV.U32 R98, RZ, RZ, R114 ;  /* 0x000000ffff627224 */ /* 0x000fe200078e0072 */
[----:B------:R-:W2:Y:S04]  /*29b00*/  LDL.LU.64 R112, [R1+0x810] ;  /* 0x0008100001707983 */ /* 0x000ea80000300a00 */
[----:B------:R-:W2:Y:S01]  /*29b10*/  LDL.LU.64 R114, [R1+0x818] ;  /* 0x0008180001727983 */ /* 0x000ea20000300a00 */
[----:B-1----:R-:W-:Y:S08]  /*29b20*/  HMMA.1688.F32.TF32 R240, R60, R16, R120 ;  /* 0x000000103cf0723c */ /* 0x002ff00000081078 */
[C---:B------:R-:W-:Y:S08]  /*29b30*/  HMMA.1688.F32.TF32 R60, R40.reuse, R100, R116 ;  /* 0x00000064283c723c */ /* 0x040ff00000081074 */
[C---:B------:R-:W-:Y:S08]  /*29b40*/  HMMA.1688.F32.TF32 R12, R40.reuse, R96, R12 ;  /* 0x00000060280c723c */ /* 0x040ff0000008100c */
[C---:B------:R-:W-:Y:S01]  /*29b50*/  HMMA.1688.F32.TF32 R104, R40.reuse, R88, R104 ;  /* 0x000000582868723c */ /* 0x040fe20000081068 */
        /* <DEDUP_REMOVED lines=10> */
[----:B------:R-:W3:Y:S04]  /*29c00*/  LDL.LU.64 R116, [R1+0x800] ;  /* 0x0008000001747983 */ /* 0x000ee80000300a00 */
[----:B------:R-:W3:Y:S04]  /*29c10*/  LDL.LU.64 R118, [R1+0x808] ;  /* 0x0008080001767983 */ /* 0x000ee80000300a00 */
[----:B------:R-:W-:Y:S04]  /*29c20*/  STL.64 [R1+0x3e88], R106 ;  /* 0x003e886a01007387 */ /* 0x000fe80000100a00 */
[----:B------:R-:W-:Y:S04]  /*29c30*/  STL.64 [R1+0x3e80], R104 ;  /* 0x003e806801007387 */ /* 0x000fe80000100a00 */
[----:B------:R-:W3:Y:S04]  /*29c40*/  LDL.LU.64 R120, [R1+0x7f0] ;  /* 0x0007f00001787983 */ /* 0x000ee80000300a00 */
[----:B------:R-:W3:Y:S04]  /*29c50*/  LDL.LU.64 R122, [R1+0x7f8] ;  /* 0x0007f800017a7983 */ /* 0x000ee80000300a00 */
[----:B------:R-:W3:Y:S04]  /*29c60*/  LDL.LU.64 R124, [R1+0x7c0] ;  /* 0x0007c000017c7983 */ /* 0x000ee80000300a00 */
[----:B------:R-:W3:Y:S04]  /*29c70*/  LDL.LU.64 R126, [R1+0x7c8] ;  /* 0x0007c800017e7983 */ /* 0x000ee80000300a00 */
[----:B------:R-:W3:Y:S04]  /*29c80*/  LDL.LU.64 R128, [R1+0x7b0] ;  /* 0x0007b00001807983 */ /* 0x000ee80000300a00 */
[----:B------:R-:W3:Y:S01]  /*29c90*/  LDL.LU.64 R130, [R1+0x7b8] ;  /* 0x0007b80001827983 */ /* 0x000ee20000300a00 */
[C---:B----4-:R-:W-:Y:S11]  /*29ca0*/  HMMA.1688.F32.TF32 R108, R40.reuse, R84, R108 ;  /* 0x00000054286c723c */ /* 0x050ff6000008106c */
[----:B------:R-:W-:Y:S11]  /*29cb0*/  @!UPT UIADD3 URZ, URZ, URZ, URZ ;  /* 0x0000003f3f3ff290 */ /* 0x000ff6000fffe03f */
[----:B------:R-:W-:Y:S01]  /*29cc0*/  @!UPT UIADD3 URZ, URZ, URZ, URZ ;  /* 0x0000003f3f3ff290 */ /* 0x000fe2000fffe03f */
[----:B------:R-:W-:Y:S04]  /*29cd0*/  STL.64 [R1+0x3e98], R110 ;  /* 0x003e986e01007387 */ /* 0x000fe80000100a00 */
[----:B------:R1:W-:Y:S04]  /*29ce0*/  STL.64 [R1+0x3e90], R108 ;  /* 0x003e906c01007387 */ /* 0x0003e80000100a00 */
[----:B-1----:R-:W4:Y:S04]  /*29cf0*/  LDL.LU.64 R108, [R1+0x7a0] ;  /* 0x0007a000016c7983 */ /* 0x002f280000300a00 */
[----:B------:R-:W4:Y:S04]  /*29d00*/  LDL.LU.64 R110, [R1+0x7a8] ;  /* 0x0007a800016e7983 */ /* 0x000f280000300a00 */
[----:B------:R-:W4:Y:S04]  /*29d10*/  LDL.LU.64 R104, [R1+0x790] ;  /* 0x0007900001687983 */ /* 0x000f280000300a00 */
[----:B------:R-:W4:Y:S04]  /*29d20*/  LDL.LU.64 R106, [R1+0x798] ;  /* 0x00079800016a7983 */ /* 0x000f280000300a00 */
[----:B------:R-:W4:Y:S04]  /*29d30*/  LDL.LU.64 R60, [R1+0x780] ;  /* 0x00078000013c7983 */ /* 0x000f280000300a00 */
[----:B------:R-:W4:Y:S04]  /*29d40*/  LDL.LU.64 R62, [R1+0x788] ;  /* 0x00078800013e7983 */ /* 0x000f280000300a00 */
[----:B------:R-:W4:Y:S04]  /*29d50*/  LDL.LU.64 R144, [R1+0x770] ;  /* 0x0007700001907983 */ /* 0x000f280000300a00 */
[----:B------:R-:W4:Y:S04]  /*29d60*/  LDL.LU.64 R146, [R1+0x778] ;  /* 0x0007780001927983 */ /* 0x000f280000300a00 */
[----:B------:R-:W4:Y:S04]  /*29d70*/  LDL.LU.64 R12, [R1+0x760] ;  /* 0x00076000010c7983 */ /* 0x000f280000300a00 */
[----:B------:R-:W4:Y:S01]  /*29d80*/  LDL.LU.64 R14, [R1+0x768] ;  /* 0x00076800010e7983 */ /* 0x000f220000300a00 */
[C---:B--2---:R-:W-:Y:S03]  /*29d90*/  HMMA.1688.F32.TF32 R112, R40.reuse, R80, R112 ;  /* 0x000000502870723c */ /* 0x044fe60000081070 */
[----:B------:R-:W2:Y:S04]  /*29da0*/  LDL.LU.64 R152, [R1+0x750] ;  /* 0x0007500001987983 */ /* 0x000ea80000300a00 */
[----:B------:R-:W2:Y:S04]  /*29db0*/  LDL.LU.64 R154, [R1+0x758] ;  /* 0x00075800019a7983 */ /* 0x000ea80000300a00 */
[----:B------:R-:W2:Y:S04]  /*29dc0*/  LDL.LU.64 R156, [R1+0x740] ;  /* 0x00074000019c7983 */ /* 0x000ea80000300a00 */
[----:B------:R-:W2:Y:S04]  /*29dd0*/  LDL.LU.64 R158, [R1+0x748] ;  /* 0x00074800019e7983 */ /* 0x000ea80000300a00 */
[----:B------:R-:W2:Y:S04]  /*29de0*/  LDL.LU.64 R160, [R1+0x710] ;  /* 0x0007100001a07983 */ /* 0x000ea80000300a00 */
[----:B------:R-:W2:Y:S04]  /*29df0*/  LDL.LU.64 R162, [R1+0x718] ;  /* 0x0007180001a27983 */ /* 0x000ea80000300a00 */
[----:B------:R-:W2:Y:S04]  /*29e00*/  LDL.LU.64 R164, [R1+0x700] ;  /* 0x0007000001a47983 */ /* 0x000ea80000300a00 */
[----:B------:R-:W2:Y:S04]  /*29e10*/  LDL.LU.64 R166, [R1+0x708] ;  /* 0x0007080001a67983 */ /* 0x000ea80000300a00 */
[----:B------:R-:W-:Y:S04]  /*29e20*/  STL.64 [R1+0x3ea8], R114 ;  /* 0x003ea87201007387 */ /* 0x000fe80000100a00 */
[----:B------:R1:W-:Y:S04]  /*29e30*/  STL.64 [R1+0x3ea0], R112 ;  /* 0x003ea07001007387 */ /* 0x0003e80000100a00 */
[----:B------:R-:W2:Y:S04]  /*29e40*/  LDL.LU.64 R140, [R1+0x6f0] ;  /* 0x0006f000018c7983 */ /* 0x000ea80000300a00 */
[----:B------:R-:W2:Y:S04]  /*29e50*/  LDL.LU.64 R142, [R1+0x6f8] ;  /* 0x0006f800018e7983 */ /* 0x000ea80000300a00 */
[----:B------:R-:W2:Y:S04]  /*29e60*/  LDL.LU.64 R168, [R1+0x6d0] ;  /* 0x0006d00001a87983 */ /* 0x000ea80000300a00 */
[----:B------:R-:W2:Y:S04]  /*29e70*/  LDL.LU.64 R170, [R1+0x6d8] ;  /* 0x0006d80001aa7983 */ /* 0x000ea80000300a00 */
[----:B------:R-:W2:Y:S01]  /*29e80*/  LDL.LU.64 R180, [R1+0x6c0] ;  /* 0x0006c00001b47983 */ /* 0x000ea20000300a00 */
[C---:B---3--:R-:W-:Y:S03]  /*29e90*/  HMMA.1688.F32.TF32 R116, R40.reuse, R76, R116 ;  /* 0x0000004c2874723c */ /* 0x048fe60000081074 */
[----:B------:R-:W3:Y:S04]  /*29ea0*/  LDL.LU.64 R182, [R1+0x6c8] ;  /* 0x0006c80001b67983 */ /* 0x000ee80000300a00 */
[----:B------:R-:W3:Y:S01]  /*29eb0*/  LDL.LU.64 R172, [R1+0x6b0] ;  /* 0x0006b00001ac7983 */ /* 0x000ee20000300a00 */
[C---:B------:R-:W-:Y:S03]  /*29ec0*/  HMMA.1688.F32.TF32 R120, R40.reuse, R68, R120 ;  /* 0x000000442878723c */ /* 0x040fe60000081078 */
[----:B------:R-:W3:Y:S04]  /*29ed0*/  LDL.LU.64 R174, [R1+0x6b8] ;  /* 0x0006b80001ae7983 */ /* 0x000ee80000300a00 */
[----:B-1----:R-:W3:Y:S01]  /*29ee0*/  LDL.LU.64 R112, [R1+0x6a0] ;  /* 0x0006a00001707983 */ /* 0x002ee20000300a00 */
[C---:B------:R-:W-:Y:S03]  /*29ef0*/  HMMA.1688.F32.TF32 R124, R40.reuse, R24, R124 ;  /* 0x00000018287c723c */ /* 0x040fe6000008107c */
[----:B------:R-:W3:Y:S05]  /*29f00*/  LDL.LU.64 R114, [R1+0x6a8] ;  /* 0x0006a80001727983 */ /* 0x000eea0000300a00 */
[C---:B------:R-:W-:Y:S08]  /*29f10*/  HMMA.1688.F32.TF32 R128, R40.reuse, R20, R128 ;  /* 0x000000142880723c */ /* 0x040ff00000081080 */
[----:B----4-:R-:W-:Y:S01]  /*29f20*/  HMMA.1688.F32.TF32 R40, R40, R16, R108 ;  /* 0x000000102828723c */ /* 0x010fe2000008106c */
[----:B------:R-:W4:Y:S04]  /*29f30*/  LDL.LU.64 R108, [R1+0x690] ;  /* 0x00069000016c7983 */ /* 0x000f280000300a00 */
[----:B------:R-:W4:Y:S03]  /*29f40*/  LDL.LU.64 R110, [R1+0x698] ;  /* 0x00069800016e7983 */ /* 0x000f260000300a00 */
[C---:B------:R-:W-:Y:S01]  /*29f50*/  HMMA.1688.F32.TF32 R136, R44.reuse, R100, R104 ;  /* 0x000000642c88723c */ /* 0x040fe20000081068 */
[----:B------:R-:W4:Y:S04]  /*29f60*/  LDL.LU.64 R104, [R1+0x670] ;  /* 0x0006700001687983 */ /* 0x000f280000300a00 */
[----:B------:R-:W4:Y:S03]  /*29f70*/  LDL.LU.64 R106, [R1+0x678] ;  /* 0x00067800016a7983 */ /* 0x000f260000300a00 */
[C---:B------:R-:W-:Y:S01]  /*29f80*/  HMMA.1688.F32.TF32 R132, R44.reuse, R96, R60 ;  /* 0x000000602c84723c */ /* 0x040fe2000008103c */
[----:B------:R-:W4:Y:S04]  /*29f90*/  LDL.LU.64 R60, [R1+0x660] ;  /* 0x00066000013c7983 */ /* 0x000f280000300a00 */
[----:B------:R-:W4:Y:S03]  /*29fa0*/  LDL.LU.64 R62, [R1+0x668] ;  /* 0x00066800013e7983 */ /* 0x000f260000300a00 */
[C---:B------:R-:W-:Y:S01]  /*29fb0*/  HMMA.1688.F32.TF32 R148, R44.reuse, R84, R12 ;  /* 0x000000542c94723c */ /* 0x040fe2000008100c */
[----:B------:R-:W4:Y:S04]  /*29fc0*/  LDL.LU.64 R12, [R1+0x620] ;  /* 0x00062000010c7983 */ /* 0x000f280000300a00 */
[----:B------:R-:W4:Y:S04]  /*29fd0*/  LDL.LU.64 R14, [R1+0x628] ;  /* 0x00062800010e7983 */ /* 0x000f280000300a00 */
[----:B------:R-:W4:Y:S04]  /*29fe0*/  LDL.LU.64 R208, [R1+0x610] ;  /* 0x0006100001d07983 */ /* 0x000f280000300a00 */
[----:B------:R-:W4:Y:S01]  /*29ff0*/  LDL.LU.64 R210, [R1+0x618] ;  /* 0x0006180001d27983 */ /* 0x000f220000300a00 */
[C---:B------:R-:W-:Y:S08]  /*2a000*/  HMMA.1688.F32.TF32 R144, R44.reuse, R88, R144 ;  /* 0x000000582c90723c */ /* 0x040ff00000081090 */
[C---:B--2---:R-:W-:Y:S08]  /*2a010*/  HMMA.1688.F32.TF32 R152, R44.reuse, R80, R152 ;  /* 0x000000502c98723c */ /* 0x044ff00000081098 */
[C---:B------:R-:W-:Y:S08]  /*2a020*/  HMMA.1688.F32.TF32 R156, R44.reuse, R76, R156 ;  /* 0x0000004c2c9c723c */ /* 0x040ff0000008109c */
[C---:B------:R-:W-:Y:S08]  /*2a030*/  HMMA.1688.F32.TF32 R160, R44.reuse, R68, R160 ;  /* 0x000000442ca0723c */ /* 0x040ff000000810a0 */
[C---:B------:R-:W-:Y:S08]  /*2a040*/  HMMA.1688.F32.TF32 R164, R44.reuse, R24, R164 ;  /* 0x000000182ca4723c */ /* 0x040ff000000810a4 */
[C---:B------:R-:W-:Y:S08]  /*2a050*/  HMMA.1688.F32.TF32 R140, R44.reuse, R20, R140 ;  /* 0x000000142c8c723c */ /* 0x040ff0000008108c */
[----:B------:R-:W-:Y:S08]  /*2a060*/  HMMA.1688.F32.TF32 R200, R44, R16, R200 ;  /* 0x000000102cc8723c */ /* 0x000ff000000810c8 */
[C---:B---3--:R-:W-:Y:S08]  /*2a070*/  HMMA.1688.F32.TF32 R44, R52.reuse, R96, R180 ;  /* 0x00000060342c723c */ /* 0x048ff000000810b4 */
[C---:B------:R-:W-:Y:S08]  /*2a080*/  HMMA.1688.F32.TF32 R180, R52.reuse, R84, R172 ;  /* 0x0000005434b4723c */ /* 0x040ff000000810ac */
[C---:B------:R-:W-:Y:S08]  /*2a090*/  HMMA.1688.F32.TF32 R168, R52.reuse, R100, R168 ;  /* 0x0000006434a8723c */ /* 0x040ff000000810a8 */
[C---:B------:R-:W-:Y:S08]  /*2a0a0*/  HMMA.1688.F32.TF32 R176, R52.reuse, R88, R176 ;  /* 0x0000005834b0723c */ /* 0x040ff000000810b0 */
[C---:B------:R-:W-:Y:S08]  /*2a0b0*/  HMMA.1688.F32.TF32 R184, R52.reuse, R80, R112 ;  /* 0x0000005034b8723c */ /* 0x040ff00000081070 */
[C---:B------:R-:W-:Y:S08]  /*2a0c0*/  HMMA.1688.F32.TF32 R188, R52.reuse, R76, R188 ;  /* 0x0000004c34bc723c */ /* 0x040ff000000810bc */
[C---:B------:R-:W-:Y:S08]  /*2a0d0*/  HMMA.1688.F32.TF32 R192, R52.reuse, R68, R192 ;  /* 0x0000004434c0723c */ /* 0x040ff000000810c0 */
[C---:B------:R-:W-:Y:S08]  /*2a0e0*/  HMMA.1688.F32.TF32 R196, R52.reuse, R24, R196 ;  /* 0x0000001834c4723c */ /* 0x040ff000000810c4 */
[----:B----4-:R-:W-:Y:S08]  /*2a0f0*/  HMMA.1688.F32.TF32 R172, R52, R20, R108 ;  /* 0x0000001434ac723c */ /* 0x010ff0000008106c */
[----:B------:R-:W-:Y:S08]  /*2a100*/  HMMA.1688.F32.TF32 R60, R56, R100, R60 ;  /* 0x00000064383c723c */ /* 0x000ff0000008103c */
[----:B------:R-:W-:Y:S01]  /*2a110*/  HMMA.1688.F32.TF32 R52, R52, R16, R104 ;  /* 0x000000103434723c */ /* 0x000fe20000081068 */
[----:B------:R-:W2:Y:S04]  /*2a120*/  LDL.LU.64 R104, [R1+0x600] ;  /* 0x0006000001687983 */ /* 0x000ea80000300a00 */
[----:B------:R-:W2:Y:S03]  /*2a130*/  LDL.LU.64 R106, [R1+0x608] ;  /* 0x00060800016a7983 */ /* 0x000ea60000300a00 */
[C---:B------:R-:W-:Y:S07]  /*2a140*/  HMMA.1688.F32.TF32 R12, R56.reuse, R96, R12 ;  /* 0x00000060380c723c */ /* 0x040fee000008100c */
[----:B------:R-:W-:Y:S04]  /*2a150*/  STL.64 [R1+0x80], R60 ;  /* 0x0000803c01007387 */ /* 0x000fe80000100a00 */
[----:B------:R-:W-:Y:S04]  /*2a160*/  STL.64 [R1+0x88], R62 ;  /* 0x0000883e01007387 */ /* 0x000fe80000100a00 */
[----:B------:R-:W3:Y:S04]  /*2a170*/  LDL.LU.64 R212, [R1+0x5f0] ;  /* 0x0005f00001d47983 */ /* 0x000ee80000300a00 */
[----:B------:R-:W3:Y:S04]  /*2a180*/  LDL.LU.64 R214, [R1+0x5f8] ;  /* 0x0005f80001d67983 */ /* 0x000ee80000300a00 */
[----:B------:R1:W-:Y:S04]  /*2a190*/  STL.64 [R1+0x70], R12 ;  /* 0x0000700c01007387 */ /* 0x0003e80000100a00 */
[----:B------:R4:W-:Y:S04]  /*2a1a0*/  STL.64 [R1+0x78], R14 ;  /* 0x0000780e01007387 */ /* 0x0009e80000100a00 */
[----:B-1----:R-:W3:Y:S04]  /*2a1b0*/  LDL.LU.64 R12, [R1+0x5e0] ;  /* 0x0005e000010c7983 */ /* 0x002ee80000300a00 */
[----:B----4-:R-:W4:Y:S04]  /*2a1c0*/  LDL.LU.64 R14, [R1+0x5e8] ;  /* 0x0005e800010e7983 */ /* 0x010f280000300a00 */
[----:B------:R-:W4:Y:S04]  /*2a1d0*/  LDL.LU.64 R220, [R1+0x5d0] ;  /* 0x0005d00001dc7983 */ /* 0x000f280000300a00 */
[----:B------:R-:W4:Y:S04]  /*2a1e0*/  LDL.LU.64 R222, [R1+0x5d8] ;  /* 0x0005d80001de7983 */ /* 0x000f280000300a00 */
[----:B------:R-:W4:Y:S01]  /*2a1f0*/  LDL.LU.64 R112, [R1+0x5c0] ;  /* 0x0005c00001707983 */ /* 0x000f220000300a00 */
[C---:B------:R-:W-:Y:S03]  /*2a200*/  HMMA.1688.F32.TF32 R208, R56.reuse, R88, R208 ;  /* 0x0000005838d0723c */ /* 0x040fe600000810d0 */
[----:B------:R-:W4:Y:S04]  /*2a210*/  LDL.LU.64 R114, [R1+0x5c8] ;  /* 0x0005c80001727983 */ /* 0x000f280000300a00 */
[----:B------:R-:W4:Y:S04]  /*2a220*/  LDL.LU.64 R108, [R1+0x5a0] ;  /* 0x0005a000016c7983 */ /* 0x000f280000300a00 */
[----:B------:R-:W4:Y:S04]  /*2a230*/  LDL.LU.64 R110, [R1+0x5a8] ;  /* 0x0005a800016e7983 */ /* 0x000f280000300a00 */
[----:B------:R-:W4:Y:S04]  /*2a240*/  LDL.LU.64 R60, [R1+0x570] ;  /* 0x00057000013c7983 */ /* 0x000f280000300a00 */
[----:B------:R-:W4:Y:S04]  /*2a250*/  LDL.LU.64 R62, [R1+0x578] ;  /* 0x00057800013e7983 */ /* 0x000f280000300a00 */
[----:B------:R-:W-:Y:S04]  /*2a260*/  STL [R1+0x3df8], R208 ;  /* 0x003df8d001007387 */ /* 0x000fe80000100800 */
[----:B------:R-:W-:Y:S04]  /*2a270*/  STL [R1+0x3df4], R209 ;  /* 0x003df4d101007387 */ /* 0x000fe80000100800 */
[----:B------:R-:W-:Y:S04]  /*2a280*/  STL [R1+0x3df0], R210 ;  /* 0x003df0d201007387 */ /* 0x000fe80000100800 */
[----:B------:R-:W-:Y:S01]  /*2a290*/  STL [R1+0x3dec], R211 ;  /* 0x003decd301007387 */ /* 0x000fe20000100800 */
[C---:B--2---:R-:W-:Y:S03]  /*2a2a0*/  HMMA.1688.F32.TF32 R228, R56.reuse, R84, R104 ;  /* 0x0000005438e4723c */ /* 0x044fe60000081068 */
[----:B------:R-:W2:Y:S04]  /*2a2b0*/  LDL.LU.64 R104, [R1+0x560] ;  /* 0x0005600001687983 */ /* 0x000ea80000300a00 */
[----:B------:R-:W2:Y:S01]  /*2a2c0*/  LDL.LU.64 R106, [R1+0x568] ;  /* 0x00056800016a7983 */ /* 0x000ea20000300a00 */
[C---:B---3--:R-:W-:Y:S11]  /*2a2d0*/  HMMA.1688.F32.TF32 R212, R56.reuse, R80, R212 ;  /* 0x0000005038d4723c */ /* 0x048ff600000810d4 */
[----:B------:R-:W-:Y:S04]  /*2a2e0*/  @!UPT UIADD3 URZ, URZ, URZ, URZ ;  /* 0x0000003f3f3ff290 */ /* 0x000fe8000fffe03f */
[----:B------:R-:W-:Y:S04]  /*2a2f0*/  STL [R1+0x3e04], R228 ;  /* 0x003e04e401007387 */ /* 0x000fe80000100800 */
[----:B------:R-:W-:Y:S04]  /*2a300*/  STL [R1+0x3e00], R229 ;  /* 0x003e00e501007387 */ /* 0x000fe80000100800 */
[----:B------:R1:W-:Y:S04]  /*2a310*/  STL [R1+0x3dfc], R230 ;  /* 0x003dfce601007387 */ /* 0x0003e80000100800 */
[----:B------:R-:W-:Y:S01]  /*2a320*/  STL [R1+0x3de8], R231 ;  /* 0x003de8e701007387 */ /* 0x000fe20000100800 */
[----:B----4-:R-:W-:Y:S03]  /*2a330*/  HMMA.1688.F32.TF32 R216, R56, R76, R12 ;  /* 0x0000004c38d8723c */ /* 0x010fe6000008100c */
[----:B------:R3:W-:Y:S04]  /*2a340*/  STL [R1+0x3e0c], R212 ;  /* 0x003e0cd401007387 */ /* 0x0007e80000100800 */
[----:B------:R4:W-:Y:S04]  /*2a350*/  STL [R1+0x3e08], R213 ;  /* 0x003e08d501007387 */ /* 0x0009e80000100800 */
[----:B------:R-:W-:Y:S04]  /*2a360*/  STL [R1+0x3de4], R214 ;  /* 0x003de4d601007387 */ /* 0x000fe80000100800 */
[----:B------:R-:W-:Y:S04]  /*2a370*/  STL [R1+0x3de0], R215 ;  /* 0x003de0d701007387 */ /* 0x000fe80000100800 */
[----:B------:R-:W4:Y:S04]  /*2a380*/  LDL.LU.64 R12, [R1+0x530] ;  /* 0x00053000010c7983 */ /* 0x000f280000300a00 */
[----:B------:R-:W4:Y:S01]  /*2a390*/  LDL.LU.64 R14, [R1+0x538] ;  /* 0x00053800010e7983 */ /* 0x000f220000300a00 */
[----:B------:R-:W-:Y:S03]  /*2a3a0*/  HMMA.1688.F32.TF32 R60, R36, R100, R60 ;  /* 0x00000064243c723c */ /* 0x000fe6000008103c */
[----:B------:R1:W-:Y:S04]  /*2a3b0*/  STL [R1+0x3e1c], R216 ;  /* 0x003e1cd801007387 */ /* 0x0003e80000100800 */
[----:B------:R1:W-:Y:S04]  /*2a3c0*/  STL [R1+0x3e18], R217 ;  /* 0x003e18d901007387 */ /* 0x0003e80000100800 */
[----:B------:R-:W-:Y:S04]  /*2a3d0*/  STL [R1+0x3e14], R218 ;  /* 0x003e14da01007387 */ /* 0x000fe80000100800 */
[----:B------:R1:W-:Y:S09]  /*2a3e0*/  STL [R1+0x3e10], R219 ;  /* 0x003e10db01007387 */ /* 0x0003f20000100800 */
[----:B-1----:R-:W-:Y:S01]  /*2a3f0*/  IMAD.MOV.U32 R230, RZ, RZ, R60 ;  /* 0x000000ffffe67224 */ /* 0x002fe200078e003c */
[----:B------:R-:W-:Y:S01]  /*2a400*/  MOV R209, R62 ;  /* 0x0000003e00d17202 */ /* 0x000fe20000000f00 */
[----:B------:R-:W-:-:S02]  /*2a410*/  IMAD.MOV.U32 R208, RZ, RZ, R61 ;  /* 0x000000ffffd07224 */ /* 0x000fc400078e003d */
[----:B------:R-:W-:Y:S01]  /*2a420*/  IMAD.MOV.U32 R210, RZ, RZ, R63 ;  /* 0x000000ffffd27224 */ /* 0x000fe200078e003f */
[----:B------:R-:W4:Y:S04]  /*2a430*/  LDL.LU.64 R60, [R1+0x510] ;  /* 0x00051000013c7983 */ /* 0x000f280000300a00 */
[----:B------:R-:W4:Y:S01]  /*2a440*/  LDL.LU.64 R62, [R1+0x518] ;  /* 0x00051800013e7983 */ /* 0x000f220000300a00 */
[C---:B------:R-:W-:Y:S03]  /*2a450*/  HMMA.1688.F32.TF32 R220, R56.reuse, R68, R220 ;  /* 0x0000004438dc723c */ /* 0x040fe600000810dc */
[----:B------:R-:W4:Y:S04]  /*2a460*/  LDL.LU.64 R232, [R1+0x500] ;  /* 0x0005000001e87983 */ /* 0x000f280000300a00 */
[----:B------:R-:W4:Y:S01]  /*2a470*/  LDL.LU.64 R234, [R1+0x508] ;  /* 0x0005080001ea7983 */ /* 0x000f220000300a00 */
[C---:B------:R-:W-:Y:S08]  /*2a480*/  HMMA.1688.F32.TF32 R224, R56.reuse, R24, R112 ;  /* 0x0000001838e0723c */ /* 0x040ff00000081070 */
[C---:B------:R-:W-:Y:S08]  /*2a490*/  HMMA.1688.F32.TF32 R204, R56.reuse, R20, R204 ;  /* 0x0000001438cc723c */ /* 0x040ff000000810cc */
[----:B------:R-:W-:Y:S01]  /*2a4a0*/  HMMA.1688.F32.TF32 R56, R56, R16, R108 ;  /* 0x000000103838723c */ /* 0x000fe2000008106c */
[----:B------:R-:W4:Y:S04]  /*2a4b0*/  LDL.LU.64 R108, [R1+0x4f0] ;  /* 0x0004f000016c7983 */ /* 0x000f280000300a00 */
[----:B------:R-:W4:Y:S03]  /*2a4c0*/  LDL.LU.64 R110, [R1+0x4f8] ;  /* 0x0004f800016e7983 */ /* 0x000f260000300a00 */
[----:B--2---:R-:W-:Y:S11]  /*2a4d0*/  HMMA.1688.F32.TF32 R104, R36, R96, R104 ;  /* 0x000000602468723c */ /* 0x004ff60000081068 */
[----:B------:R-:W-:Y:S11]  /*2a4e0*/  @!UPT UIADD3 URZ, URZ, URZ, URZ ;  /* 0x0000003f3f3ff290 */ /* 0x000ff6000fffe03f */
[----:B------:R-:W-:Y:S02]  /*2a4f0*/  @!UPT UIADD3 URZ, URZ, URZ, URZ ;  /* 0x0000003f3f3ff290 */ /* 0x000fe4000fffe03f */
[----:B---3--:R-:W-:Y:S01]  /*2a500*/  IMAD.MOV.U32 R212, RZ, RZ, R104 ;  /* 0x000000ffffd47224 */ /* 0x008fe200078e0068 */
[----:B----4-:R-:W-:Y:S01]  /*2a510*/  MOV R213, R105 ;  /* 0x0000006900d57202 */ /* 0x010fe20000000f00 */
[----:B------:R-:W-:Y:S01]  /*2a520*/  IMAD.MOV.U32 R228, RZ, RZ, R106 ;  /* 0x000000ffffe47224 */ /* 0x000fe200078e006a */
[----:B------:R-:W2:Y:S01]  /*2a530*/  LDL.LU.64 R104, [R1+0x4e0] ;  /* 0x0004e00001687983 */ /* 0x000ea20000300a00 */
[----:B------:R-:W-:-:S03]  /*2a540*/  IMAD.MOV.U32 R229, RZ, RZ, R107 ;  /* 0x000000ffffe57224 */ /* 0x000fc600078e006b */
[----:B------:R-:W2:Y:S01]  /*2a550*/  LDL.LU.64 R106, [R1+0x4e8] ;  /* 0x0004e800016a7983 */ /* 0x000ea20000300a00 */
[C---:B------:R-:W-:Y:S11]  /*2a560*/  HMMA.1688.F32.TF32 R12, R36.reuse, R88, R12 ;  /* 0x00000058240c723c */ /* 0x040ff6000008100c */
[----:B------:R-:W-:Y:S11]  /*2a570*/  @!UPT UIADD3 URZ, URZ, URZ, URZ ;  /* 0x0000003f3f3ff290 */ /* 0x000ff6000fffe03f */
[----:B------:R-:W-:Y:S02]  /*2a580*/  @!UPT UIADD3 URZ, URZ, URZ, URZ ;  /* 0x0000003f3f3ff290 */ /* 0x000fe4000fffe03f */
[----:B------:R-:W-:Y:S01]  /*2a590*/  MOV R216, R12 ;  /* 0x0000000c00d87202 */ /* 0x000fe20000000f00 */
[----:B------:R-:W-:Y:S01]  /*2a5a0*/  IMAD.MOV.U32 R217, RZ, RZ, R13 ;  /* 0x000000ffffd97224 */ /* 0x000fe200078e000d */
[----:B------:R-:W-:Y:S01]  /*2a5b0*/  MOV R219, R15 ;  /* 0x0000000f00db7202 */ /* 0x000fe20000000f00 */
[----:B------:R-:W-:Y:S01]  /*2a5c0*/  IMAD.MOV.U32 R218, RZ, RZ, R14 ;  /* 0x000000ffffda7224 */ /* 0x000fe200078e000e */
[----:B------:R-:W3:Y:S04]  /*2a5d0*/  LDL.LU.64 R12, [R1+0x4d0] ;  /* 0x0004d000010c7983 */ /* 0x000ee80000300a00 */
[----:B------:R-:W3:Y:S04]  /*2a5e0*/  LDL.LU.64 R14, [R1+0x4d8] ;  /* 0x0004d800010e7983 */ /* 0x000ee80000300a00 */
[----:B------:R-:W4:Y:S04]  /*2a5f0*/  LDL.LU.64 R112, [R1+0x4c0] ;  /* 0x0004c00001707983 */ /* 0x000f280000300a00 */
[----:B------:R-:W4:Y:S01]  /*2a600*/  LDL.LU.64 R114, [R1+0x4c8] ;  /* 0x0004c80001727983 */ /* 0x000f220000300a00 */
[C---:B------:R-:W-:Y:S08]  /*2a610*/  HMMA.1688.F32.TF32 R60, R36.reuse, R84, R60 ;  /* 0x00000054243c723c */ /* 0x040ff0000008103c */
[C---:B------:R-:W-:Y:S11]  /*2a620*/  HMMA.1688.F32.TF32 R236, R36.reuse, R80, R232 ;  /* 0x0000005024ec723c */ /* 0x040ff600000810e8 */
[----:B------:R-:W-:Y:S05]  /*2a630*/  @!UPT UIADD3 URZ, URZ, URZ, URZ ;  /* 0x0000003f3f3ff290 */ /* 0x000fea000fffe03f */
[----:B------:R-:W-:Y:S01]  /*2a640*/  IMAD.MOV.U32 R211, RZ, RZ, R60 ;  /* 0x000000ffffd37224 */ /* 0x000fe200078e003c */
[----:B------:R-:W-:Y:S01]  /*2a650*/  MOV R214, R62 ;  /* 0x0000003e00d67202 */ /* 0x000fe20000000f00 */
[----:B------:R-:W-:Y:S02]  /*2a660*/  IMAD.MOV.U32 R231, RZ, RZ, R61 ;  /* 0x000000ffffe77224 */ /* 0x000fe400078e003d */
[----:B------:R-:W-:Y:S01]  /*2a670*/  IMAD.MOV.U32 R215, RZ, RZ, R63 ;  /* 0x000000ffffd77224 */ /* 0x000fe200078e003f */
[----:B------:R-:W4:Y:S01]  /*2a680*/  LDL.LU.64 R60, [R1+0x4b0] ;  /* 0x0004b000013c7983 */ /* 0x000f220000300a00 */
[C---:B------:R-:W-:Y:S03]  /*2a690*/  HMMA.1688.F32.TF32 R232, R36.reuse, R76, R108 ;  /* 0x0000004c24e8723c */ /* 0x040fe6000008106c */
[----:B------:R-:W4:Y:S04]  /*2a6a0*/  LDL.LU.64 R62, [R1+0x4b8] ;  /* 0x0004b800013e7983 */ /* 0x000f280000300a00 */
[----:B------:R-:W-:Y:S04]  /*2a6b0*/  STL.64 [R1+0x120], R236 ;  /* 0x000120ec01007387 */ /* 0x000fe80000100a00 */
[----:B------:R-:W-:Y:S04]  /*2a6c0*/  STL.64 [R1+0x128], R238 ;  /* 0x000128ee01007387 */ /* 0x000fe80000100a00 */
[----:B------:R-:W4:Y:S04]  /*2a6d0*/  LDL.LU.64 R108, [R1+0x200] ;  /* 0x00020000016c7983 */ /* 0x000f280000300a00 */
[----:B------:R-:W-:Y:S04]  /*2a6e0*/  LDS R236, [R3+0x4000] ;  /* 0x0040000003ec7984 */ /* 0x000fe80000000800 */
[----:B------:R-:W-:Y:S04]  /*2a6f0*/  STL.64 [R1+0x110], R232 ;  /* 0x000110e801007387 */ /* 0x000fe80000100a00 */
[----:B------:R-:W-:Y:S04]  /*2a700*/  STL.64 [R1+0x118], R234 ;  /* 0x000118ea01007387 */ /* 0x000fe80000100a00 */
[----:B------:R-:W4:Y:S04]  /*2a710*/  LDL.LU.64 R110, [R1+0x208] ;  /* 0x00020800016e7983 */ /* 0x000f280000300a00 */
[----:B------:R-:W-:Y:S04]  /*2a720*/  LDS R238, [R3+0x6000] ;  /* 0x0060000003ee7984 */ /* 0x000fe80000000800 */
[----:B------:R-:W-:Y:S04]  /*2a730*/  LDS R237, [R0+0x4000] ;  /* 0x0040000000ed7984 */ /* 0x000fe80000000800 */
[----:B------:R-:W1:Y:S01]  /*2a740*/  LDS R239, [R0+0x6000] ;  /* 0x0060000000ef7984 */ /* 0x000e620000000800 */
[C---:B--2---:R-:W-:Y:S11]  /*2a750*/  HMMA.1688.F32.TF32 R104, R36.reuse, R68, R104 ;  /* 0x000000442468723c */ /* 0x044ff60000081068 */
[----:B------:R-:W-:Y:S11]  /*2a760*/  @!UPT UIADD3 URZ, URZ, URZ, URZ ;  /* 0x0000003f3f3ff290 */ /* 0x000ff6000fffe03f */
[----:B------:R-:W-:Y:S01]  /*2a770*/  @!UPT UIADD3 URZ, URZ, URZ, URZ ;  /* 0x0000003f3f3ff290 */ /* 0x000fe2000fffe03f */
[----:B------:R2:W-:Y:S04]  /*2a780*/  STL.64 [R1+0xe0], R104 ;  /* 0x0000e06801007387 */ /* 0x0005e80000100a00 */
[----:B------:R1:W-:Y:S04]  /*2a790*/  STL.64 [R1+0xe8], R106 ;  /* 0x0000e86a01007387 */ /* 0x0003e80000100a00 */
[----:B--2---:R-:W2:Y:S04]  /*2a7a0*/  LDL.LU.64 R104, [R1+0x1e0] ;  /* 0x0001e00001687983 */ /* 0x004ea80000300a00 */
[----:B-1----:R-:W2:Y:S01]  /*2a7b0*/  LDL.LU.64 R106, [R1+0x1e8] ;  /* 0x0001e800016a7983 */ /* 0x002ea20000300a00 */
[C---:B---3--:R-:W-:Y:S03]  /*2a7c0*/  HMMA.1688.F32.TF32 R232, R36.reuse, R24, R12 ;  /* 0x0000001824e8723c */ /* 0x048fe6000008100c */
[----:B------:R-:W3:Y:S04]  /*2a7d0*/  LDL.LU.64 R12, [R1+0x1f0] ;  /* 0x0001f000010c7983 */ /* 0x000ee80000300a00 */
[----:B------:R-:W3:Y:S11]  /*2a7e0*/  LDL.LU.64 R14, [R1+0x1f8] ;  /* 0x0001f800010e7983 */ /* 0x000ef60000300a00 */
[----:B------:R-:W-:Y:S05]  /*2a7f0*/  @!UPT UIADD3 URZ, URZ, URZ, URZ ;  /* 0x0000003f3f3ff290 */ /* 0x000fea000fffe03f */
[----:B------:R-:W-:Y:S04]  /*2a800*/  STL.64 [R1+0xd0], R232 ;  /* 0x0000d0e801007387 */ /* 0x000fe80000100a00 */
[----:B------:R4:W-:Y:S02]  /*2a810*/  STL.64 [R1+0xd8], R234 ;  /* 0x0000d8ea01007387 */ /* 0x0009e40000100a00 */
[C---:B----4-:R-:W-:Y:S08]  /*2a820*/  HMMA.1688.F32.TF32 R232, R36.reuse, R20, R112 ;  /* 0x0000001424e8723c */ /* 0x050ff00000081070 */
[----:B------:R-:W-:Y:S11]  /*2a830*/  HMMA.1688.F32.TF32 R36, R36, R16, R60 ;  /* 0x000000102424723c */ /* 0x000ff6000008103c */
[----:B------:R-:W-:Y:S04]  /*2a840*/  @!UPT UIADD3 URZ, URZ, URZ, URZ ;  /* 0x0000003f3f3ff290 */ /* 0x000fe8000fffe03f */
[----:B------:R-:W-:Y:S04]  /*2a850*/  STL [R1+0x3dbc], R232 ;  /* 0x003dbce801007387 */ /* 0x000fe80000100800 */
[----:B------:R-:W-:Y:S04]  /*2a860*/  STL [R1+0x3db8], R233 ;  /* 0x003db8e901007387 */ /* 0x000fe80000100800 */
[----:B------:R-:W-:Y:S04]  /*2a870*/  STL [R1+0x3db4], R234 ;  /* 0x003db4ea01007387 */ /* 0x000fe80000100800 */
[----:B------:R-:W-:Y:S04]  /*2a880*/  STL [R1+0x3db0], R235 ;  /* 0x003db0eb01007387 */ /* 0x000fe80000100800 */
[----:B------:R-:W4:Y:S04]  /*2a890*/  LDL.LU.64 R60, [R1+0x1d0] ;  /* 0x0001d000013c7983 */ /* 0x000f280000300a00 */
[----:B------:R-:W4:Y:S04]  /*2a8a0*/  LDL.LU.64 R62, [R1+0x1d8] ;  /* 0x0001d800013e7983 */ /* 0x000f280000300a00 */
[----:B------:R-:W-:Y:S04]  /*2a8b0*/  STL [R1+0x3dcc], R36 ;  /* 0x003dcc2401007387 */ /* 0x000fe80000100800 */
[----:B------:R-:W-:Y:S04]  /*2a8c0*/  STL [R1+0x3dc8], R37 ;  /* 0x003dc82501007387 */ /* 0x000fe80000100800 */
[----:B------:R-:W-:Y:S04]  /*2a8d0*/  STL [R1+0x3dc4], R38 ;  /* 0x003dc42601007387 */ /* 0x000fe80000100800 */
[----:B------:R2:W-:Y:S01]  /*2a8e0*/  STL [R1+0x3dc0], R39 ;  /* 0x003dc02701007387 */ /* 0x0005e20000100800 */
[-C--:B------:R-:W-:Y:S11]  /*2a8f0*/  HMMA.1688.F32.TF32 R108, R48, R100.reuse, R108 ;  /* 0x00000064306c723c */ /* 0x080ff6000008106c */
[----:B------:R-:W-:Y:S11]  /*2a900*/  @!UPT UIADD3 URZ, URZ, URZ, URZ ;  /* 0x0000003f3f3ff290 */ /* 0x000ff6000fffe03f */
[----:B------:R-:W-:Y:S01]  /*2a910*/  @!UPT UIADD3 URZ, URZ, URZ, URZ ;  /* 0x0000003f3f3ff290 */ /* 0x000fe2000fffe03f */
[----:B------:R1:W-:Y:S04]  /*2a920*/  STL.64 [R1+0x200], R108 ;  /* 0x0002006c01007387 */ /* 0x0003e80000100a00 */
[----:B------:R1:W-:Y:S01]  /*2a930*/  STL.64 [R1+0x208], R110 ;  /* 0x0002086e01007387 */ /* 0x0003e20000100a00 */
[----:B--2---:R-:W-:Y:S08]  /*2a940*/  HMMA.1688.F32.TF32 R36, R64, R100, R104 ;  /* 0x000000644024723c */ /* 0x004ff00000081068 */
[-C--:B---3--:R-:W-:Y:S11]  /*2a950*/  HMMA.1688.F32.TF32 R12, R48, R96.reuse, R12 ;  /* 0x00000060300c723c */ /* 0x088ff6000008100c */
[----:B------:R-:W-:Y:S05]  /*2a960*/  @!UPT UIADD3 URZ, URZ, URZ, URZ ;  /* 0x0000003f3f3ff290 */ /* 0x000fea000fffe03f */
[----:B------:R-:W-:Y:S01]  /*2a970*/  MOV R9, R37 ;  /* 0x0000002500097202 */ /* 0x000fe20000000f00 */
[----:B------:R-:W-:Y:S01]  /*2a980*/  IMAD.MOV.U32 R29, RZ, RZ, R36 ;  /* 0x000000ffff1d7224 */ /* 0x000fe200078e0024 */
[----:B------:R-:W-:Y:S04]  /*2a990*/  STL.64 [R1+0x558], R38 ;  /* 0x0005582601007387 */ /* 0x000fe80000100a00 */
[----:B------:R-:W-:Y:S04]  /*2a9a0*/  STL [R1+0x3d2c], R9 ;  /* 0x003d2c0901007387 */ /* 0x000fe80000100800 */
[----:B------:R-:W-:Y:S04]  /*2a9b0*/  STL [R1+0x3d28], R29 ;  /* 0x003d281d01007387 */ /* 0x000fe80000100800 */
[----:B-1----:R-:W2:Y:S04]  /*2a9c0*/  LDL.LU.64 R108, [R1+0x490] ;  /* 0x00049000016c7983 */ /* 0x002ea80000300a00 */
[----:B------:R-:W2:Y:S04]  /*2a9d0*/  LDL.LU.64 R110, [R1+0x498] ;  /* 0x00049800016e7983 */ /* 0x000ea80000300a00 */
[----:B------:R1:W-:Y:S04]  /*2a9e0*/  STL.64 [R1+0x1f0], R12 ;  /* 0x0001f00c01007387 */ /* 0x0003e80000100a00 */
[----:B------:R3:W-:Y:S04]  /*2a9f0*/  STL.64 [R1+0x1f8], R14 ;  /* 0x0001f80e01007387 */ /* 0x0007e80000100a00 */
[----:B------:R-:W2:Y:S04]  /*2aa00*/  LDL.LU.64 R104, [R1+0x480] ;  /* 0x0004800001687983 */ /* 0x000ea80000300a00 */
[----:B------:R-:W2:Y:S04]  /*2aa10*/  LDL.LU.64 R106, [R1+0x488] ;  /* 0x00048800016a7983 */ /* 0x000ea80000300a00 */
[----:B-1----:R-:W2:Y:S04]  /*2aa20*/  LDL.LU.64 R12, [R1+0x360] ;  /* 0x00036000010c7983 */ /* 0x002ea80000300a00 */
[----:B---3--:R-:W3:Y:S01]  /*2aa30*/  LDL.LU.64 R14, [R1+0x368] ;  /* 0x00036800010e7983 */ /* 0x008ee20000300a00 */
[----:B----4-:R-:W-:Y:S03]  /*2aa40*/  HMMA.1688.F32.TF32 R36, R64, R96, R60 ;  /* 0x000000604024723c */ /* 0x010fe6000008103c */
[----:B------:R-:W4:Y:S04]  /*2aa50*/  LDL.LU.64 R60, [R1+0x3c0] ;  /* 0x0003c000013c7983 */ /* 0x000f280000300a00 */
[----:B------:R-:W4:Y:S11]  /*2aa60*/  LDL.LU.64 R62, [R1+0x3c8] ;  /* 0x0003c800013e7983 */ /* 0x000f360000300a00 */
[----:B------:R-:W-:Y:S06]  /*2aa70*/  @!UPT UIADD3 URZ, URZ, URZ, URZ ;  /* 0x0000003f3f3ff290 */ /* 0x000fec000fffe03f */
[----:B------:R-:W-:Y:S01]  /*2aa80*/  IMAD.MOV.U32 R92, RZ, RZ, R36 ;  /* 0x000000ffff5c7224 */ /* 0x000fe200078e0024 */
[----:B------:R-:W-:Y:S01]  /*2aa90*/  MOV R8, R38 ;  /* 0x0000002600087202 */ /* 0x000fe20000000f00 */
[----:B------:R-:W-:Y:S02]  /*2aaa0*/  IMAD.MOV.U32 R93, RZ, RZ, R37 ;  /* 0x000000ffff5d7224 */ /* 0x000fe400078e0025 */
[----:B------:R-:W-:Y:S01]  /*2aab0*/  IMAD.MOV.U32 R28, RZ, RZ, R39 ;  /* 0x000000ffff1c7224 */ /* 0x000fe200078e0027 */
[----:B------:R-:W4:Y:S04]  /*2aac0*/  LDL.LU.64 R36, [R1+0x3d0] ;  /* 0x0003d00001247983 */ /* 0x000f280000300a00 */
[----:B------:R-:W4:Y:S04]  /*2aad0*/  LDL.LU.64 R38, [R1+0x3d8] ;  /* 0x0003d80001267983 */ /* 0x000f280000300a00 */
[----:B------:R-:W-:Y:S04]  /*2aae0*/  STL [R1+0x3d3c], R28 ;  /* 0x003d3c1c01007387 */ /* 0x000fe80000100800 */
[----:B------:R-:W-:Y:S04]  /*2aaf0*/  STL [R1+0x3d38], R8 ;  /* 0x003d380801007387 */ /* 0x000fe80000100800 */
[----:B------:R-:W-:Y:S04]  /*2ab00*/  STL [R1+0x3d34], R92 ;  /* 0x003d345c01007387 */ /* 0x000fe80000100800 */
[----:B------:R-:W-:Y:S01]  /*2ab10*/  STL [R1+0x3d30], R93 ;  /* 0x003d305d01007387 */ /* 0x000fe20000100800 */
[C---:B--2---:R-:W-:Y:S08]  /*2ab20*/  HMMA.1688.F32.TF32 R112, R48.reuse, R88, R108 ;  /* 0x000000583070723c */ /* 0x044ff0000008106c */
[C---:B------:R-:W-:Y:S11]  /*2ab30*/  HMMA.1688.F32.TF32 R108, R48.reuse, R84, R104 ;  /* 0x00000054306c723c */ /* 0x040ff60000081068 */
[----:B------:R-:W-:Y:S04]  /*2ab40*/  @!UPT UIADD3 URZ, URZ, URZ, URZ ;  /* 0x0000003f3f3ff290 */ /* 0x000fe8000fffe03f */
[----:B------:R-:W-:Y:S01]  /*2ab50*/  STL.64 [R1+0x1e0], R112 ;  /* 0x0001e07001007387 */ /* 0x000fe20000100a00 */
[C---:B---3--:R-:W-:Y:S03]  /*2ab60*/  HMMA.1688.F32.TF32 R104, R48.reuse, R80, R12 ;  /* 0x000000503068723c */ /* 0x048fe6000008100c */
[----:B------:R-:W-:Y:S04]  /*2ab70*/  STL.64 [R1+0x1e8], R114 ;  /* 0x0001e87201007387 */ /* 0x000fe80000100a00 */
[----:B------:R-:W2:Y:S04]  /*2ab80*/  LDL.LU.64 R12, [R1+0x3e0] ;  /* 0x0003e000010c7983 */ /* 0x000ea80000300a00 */
[----:B------:R-:W-:Y:S04]  /*2ab90*/  STL.64 [R1+0x1d0], R108 ;  /* 0x0001d06c01007387 */ /* 0x000fe80000100a00 */
[----:B------:R-:W-:Y:S04]  /*2aba0*/  STL.64 [R1+0x1d8], R110 ;  /* 0x0001d86e01007387 */ /* 0x000fe80000100a00 */
[----:B------:R-:W2:Y:S04]  /*2abb0*/  LDL.LU.64 R14, [R1+0x3e8] ;  /* 0x0003e800010e7983 */ /* 0x000ea80000300a00 */
[----:B------:R-:W-:Y:S04]  /*2abc0*/  STL.64 [R1+0x360], R104 ;  /* 0x0003606801007387 */ /* 0x000fe80000100a00 */
[----:B------:R4:W-:Y:S02]  /*2abd0*/  STL.64 [R1+0x368], R106 ;  /* 0x0003686a01007387 */ /* 0x0009e40000100a00 */
[C---:B----4-:R-:W-:Y:S02]  /*2abe0*/  HMMA.1688.F32.TF32 R104, R48.reuse, R76, R60 ;  /* 0x0000004c3068723c */ /* 0x050fe4000008103c */
[----:B------:R-:W3:Y:S04]  /*2abf0*/  LDL.LU.64 R60, [R1+0x400] ;  /* 0x00040000013c7983 */ /* 0x000ee80000300a00 */
[----:B------:R-:W3:Y:S11]  /*2ac00*/  LDL.LU.64 R62, [R1+0x408] ;  /* 0x00040800013e7983 */ /* 0x000ef60000300a00 */
[----:B------:R-:W-:Y:S06]  /*2ac10*/  @!UPT UIADD3 URZ, URZ, URZ, URZ ;  /* 0x0000003f3f3ff290 */ /* 0x000fec000fffe03f */
[----:B------:R-:W-:Y:S04]  /*2ac20*/  STL.64 [R1+0x3c0], R104 ;  /* 0x0003c06801007387 */ /* 0x000fe80000100a00 */
[----:B------:R1:W-:Y:S04]  /*2ac30*/  STL.64 [R1+0x3c8], R106 ;  /* 0x0003c86a01007387 */ /* 0x0003e80000100a00 */
[----:B------:R-:W4:Y:S04]  /*2ac40*/  LDL.LU.64 R108, [R1+0x3f0] ;  /* 0x0003f000016c7983 */ /* 0x000f280000300a00 */
[----:B------:R-:W4:Y:S01]  /*2ac50*/  LDL.LU.64 R110, [R1+0x3f8] ;  /* 0x0003f800016e7983 */ /* 0x000f220000300a00 */
[C---:B-1----:R-:W-:Y:S11]  /*2ac60*/  HMMA.1688.F32.TF32 R104, R48.reuse, R68, R36 ;  /* 0x000000443068723c */ /* 0x042ff60000081024 */
[----:B------:R-:W-:Y:S11]  /*2ac70*/  @!UPT UIADD3 URZ, URZ, URZ, URZ ;  /* 0x0000003f3f3ff290 */ /* 0x000ff6000fffe03f */
[----:B------:R-:W-:Y:S02]  /*2ac80*/  @!UPT UIADD3 URZ, URZ, URZ, URZ ;  /* 0x0000003f3f3ff290 */ /* 0x000fe4000fffe03f */
        /* <DEDUP_REMOVED lines=9> */
[----:B------:R2:W-:Y:S02]  /*2ad20*/  STL [R1+0x3dd0], R36 ;  /* 0x003dd02401007387 */ /* 0x0005e40000100800 */
[C---:B--2---:R-:W-:Y:S02]  /*2ad30*/  HMMA.1688.F32.TF32 R36, R48.reuse, R24, R12 ;  /* 0x000000183024723c */ /* 0x044fe4000008100c */
[----:B------:R-:W2:Y:S04]  /*2ad40*/  LDL.LU.64 R12, [R1+0x350] ;  /* 0x00035000010c7983 */ /* 0x000ea80000300a00 */
[----:B------:R-:W2:Y:S02]  /*2ad50*/  LDL.LU.64 R14, [R1+0x358] ;  /* 0x00035800010e7983 */ /* 0x000ea40000300a00 */
[C---:B---3--:R-:W-:Y:S08]  /*2ad60*/  HMMA.1688.F32.TF32 R60, R48.reuse, R20, R60 ;  /* 0x00000014303c723c */ /* 0x048ff0000008103c */
[----:B----4-:R-:W-:Y:S07]  /*2ad70*/  HMMA.1688.F32.TF32 R48, R48, R16, R108 ;  /* 0x000000103030723c */ /* 0x010fee000008106c */
[----:B------:R-:W-:Y:S04]  /*2ad80*/  STL.64 [R1+0x3e0], R36 ;  /* 0x0003e02401007387 */ /* 0x000fe80000100a00 */
[----:B------:R1:W-:Y:S11]  /*2ad90*/  STL.64 [R1+0x3e8], R38 ;  /* 0x0003e82601007387 */ /* 0x0003f60000100a00 */
[----:B------:R-:W-:Y:S02]  /*2ada0*/  @!UPT UIADD3 URZ, URZ, URZ, URZ ;  /* 0x0000003f3f3ff290 */ /* 0x000fe4000fffe03f */
[----:B------:R-:W-:Y:S01]  /*2adb0*/  IMAD.MOV.U32 R232, RZ, RZ, R48 ;  /* 0x000000ffffe87224 */ /* 0x000fe200078e0030 */
[----:B------:R-:W-:Y:S01]  /*2adc0*/  MOV R234, R50 ;  /* 0x0000003200ea7202 */ /* 0x000fe20000000f00 */
[----:B------:R-:W-:Y:S02]  /*2add0*/  IMAD.MOV.U32 R233, RZ, RZ, R49 ;  /* 0x000000ffffe97224 */ /* 0x000fe400078e0031 */
[----:B------:R-:W-:Y:S02]  /*2ade0*/  IMAD.MOV.U32 R235, RZ, RZ, R51 ;  /* 0x000000ffffeb7224 */ /* 0x000fe400078e0033 */
[----:B------:R-:W-:Y:S01]  /*2adf0*/  HMMA.1688.F32.TF32 R48, R64, R88, R104 ;  /* 0x000000584030723c */ /* 0x000fe20000081068 */
[----:B-1----:R-:W-:Y:S01]  /*2ae00*/  MOV R39, R60 ;  /* 0x0000003c00277202 */ /* 0x002fe20000000f00 */
[----:B------:R-:W-:Y:S01]  /*2ae10*/  IMAD.MOV.U32 R38, RZ, RZ, R61 ;  /* 0x000000ffff267224 */ /* 0x000fe200078e003d */
[----:B------:R-:W-:Y:S01]  /*2ae20*/  MOV R36, R63 ;  /* 0x0000003f00247202 */ /* 0x000fe20000000f00 */
[----:B------:R-:W-:Y:S01]  /*2ae30*/  IMAD.MOV.U32 R37, RZ, RZ, R62 ;  /* 0x000000ffff257224 */ /* 0x000fe200078e003e */
[----:B------:R-:W3:Y:S04]  /*2ae40*/  LDL.LU.64 R60, [R1+0x330] ;  /* 0x00033000013c7983 */ /* 0x000ee80000300a00 */
[----:B------:R-:W3:Y:S11]  /*2ae50*/  LDL.LU.64 R62, [R1+0x338] ;  /* 0x00033800013e7983 */ /* 0x000ef60000300a00 */
[----:B------:R-:W-:Y:S04]  /*2ae60*/  @!UPT UIADD3 URZ, URZ, URZ, URZ ;  /* 0x0000003f3f3ff290 */ /* 0x000fe8000fffe03f */
[----:B------:R-:W-:Y:S01]  /*2ae70*/  IMAD.MOV.U32 R9, RZ, RZ, R48 ;  /* 0x000000ffff097224 */ /* 0x000fe200078e0030 */
[----:B------:R-:W-:Y:S01]  /*2ae80*/  MOV R29, R49 ;  /* 0x00000031001d7202 */ /* 0x000fe20000000f00 */
[----:B------:R-:W-:Y:S01]  /*2ae90*/  IMAD.MOV.U32 R33, RZ, RZ, R51 ;  /* 0x000000ffff217224 */ /* 0x000fe200078e0033 */
[----:B------:R-:W4:Y:S01]  /*2aea0*/  LDL.LU.64 R48, [R1+0x310] ;  /* 0x0003100001307983 */ /* 0x000f220000300a00 */
[----:B------:R-:W-:-:S03]  /*2aeb0*/  IMAD.MOV.U32 R32, RZ, RZ, R50 ;  /* 0x000000ffff207224 */ /* 0x000fc600078e0032 */
[----:B------:R-:W4:Y:S04]  /*2aec0*/  LDL.LU.64 R50, [R1+0x318] ;  /* 0x0003180001327983 */ /* 0x000f280000300a00 */
[----:B------:R-:W-:Y:S04]  /*2aed0*/  STL [R1+0x3d4c], R33 ;  /* 0x003d4c2101007387 */ /* 0x000fe80000100800 */
[----:B------:R-:W-:Y:S04]  /*2aee0*/  STL [R1+0x3d48], R32 ;  /* 0x003d482001007387 */ /* 0x000fe80000100800 */
[----:B------:R-:W-:Y:S04]  /*2aef0*/  STL [R1+0x3d44], R9 ;  /* 0x003d440901007387 */ /* 0x000fe80000100800 */
[----:B------:R1:W-:Y:S01]  /*2af00*/  STL [R1+0x3d40], R29 ;  /* 0x003d401d01007387 */ /* 0x0003e20000100800 */
[C---:B--2---:R-:W-:Y:S11]  /*2af10*/  HMMA.1688.F32.TF32 R12, R64.reuse, R84, R12 ;  /* 0x00000054400c723c */ /* 0x044ff6000008100c */
[----:B------:R-:W-:Y:S11]  /*2af20*/  @!UPT UIADD3 URZ, URZ, URZ, URZ ;  /* 0x0000003f3f3ff290 */ /* 0x000ff6000fffe03f */
[----:B------:R-:W-:Y:S02]  /*2af30*/  @!UPT UIADD3 URZ, URZ, URZ, URZ ;  /* 0x0000003f3f3ff290 */ /* 0x000fe4000fffe03f */
[----:B------:R-:W-:Y:S01]  /*2af40*/  MOV R28, R12 ;  /* 0x0000000c001c7202 */ /* 0x000fe20000000f00 */
[----:B------:R-:W-:Y:S01]  /*2af50*/  IMAD.MOV.U32 R8, RZ, RZ, R13 ;  /* 0x000000ffff087224 */ /* 0x000fe200078e000d */
[----:B------:R-:W-:Y:S01]  /*2af60*/  MOV R93, R15 ;  /* 0x0000000f005d7202 */ /* 0x000fe20000000f00 */
[----:B------:R-:W-:Y:S01]  /*2af70*/  IMAD.MOV.U32 R92, RZ, RZ, R14 ;  /* 0x000000ffff5c7224 */ /* 0x000fe200078e000e */
[----:B------:R-:W2:Y:S04]  /*2af80*/  LDL.LU.64 R12, [R1+0x2f0] ;  /* 0x0002f000010c7983 */ /* 0x000ea80000300a00 */
[----:B------:R-:W2:Y:S04]  /*2af90*/  LDL.LU.64 R14, [R1+0x2f8] ;  /* 0x0002f800010e7983 */ /* 0x000ea80000300a00 */
[----:B------:R-:W-:Y:S04]  /*2afa0*/  STL [R1+0x3d5c], R93 ;  /* 0x003d5c5d01007387 */ /* 0x000fe80000100800 */
[----:B------:R-:W-:Y:S04]  /*2afb0*/  STL [R1+0x3d58], R92 ;  /* 0x003d585c01007387 */ /* 0x000fe80000100800 */
[----:B------:R-:W-:Y:S04]  /*2afc0*/  STL [R1+0x3d54], R28 ;  /* 0x003d541c01007387 */ /* 0x000fe80000100800 */
[----:B------:R1:W-:Y:S01]  /*2afd0*/  STL [R1+0x3d50], R8 ;  /* 0x003d500801007387 */ /* 0x0003e20000100800 */
[C---:B---3--:R-:W-:Y:S08]  /*2afe0*/  HMMA.1688.F32.TF32 R60, R64.reuse, R80, R60 ;  /* 0x00000050403c723c */ /* 0x048ff0000008103c */
[----:B----4-:R-:W-:Y:S11]  /*2aff0*/  HMMA.1688.F32.TF32 R48, R64, R76, R48 ;  /* 0x0000004c4030723c */ /* 0x010ff60000081030 */
[----:B------:R-:W-:Y:S05]  /*2b000*/  @!UPT UIADD3 URZ, URZ, URZ, URZ ;  /* 0x0000003f3f3ff290 */ /* 0x000fea000fffe03f */
[----:B-1----:R-:W-:Y:S01]  /*2b010*/  IMAD.MOV.U32 R29, RZ, RZ, R63 ;  /* 0x000000ffff1d7224 */ /* 0x002fe200078e003f */
[----:B------:R-:W-:Y:S01]  /*2b020*/  MOV R9, R62 ;  /* 0x0000003e00097202 */ /* 0x000fe20000000f00 */
[----:B------:R-:W-:Y:S02]  /*2b030*/  IMAD.MOV.U32 R33, RZ, RZ, R60 ;  /* 0x000000ffff217224 */ /* 0x000fe400078e003c */
[----:B------:R-:W-:Y:S02]  /*2b040*/  IMAD.MOV.U32 R32, RZ, RZ, R61 ;  /* 0x000000ffff207224 */ /* 0x000fe400078e003d */
[----:B------:R-:W3:Y:S04]  /*2b050*/  LDL.LU.64 R60, [R1+0x2c0] ;  /* 0x0002c000013c7983 */ /* 0x000ee80000300a00 */
[----:B------:R-:W3:Y:S04]  /*2b060*/  LDL.LU.64 R62, [R1+0x2c8] ;  /* 0x0002c800013e7983 */ /* 0x000ee80000300a00 */
[----:B------:R1:W-:Y:S04]  /*2b070*/  STL [R1+0x3d6c], R29 ;  /* 0x003d6c1d01007387 */ /* 0x0003e80000100800 */
[----:B------:R4:W-:Y:S01]  /*2b080*/  STL [R1+0x3d68], R9 ;  /* 0x003d680901007387 */ /* 0x0009e20000100800 */
[----:B------:R-:W-:-:S03]  /*2b090*/  IMAD.MOV.U32 R8, RZ, RZ, R51 ;  /* 0x000000ffff087224 */ /* 0x000fc600078e0033 */
[----:B------:R-:W-:Y:S01]  /*2b0a0*/  STL [R1+0x3d64], R33 ;  /* 0x003d642101007387 */ /* 0x000fe20000100800 */
[----:B------:R-:W-:Y:S01]  /*2b0b0*/  IMAD.MOV.U32 R28, RZ, RZ, R50 ;  /* 0x000000ffff1c7224 */ /* 0x000fe200078e0032 */
[----:B------:R-:W-:Y:S01]  /*2b0c0*/  MOV R92, R49 ;  /* 0x00000031005c7202 */ /* 0x000fe20000000f00 */
[----:B------:R-:W-:Y:S01]  /*2b0d0*/  IMAD.MOV.U32 R93, RZ, RZ, R48 ;  /* 0x000000ffff5d7224 */ /* 0x000fe200078e0030 */
[----:B------:R1:W-:Y:S04]  /*2b0e0*/  STL [R1+0x3d60], R32 ;  /* 0x003d602001007387 */ /* 0x0003e80000100800 */
[----:B------:R-:W3:Y:S04]  /*2b0f0*/  LDL.LU.64 R48, [R1+0x2b0] ;  /* 0x0002b00001307983 */ /* 0x000ee80000300a00 */
[----:B------:R-:W3:Y:S04]  /*2b100*/  LDL.LU.64 R50, [R1+0x2b8] ;  /* 0x0002b80001327983 */ /* 0x000ee80000300a00 */
[----:B------:R-:W-:Y:S04]  /*2b110*/  STL [R1+0x3d7c], R8 ;  /* 0x003d7c0801007387 */ /* 0x000fe80000100800 */
[----:B------:R-:W-:Y:S04]  /*2b120*/  STL [R1+0x3d78], R28 ;  /* 0x003d781c01007387 */ /* 0x000fe80000100800 */
[----:B------:R-:W-:Y:S04]  /*2b130*/  STL [R1+0x3d74], R93 ;  /* 0x003d745d01007387 */ /* 0x000fe80000100800 */
[----:B------:R1:W-:Y:S01]  /*2b140*/  STL [R1+0x3d70], R92 ;  /* 0x003d705c01007387 */ /* 0x0003e20000100800 */
[C---:B--2---:R-:W-:Y:S11]  /*2b150*/  HMMA.1688.F32.TF32 R12, R64.reuse, R68, R12 ;  /* 0x00000044400c723c */ /* 0x044ff6000008100c */
[----:B------:R-:W-:Y:S11]  /*2b160*/  @!UPT UIADD3 URZ, URZ, URZ, URZ ;  /* 0x0000003f3f3ff290 */ /* 0x000ff6000fffe03f */
[----:B------:R-:W-:Y:S02]  /*2b170*/  @!UPT UIADD3 URZ, URZ, URZ, URZ ;  /* 0x0000003f3f3ff290 */ /* 0x000fe4000fffe03f */
[----:B-1----:R-:W-:Y:S01]  /*2b180*/  MOV R29, R12 ;  /* 0x0000000c001d7202 */ /* 0x002fe20000000f00 */
[----:B----4-:R-:W-:Y:S01]  /*2b190*/  IMAD.MOV.U32 R9, RZ, RZ, R13 ;  /* 0x000000ffff097224 */ /* 0x010fe200078e000d */
[----:B------:R-:W-:Y:S01]  /*2b1a0*/  MOV R32, R15 ;  /* 0x0000000f00207202 */ /* 0x000fe20000000f00 */
[----:B------:R-:W-:Y:S01]  /*2b1b0*/  IMAD.MOV.U32 R33, RZ, RZ, R14 ;  /* 0x000000ffff217224 */ /* 0x000fe200078e000e */
[----:B------:R-:W2:Y:S04]  /*2b1c0*/  LDL.LU.64 R12, [R1+0x270] ;  /* 0x00027000010c7983 */ /* 0x000ea80000300a00 */
[----:B------:R-:W2:Y:S04]  /*2b1d0*/  LDL.LU.64 R14, [R1+0x278] ;  /* 0x00027800010e7983 */ /* 0x000ea80000300a00 */
[----:B------:R-:W4:Y:S04]  /*2b1e0*/  LDL.LU R248, [R1+0x3b0] ;  /* 0x0003b00001f87983 */ /* 0x000f280000300800 */
[----:B------:R-:W4:Y:S04]  /*2b1f0*/  LDL.LU R249, [R1+0x3b4] ;  /* 0x0003b40001f97983 */ /* 0x000f280000300800 */
[----:B------:R-:W4:Y:S04]  /*2b200*/  LDL.LU R250, [R1+0x3b8] ;  /* 0x0003b80001fa7983 */ /* 0x000f280000300800 */
[----:B------:R-:W4:Y:S04]  /*2b210*/  LDL.LU R251, [R1+0x3bc] ;  /* 0x0003bc0001fb7983 */ /* 0x000f280000300800 */
[----:B------:R-:W-:Y:S04]  /*2b220*/  STL [R1+0x3d8c], R32 ;  /* 0x003d8c2001007387 */ /* 0x000fe80000100800 */
[----:B------:R-:W-:Y:S04]  /*2b230*/  STL [R1+0x3d88], R33 ;  /* 0x003d882101007387 */ /* 0x000fe80000100800 */
[----:B------:R-:W-:Y:S04]  /*2b240*/  STL [R1+0x3d84], R9 ;  /* 0x003d840901007387 */ /* 0x000fe80000100800 */
[----:B------:R1:W-:Y:S01]  /*2b250*/  STL [R1+0x3d80], R29 ;  /* 0x003d801d01007387 */ /* 0x0003e20000100800 */
[C---:B---3--:R-:W-:Y:S08]  /*2b260*/  HMMA.1688.F32.TF32 R60, R64.reuse, R24, R60 ;  /* 0x00000018403c723c */ /* 0x048ff0000008103c */
[----:B------:R-:W-:Y:S11]  /*2b270*/  HMMA.1688.F32.TF32 R48, R64, R20, R48 ;  /* 0x000000144030723c */ /* 0x000ff60000081030 */
[----:B------:R-:W-:Y:S05]  /*2b280*/  @!UPT UIADD3 URZ, URZ, URZ, URZ ;  /* 0x0000003f3f3ff290 */ /* 0x000fea000fffe03f */
[----:B------:R-:W-:Y:S01]  /*2b290*/  IMAD.MOV.U32 R92, RZ, RZ, R63 ;  /* 0x000000ffff5c7224 */ /* 0x000fe200078e003f */
[----:B------:R-:W-:Y:S01]  /*2b2a0*/  MOV R93, R62 ;  /* 0x0000003e005d7202 */ /* 0x000fe20000000f00 */
[----:B------:R-:W-:Y:S02]  /*2b2b0*/  IMAD.MOV.U32 R28, RZ, RZ, R61 ;  /* 0x000000ffff1c7224 */ /* 0x000fe400078e003d */
[----:B------:R-:W-:Y:S01]  /*2b2c0*/  IMAD.MOV.U32 R8, RZ, RZ, R60 ;  /* 0x000000ffff087224 */ /* 0x000fe200078e003c */
[----:B------:R-:W-:Y:S04]  /*2b2d0*/  STL [R1+0x3d9c], R92 ;  /* 0x003d9c5c01007387 */ /* 0x000fe80000100800 */
[----:B------:R-:W-:Y:S04]  /*2b2e0*/  STL [R1+0x3d98], R93 ;  /* 0x003d985d01007387 */ /* 0x000fe80000100800 */
[----:B------:R-:W-:Y:S04]  /*2b2f0*/  STL [R1+0x3d94], R28 ;  /* 0x003d941c01007387 */ /* 0x000fe80000100800 */
[----:B------:R3:W-:Y:S01]  /*2b300*/  STL [R1+0x3d90], R8 ;  /* 0x003d900801007387 */ /* 0x0007e20000100800 */
[----:B------:R-:W-:Y:S01]  /*2b310*/  IMAD.MOV.U32 R20, RZ, RZ, R51 ;  /* 0x000000ffff147224 */ /* 0x000fe200078e0033 */
[----:B-1----:R-:W-:Y:S01]  /*2b320*/  MOV R29, R49 ;  /* 0x00000031001d7202 */ /* 0x002fe20000000f00 */
[----:B------:R-:W-:-:S02]  /*2b330*/  IMAD.MOV.U32 R21, RZ, RZ, R50 ;  /* 0x000000ffff157224 */ /* 0x000fc400078e0032 */
[----:B------:R-:W-:Y:S01]  /*2b340*/  IMAD.MOV.U32 R9, RZ, RZ, R48 ;  /* 0x000000ffff097224 */ /* 0x000fe200078e0030 */
[----:B------:R1:W-:Y:S04]  /*2b350*/  STL [R1+0x3dac], R20 ;  /* 0x003dac1401007387 */ /* 0x0003e80000100800 */
[----:B------:R1:W-:Y:S04]  /*2b360*/  STL [R1+0x3da8], R21 ;  /* 0x003da81501007387 */ /* 0x0003e80000100800 */
[----:B------:R1:W-:Y:S04]  /*2b370*/  STL [R1+0x3da4], R29 ;  /* 0x003da41d01007387 */ /* 0x0003e80000100800 */
[----:B------:R1:W-:Y:S01]  /*2b380*/  STL [R1+0x3da0], R9 ;  /* 0x003da00901007387 */ /* 0x0003e20000100800 */
[----:B------:R-:W-:Y:S01]  /*2b390*/  MOV R243, R4 ;  /* 0x0000000400f37202 */ /* 0x000fe20000000f00 */
[----:B------:R-:W-:Y:S01]  /*2b3a0*/  IMAD.MOV.U32 R242, RZ, RZ, R5 ;  /* 0x000000fffff27224 */ /* 0x000fe200078e0005 */
[----:B------:R-:W-:Y:S01]  /*2b3b0*/  MOV R240, R7 ;  /* 0x0000000700f07202 */ /* 0x000fe20000000f00 */
[----:B------:R-:W-:-:S02]  /*2b3c0*/  IMAD.MOV.U32 R241, RZ, RZ, R6 ;  /* 0x000000fffff17224 */ /* 0x000fc400078e0006 */
[----:B------:R-:W-:Y:S01]  /*2b3d0*/  IMAD.MOV.U32 R104, RZ, RZ, R31 ;  /* 0x000000ffff687224 */ /* 0x000fe200078e001f */
[----:B--2---:R-:W-:Y:S01]  /*2b3e0*/  HMMA.1688.F32.TF32 R12, R64, R16, R12 ;  /* 0x00000010400c723c */ /* 0x004fe2000008100c */
[----:B------:R-:W-:Y:S01]  /*2b3f0*/  IMAD.MOV.U32 R109, RZ, RZ, R30 ;  /* 0x000000ffff6d7224 */ /* 0x000fe200078e001e */
[----:B------:R-:W-:Y:S01]  /*2b400*/  MOV R62, R86 ;  /* 0x00000056003e7202 */ /* 0x000fe20000000f00 */
[----:B------:R-:W-:Y:S02]  /*2b410*/  IMAD.MOV.U32 R60, RZ, RZ, R82 ;  /* 0x000000ffff3c7224 */ /* 0x000fe400078e0052 */
[----:B------:R-:W-:Y:S01]  /*2b420*/  IMAD.MOV.U32 R244, RZ, RZ, R11 ;  /* 0x000000fffff47224 */ /* 0x000fe200078e000b */
[----:B------:R-:W-:Y:S01]  /*2b430*/  MOV R245, R103 ;  /* 0x0000006700f57202 */ /* 0x000fe20000000f00 */
[----:B------:R-:W-:Y:S01]  /*2b440*/  IMAD.MOV.U32 R61, RZ, RZ, R83 ;  /* 0x000000ffff3d7224 */ /* 0x000fe200078e0053 */
[----:B------:R-:W-:Y:S01]  /*2b450*/  LDS R48, [R3+0x4100] ;  /* 0x0041000003307984 */ /* 0x000fe20000000800 */
[----:B------:R-:W-:-:S02]  /*2b460*/  IMAD.MOV.U32 R63, RZ, RZ, R87 ;  /* 0x000000ffff3f7224 */ /* 0x000fc400078e0057 */
[----:B------:R-:W-:Y:S01]  /*2b470*/  IMAD.MOV.U32 R246, RZ, RZ, R2 ;  /* 0x000000fffff67224 */ /* 0x000fe200078e0002 */
[----:B------:R-:W-:Y:S01]  /*2b480*/  LDS R50, [R3+0x6100] ;  /* 0x0061000003327984 */ /* 0x000fe20000000800 */
[----:B------:R-:W-:-:S03]  /*2b490*/  IMAD.MOV.U32 R247, RZ, RZ, R252 ;  /* 0x000000fffff77224 */ /* 0x000fc600078e00fc */
[----:B------:R-:W-:Y:S04]  /*2b4a0*/  LDS R49, [R0+0x4100] ;  /* 0x0041000000317984 */ /* 0x000fe80000000800 */
[----:B------:R-:W2:Y:S04]  /*2b4b0*/  LDS R51, [R0+0x6100] ;  /* 0x0061000000337984 */ /* 0x000ea80000000800 */
[----:B------:R-:W-:Y:S01]  /*2b4c0*/  MOV R32, R12 ;  /* 0x0000000c00207202 */ /* 0x000fe20000000f00 */
[----:B------:R-:W-:Y:S01]  /*2b4d0*/  IMAD.MOV.U32 R33, RZ, RZ, R13 ;  /* 0x000000ffff217224 */ /* 0x000fe200078e000d */
[----:B------:R-:W-:Y:S01]  /*2b4e0*/  MOV R16, R15 ;  /* 0x0000000f00107202 */ /* 0x000fe20000000f00 */
[----:B------:R-:W-:-:S02]  /*2b4f0*/  IMAD.MOV.U32 R17, RZ, RZ, R14 ;  /* 0x000000ffff117224 */ /* 0x000fc400078e000e */
[----:B----4-:R-:W-:Y:S01]  /*2b500*/  HMMA.1688.F32.TF32 R12, R236, R34, R248 ;  /* 0x00000022ec0c723c */ /* 0x010fe200000810f8 */
[----:B------:R-:W4:Y:S04]  /*2b510*/  LDL.LU R248, [R1+0x2e0] ;  /* 0x0002e00001f87983 */ /* 0x000f280000300800 */
[----:B------:R-:W4:Y:S04]  /*2b520*/  LDL.LU R249, [R1+0x2e4] ;  /* 0x0002e40001f97983 */ /* 0x000f280000300800 */
[----:B------:R-:W4:Y:S04]  /*2b530*/  LDL.LU R250, [R1+0x2e8] ;  /* 0x0002e80001fa7983 */ /* 0x000f280000300800 */
[----:B------:R-:W4:Y:S04]  /*2b540*/  LDL.LU R251, [R1+0x2ec] ;  /* 0x0002ec0001fb7983 */ /* 0x000f280000300800 */
[----:B------:R-:W2:Y:S04]  /*2b550*/  LDL.LU R112, [R1+0x100] ;  /* 0x0001000001707983 */ /* 0x000ea80000300800 */
[----:B------:R-:W2:Y:S03]  /*2b560*/  LDL.LU R113, [R1+0x104] ;  /* 0x0001040001717983 */ /* 0x000ea60000300800 */
[----:B---3--:R-:W-:Y:S01]  /*2b570*/  IMAD.MOV.U32 R8, RZ, RZ, R15 ;  /* 0x000000ffff087224 */ /* 0x008fe200078e000f */
[----:B------:R-:W2:Y:S01]  /*2b580*/  LDL.LU R114, [R1+0x108] ;  /* 0x0001080001727983 */ /* 0x000ea20000300800 */
[----:B------:R-:W-:Y:S01]  /*2b590*/  MOV R28, R14 ;  /* 0x0000000e001c7202 */ /* 0x000fe20000000f00 */
[----:B------:R-:W-:-:S02]  /*2b5a0*/  IMAD.MOV.U32 R15, RZ, RZ, R72 ;  /* 0x000000ffff0f7224 */ /* 0x000fc400078e0048 */
[----:B------:R-:W2:Y:S01]  /*2b5b0*/  LDL.LU R115, [R1+0x10c] ;  /* 0x00010c0001737983 */ /* 0x000ea20000300800 */
[----:B------:R-:W-:Y:S01]  /*2b5c0*/  IMAD.MOV.U32 R93, RZ, RZ, R13 ;  /* 0x000000ffff5d7224 */ /* 0x000fe200078e000d */
[----:B------:R-:W-:Y:S01]  /*2b5d0*/  MOV R13, R74 ;  /* 0x0000004a000d7202 */ /* 0x000fe20000000f00 */
[----:B------:R-:W-:Y:S01]  /*2b5e0*/  IMAD.MOV.U32 R14, RZ, RZ, R73 ;  /* 0x000000ffff0e7224 */ /* 0x000fe200078e0049 */
[----:B------:R-:W3:Y:S01]  /*2b5f0*/  LDL.LU R72, [R1+0x250] ;  /* 0x0002500001487983 */ /* 0x000ee20000300800 */
[----:B------:R-:W-:Y:S02]  /*2b600*/  IMAD.MOV.U32 R92, RZ, RZ, R12 ;  /* 0x000000ffff5c7224 */ /* 0x000fe400078e000c */
[----:B------:R-:W-:Y:S01]  /*2b610*/  IMAD.MOV.U32 R12, RZ, RZ, R75 ;  /* 0x000000ffff0c7224 */ /* 0x000fe200078e004b */
[----:B------:R-:W3:Y:S04]  /*2b620*/  LDL.LU R73, [R1+0x254] ;  /* 0x0002540001497983 */ /* 0x000ee80000300800 */
[----:B------:R-:W3:Y:S04]  /*2b630*/  LDL.LU R74, [R1+0x258] ;  /* 0x00025800014a7983 */ /* 0x000ee80000300800 */
[----:B------:R-:W3:Y:S04]  /*2b640*/  LDL.LU R75, [R1+0x25c] ;  /* 0x00025c00014b7983 */ /* 0x000ee80000300800 */
[----:B------:R-:W2:Y:S04]  /*2b650*/  LDL.LU R4, [R1+0x1b0] ;  /* 0x0001b00001047983 */ /* 0x000ea80000300800 */
[----:B------:R-:W2:Y:S04]  /*2b660*/  LDL.LU R5, [R1+0x1b4] ;  /* 0x0001b40001057983 */ /* 0x000ea80000300800 */
[----:B------:R-:W2:Y:S04]  /*2b670*/  LDL.LU R6, [R1+0x1b8] ;  /* 0x0001b80001067983 */ /* 0x000ea80000300800 */
[----:B------:R-:W2:Y:S04]  /*2b680*/  LDL.LU R7, [R1+0x1bc] ;  /* 0x0001bc0001077983 */ /* 0x000ea80000300800 */
[----:B------:R-:W2:Y:S04]  /*2b690*/  LDL.LU R31, [R1+0x3f10] ;  /* 0x003f1000011f7983 */ /* 0x000ea80000300800 */
[----:B------:R-:W3:Y:S04]  /*2b6a0*/  LDL.LU R105, [R1+0x64] ;  /* 0x0000640001697983 */ /* 0x000ee80000300800 */
[----:B------:R-:W3:Y:S04]  /*2b6b0*/  LDL.LU R106, [R1+0x68] ;  /* 0x00006800016a7983 */ /* 0x000ee80000300800 */
[----:B------:R-:W3:Y:S04]  /*2b6c0*/  LDL.LU R107, [R1+0x6c] ;  /* 0x00006c00016b7983 */ /* 0x000ee80000300800 */
[----:B------:R-:W3:Y:S04]  /*2b6d0*/  LDL.LU R108, [R1+0x90] ;  /* 0x00009000016c7983 */ /* 0x000ee80000300800 */
[----:B------:R-:W4:Y:S01]  /*2b6e0*/  LDL.LU R30, [R1+0x3f0c] ;  /* 0x003f0c00011e7983 */ /* 0x000f220000300800 */
[----:B--2---:R-:W-:-:S03]  /*2b6f0*/  MOV R110, R31 ;  /* 0x0000001f006e7202 */ /* 0x004fc60000000f00 */
[----:B------:R-:W4:Y:S04]  /*2b700*/  LDL.LU R31, [R1+0x3f08] ;  /* 0x003f0800011f7983 */ /* 0x000f280000300800 */
[----:B------:R-:W2:Y:S04]  /*2b710*/  LDL.LU R111, [R1+0x9c] ;  /* 0x00009c00016f7983 */ /* 0x000ea80000300800 */
[----:B------:R-:W2:Y:S04]  /*2b720*/  LDL.LU R82, [R1+0x3f04] ;  /* 0x003f040001527983 */ /* 0x000ea80000300800 */
[----:B------:R-:W2:Y:S04]  /*2b730*/  LDL.LU R83, [R1+0x3f00] ;  /* 0x003f000001537983 */ /* 0x000ea80000300800 */
[----:B------:R-:W2:Y:S04]  /*2b740*/  LDL.LU R86, [R1+0x3efc] ;  /* 0x003efc0001567983 */ /* 0x000ea80000300800 */
[----:B------:R-:W2:Y:S01]  /*2b750*/  LDL.LU R87, [R1+0x3ef8] ;  /* 0x003ef80001577983 */ /* 0x000ea20000300800 */
[----:B----4-:R-:W-:Y:S07]  /*2b760*/  HMMA.1688.F32.TF32 R64, R236, R30, R248 ;  /* 0x0000001eec40723c */ /* 0x010fee00000810f8 */
[----:B------:R-:W-:Y:S01]  /*2b770*/  IMAD.MOV.U32 R248, RZ, RZ, R102 ;  /* 0x000000fffff87224 */ /* 0x000fe200078e0066 */
[----:B------:R-:W-:Y:S01]  /*2b780*/  MOV R250, R95 ;  /* 0x0000005f00fa7202 */ /* 0x000fe20000000f00 */
[----:B------:R-:W-:-:S02]  /*2b790*/  IMAD.MOV.U32 R249, RZ, RZ, R94 ;  /* 0x000000fffff97224 */ /* 0x000fc400078e005e */
[----:B------:R-:W-:Y:S11]  /*2b7a0*/  IMAD.MOV.U32 R251, RZ, RZ, R10 ;  /* 0x000000fffffb7224 */ /* 0x000ff600078e000a */
[----:B------:R-:W-:Y:S02]  /*2b7b0*/  @!UPT UIADD3 URZ, URZ, URZ, URZ ;  /* 0x0000003f3f3ff290 */ /* 0x000fe4000fffe03f */
[----:B-1----:R-:W-:Y:S01]  /*2b7c0*/  IMAD.MOV.U32 R20, RZ, RZ, R64 ;  /* 0x000000ffff147224 */ /* 0x002fe200078e0040 */
[----:B------:R-:W-:Y:S01]  /*2b7d0*/  MOV R21, R65 ;  /* 0x0000004100157202 */ /* 0x000fe20000000f00 */
[----:B------:R-:W-:Y:S01]  /*2b7e0*/  IMAD.MOV.U32 R29, RZ, RZ, R66 ;  /* 0x000000ffff1d7224 */ /* 0x000fe200078e0042 */
[----:B------:R-:W-:Y:S01]  /*2b7f0*/  MOV R64, R90 ;  /* 0x0000005a00407202 */ /* 0x000fe20000000f00 */
[----:B------:R-:W-:Y:S01]  /*2b800*/  IMAD.MOV.U32 R65, RZ, RZ, R91 ;  /* 0x000000ffff417224 */ /* 0x000fe200078e005b */
[----:B------:R-:W4:Y:S01]  /*2b810*/  LDL.LU R90, [R1+0x3ef4] ;  /* 0x003ef400015a7983 */ /* 0x000f220000300800 */
[----:B------:R-:W-:Y:S01]  /*2b820*/  IMAD.MOV.U32 R9, RZ, RZ, R67 ;  /* 0x000000ffff097224 */ /* 0x000fe200078e0043 */
[----:B------:R-:W-:Y:S01]  /*2b830*/  MOV R67, R99 ;  /* 0x0000006300437202 */ /* 0x000fe20000000f00 */
[----:B------:R-:W-:Y:S01]  /*2b840*/  IMAD.MOV.U32 R66, RZ, RZ, R98 ;  /* 0x000000ffff427224 */ /* 0x000fe200078e0062 */
[----:B------:R-:W4:Y:S04]  /*2b850*/  LDL.LU R91, [R1+0x3ef0] ;  /* 0x003ef000015b7983 */ /* 0x000f280000300800 */
[----:B------:R-:W2:Y:S04]  /*2b860*/  LDL.LU R98, [R1+0x3eec] ;  /* 0x003eec0001627983 */ /* 0x000ea80000300800 */
[----:B------:R-:W2:Y:S04]  /*2b870*/  LDL.LU R99, [R1+0x3ee8] ;  /* 0x003ee80001637983 */ /* 0x000ea80000300800 */
[----:B------:R-:W2:Y:S04]  /*2b880*/  LDL.LU R102, [R1+0x3ee4] ;  /* 0x003ee40001667983 */ /* 0x000ea80000300800 */
[----:B------:R-:W3:Y:S04]  /*2b890*/  LDL.LU R94, [R1+0x3ee0] ;  /* 0x003ee000015e7983 */ /* 0x000ee80000300800 */
[----:B------:R-:W3:Y:S04]  /*2b8a0*/  LDL.LU R95, [R1+0x3edc] ;  /* 0x003edc00015f7983 */ /* 0x000ee80000300800 */
[----:B------:R-:W2:Y:S04]  /*2b8b0*/  LDL.LU R10, [R1+0x3ed8] ;  /* 0x003ed800010a7983 */ /* 0x000ea80000300800 */
[----:B------:R-:W2:Y:S04]  /*2b8c0*/  LDL.LU R11, [R1+0x3ed4] ;  /* 0x003ed400010b7983 */ /* 0x000ea80000300800 */
[----:B------:R-:W4:Y:S04]  /*2b8d0*/  LDL.LU R103, [R1+0x3ed0] ;  /* 0x003ed00001677983 */ /* 0x000f280000300800 */
[----:B------:R-:W4:Y:S04]  /*2b8e0*/  LDL.LU R2, [R1+0x3ecc] ;  /* 0x003ecc0001027983 */ /* 0x000f280000300800 */
[----:B------:R-:W4:Y:S01]  /*2b8f0*/  LDL.LU R252, [R1+0x3ec8] ;  /* 0x003ec80001fc7983 */ /* 0x000f220000300800 */
[C---:B---3--:R-:W-:Y:S08]  /*2b900*/  HMMA.1688.F32.TF32 R72, R236.reuse, R94, R72 ;  /* 0x0000005eec48723c */ /* 0x048ff00000081048 */
[C---:B--2---:R-:W-:Y:S11]  /*2b910*/  HMMA.1688.F32.TF32 R4, R236.reuse, R10, R4 ;  /* 0x0000000aec04723c */ /* 0x044ff60000081004 */
[----:B------:R-:W-:Y:S04]  /*2b920*/  @!UPT UIADD3 URZ, URZ, URZ, URZ ;  /* 0x0000003f3f3ff290 */ /* 0x000fe8000fffe03f */
[----:B------:R1:W-:Y:S04]  /*2b930*/  STL.64 [R1+0x568], R74 ;  /* 0x0005684a01007387 */ /* 0x0003e80000100a00 */
[----:B-1----:R-:W2:Y:S04]  /*2b940*/  LDL.LU.64 R74, [R1+0x3ec0] ;  /* 0x003ec000014a7983 */ /* 0x002ea80000300a00 */
[----:B------:R-:W-:Y:S04]  /*2b950*/  STL.64 [R1+0x580], R4 ;  /* 0x0005800401007387 */ /* 0x000fe80000100a00 */
[----:B------:R1:W-:Y:S04]  /*2b960*/  STL.64 [R1+0x588], R6 ;  /* 0x0005880601007387 */ /* 0x0003e80000100a00 */
[----:B-1----:R-:W3:Y:S01]  /*2b970*/  LDL.LU.64 R6, [R1+0x3eb8] ;  /* 0x003eb80001067983 */ /* 0x002ee20000300a00 */
[----:B----4-:R-:W-:Y:S01]  /*2b980*/  HMMA.1688.F32.TF32 R104, R236, R102, R104 ;  /* 0x00000066ec68723c */ /* 0x010fe20000081068 */
[----:B------:R-:W-:-:S07]  /*2b990*/  IMAD.MOV.U32 R69, RZ, RZ, R73 ;  /* 0x000000ffff457224 */ /* 0x000fce00078e0049 */
[C---:B------:R-:W-:Y:S01]  /*2b9a0*/  HMMA.1688.F32.TF32 R240, R236.reuse, R98, R240 ;  /* 0x00000062ecf0723c */ /* 0x040fe200000810f0 */
[----:B------:R-:W-:Y:S01]  /*2b9b0*/  MOV R68, R72 ;  /* 0x0000004800447202 */ /* 0x000fe20000000f00 */
[----:B------:R-:W4:Y:S06]  /*2b9c0*/  LDL.LU.64 R4, [R1+0x3eb0] ;  /* 0x003eb00001047983 */ /* 0x000f2c0000300a00 */
[C---:B------:R-:W-:Y:S08]  /*2b9d0*/  HMMA.1688.F32.TF32 R12, R236.reuse, R90, R12 ;  /* 0x0000005aec0c723c */ /* 0x040ff0000008100c */
[C---:B------:R-:W-:Y:S08]  /*2b9e0*/  HMMA.1688.F32.TF32 R244, R236.reuse, R82, R244 ;  /* 0x00000052ecf4723c */ /* 0x040ff000000810f4 */
[C---:B------:R-:W-:Y:S08]  /*2b9f0*/  HMMA.1688.F32.TF32 R248, R236.reuse, R78, R248 ;  /* 0x0000004eecf8723c */ /* 0x040ff000000810f8 */
[C---:B--2---:R-:W-:Y:S08]  /*2ba00*/  HMMA.1688.F32.TF32 R108, R236.reuse, R74, R108 ;  /* 0x0000004aec6c723c */ /* 0x044ff0000008106c */
[C---:B---3--:R-:W-:Y:S11]  /*2ba10*/  HMMA.1688.F32.TF32 R112, R236.reuse, R6, R112 ;  /* 0x00000006ec70723c */ /* 0x048ff60000081070 */
[----:B------:R-:W-:Y:S11]  /*2ba20*/  @!UPT UIADD3 URZ, URZ, URZ, URZ ;  /* 0x0000003f3f3ff290 */ /* 0x000ff6000fffe03f */
[----:B------:R-:W-:Y:S02]  /*2ba30*/  @!UPT UIADD3 URZ, URZ, URZ, URZ ;  /* 0x0000003f3f3ff290 */ /* 0x000fe4000fffe03f */
[----:B------:R-:W-:Y:S01]  /*2ba40*/  MOV R73, R113 ;  /* 0x0000007100497202 */ /* 0x000fe20000000f00 */
[----:B------:R-:W-:Y:S01]  /*2ba50*/  IMAD.MOV.U32 R72, RZ, RZ, R112 ;  /* 0x000000ffff487224 */ /* 0x000fe200078e0070 */
[----:B------:R1:W-:Y:S04]  /*2ba60*/  STL.64 [R1+0x5a8], R114 ;  /* 0x0005a87201007387 */ /* 0x0003e80000100a00 */
[----:B-1----:R-:W2:Y:S04]  /*2ba70*/  LDL.LU.64 R114, [R1+0x3ea8] ;  /* 0x003ea80001727983 */ /* 0x002ea80000300a00 */
[----:B------:R-:W2:Y:S04]  /*2ba80*/  LDL.LU.64 R112, [R1+0x3ea0] ;  /* 0x003ea00001707983 */ /* 0x000ea80000300a00 */
[----:B------:R-:W-:Y:S04]  /*2ba90*/  STL [R1+0x3c84], R73 ;  /* 0x003c844901007387 */ /* 0x000fe80000100800 */
[----:B------:R-:W-:Y:S04]  /*2baa0*/  STL [R1+0x3c80], R72 ;  /* 0x003c804801007387 */ /* 0x000fe80000100800 */
[----:B------:R-:W-:Y:S04]  /*2bab0*/  STL.64 [R1+0x670], R108 ;  /* 0x0006706c01007387 */ /* 0x000fe80000100a00 */
[----:B------:R1:W-:Y:S04]  /*2bac0*/  STL.64 [R1+0x678], R110 ;  /* 0x0006786e01007387 */ /* 0x0003e80000100a00 */
[----:B-1----:R-:W3:Y:S04]  /*2bad0*/  LDL.LU.64 R110, [R1+0x3e98] ;  /* 0x003e9800016e7983 */ /* 0x002ee80000300a00 */
[----:B------:R-:W3:Y:S04]  /*2bae0*/  LDL.LU.64 R108, [R1+0x3e90] ;  /* 0x003e9000016c7983 */ /* 0x000ee80000300a00 */
[----:B------:R-:W-:Y:S04]  /*2baf0*/  STL.64 [R1+0x8b0], R104 ;  /* 0x0008b06801007387 */ /* 0x000fe80000100a00 */
[----:B------:R1:W-:Y:S04]  /*2bb00*/  STL.64 [R1+0x8b8], R106 ;  /* 0x0008b86a01007387 */ /* 0x0003e80000100a00 */
[----:B-1----:R-:W2:Y:S04]  /*2bb10*/  LDL.LU.64 R106, [R1+0x3e88] ;  /* 0x003e8800016a7983 */ /* 0x002ea80000300a00 */
[----:B------:R-:W2:Y:S04]  /*2bb20*/  LDL.LU.64 R104, [R1+0x3e80] ;  /* 0x003e800001687983 */ /* 0x000ea80000300a00 */
[----:B------:R-:W-:Y:S04]  /*2bb30*/  STL.64 [R1+0x8a0], R240 ;  /* 0x0008a0f001007387 */ /* 0x000fe80000100a00 */
[----:B------:R1:W-:Y:S04]  /*2bb40*/  STL.64 [R1+0x8a8], R242 ;  /* 0x0008a8f201007387 */ /* 0x0003e80000100a00 */
[----:B-1----:R-:W2:Y:S04]  /*2bb50*/  LDL.LU.64 R242, [R1+0x3e78] ;  /* 0x003e780001f27983 */ /* 0x002ea80000300a00 */
[----:B------:R-:W2:Y:S04]  /*2bb60*/  LDL.LU.64 R240, [R1+0x3e70] ;  /* 0x003e700001f07983 */ /* 0x000ea80000300a00 */
[----:B------:R-:W-:Y:S04]  /*2bb70*/  STL.64 [R1+0x890], R12 ;  /* 0x0008900c01007387 */ /* 0x000fe80000100a00 */
[----:B------:R1:W-:Y:S02]  /*2bb80*/  STL.64 [R1+0x898], R14 ;  /* 0x0008980e01007387 */ /* 0x0003e40000100a00 */
[----:B-1----:R-:W-:Y:S11]  /*2bb90*/  HMMA.1688.F32.TF32 R12, R236, R86, R60 ;  /* 0x00000056ec0c723c */ /* 0x002ff6000008103c */
[----:B------:R-:W-:Y:S11]  /*2bba0*/  @!UPT UIADD3 URZ, URZ, URZ, URZ ;  /* 0x0000003f3f3ff290 */ /* 0x000ff6000fffe03f */
[----:B------:R-:W-:Y:S02]  /*2bbb0*/  @!UPT UIADD3 URZ, URZ, URZ, URZ ;  /* 0x0000003f3f3ff290 */ /* 0x000fe4000fffe03f */
[----:B------:R-:W-:Y:S01]  /*2bbc0*/  IMAD.MOV.U32 R101, RZ, RZ, R12 ;  /* 0x000000ffff657224 */ /* 0x000fe200078e000c */
[----:B------:R-:W-:Y:S01]  /*2bbd0*/  MOV R97, R14 ;  /* 0x0000000e00617202 */ /* 0x000fe20000000f00 */
[----:B------:R-:W-:Y:S01]  /*2bbe0*/  IMAD.MOV.U32 R100, RZ, RZ, R13 ;  /* 0x000000ffff647224 */ /* 0x000fe200078e000d */
[----:B------:R-:W2:Y:S01]  /*2bbf0*/  LDL.LU R12, [R1+0x2d0] ;  /* 0x0002d000010c7983 */ /* 0x000ea20000300800 */
[----:B------:R-:W-:-:S03]  /*2bc00*/  IMAD.MOV.U32 R96, RZ, RZ, R15 ;  /* 0x000000ffff607224 */ /* 0x000fc600078e000f */
[----:B------:R-:W2:Y:S04]  /*2bc10*/  LDL.LU R13, [R1+0x2d4] ;  /* 0x0002d400010d7983 */ /* 0x000ea80000300800 */
[----:B------:R-:W2:Y:S04]  /*2bc20*/  LDL.LU R14, [R1+0x2d8] ;  /* 0x0002d800010e7983 */ /* 0x000ea80000300800 */
[----:B------:R-:W2:Y:S04]  /*2bc30*/  LDL.LU R15, [R1+0x2dc] ;  /* 0x0002dc00010f7983 */ /* 0x000ea80000300800 */
[----:B------:R-:W2:Y:S04]  /*2bc40*/  LDL.LU R60, [R1+0x240] ;  /* 0x00024000013c7983 */ /* 0x000ea80000300800 */
[----:B------:R-:W2:Y:S04]  /*2bc50*/  LDL.LU R61, [R1+0x244] ;  /* 0x00024400013d7983 */ /* 0x000ea80000300800 */
[----:B------:R-:W2:Y:S04]  /*2bc60*/  LDL.LU R62, [R1+0x248] ;  /* 0x00024800013e7983 */ /* 0x000ea80000300800 */
[----:B------:R-:W2:Y:S04]  /*2bc70*/  LDL.LU R63, [R1+0x24c] ;  /* 0x00024c00013f7983 */ /* 0x000ea80000300800 */
[----:B------:R-:W-:Y:S04]  /*2bc80*/  STL [R1+0x3c74], R96 ;  /* 0x003c746001007387 */ /* 0x000fe80000100800 */
[----:B------:R-:W-:Y:S04]  /*2bc90*/  STL [R1+0x3c70], R97 ;  /* 0x003c706101007387 */ /* 0x000fe80000100800 */
[----:B------:R-:W-:Y:S04]  /*2bca0*/  STL [R1+0x3c6c], R100 ;  /* 0x003c6c6401007387 */ /* 0x000fe80000100800 */
[----:B------:R-:W-:Y:S04]  /*2bcb0*/  STL [R1+0x3c68], R101 ;  /* 0x003c686501007387 */ /* 0x000fe80000100800 */
[----:B------:R-:W-:Y:S04]  /*2bcc0*/  STL.64 [R1+0x870], R244 ;  /* 0x000870f401007387 */ /* 0x000fe80000100a00 */
[----:B------:R1:W-:Y:S04]  /*2bcd0*/  STL.64 [R1+0x878], R246 ;  /* 0x000878f601007387 */ /* 0x0003e80000100a00 */
[----:B-1----:R-:W2:Y:S04]  /*2bce0*/  LDL.LU.64 R246, [R1+0x3e68] ;  /* 0x003e680001f67983 */ /* 0x002ea80000300a00 */
[----:B------:R-:W2:Y:S04]  /*2bcf0*/  LDL.LU.64 R244, [R1+0x3e60] ;  /* 0x003e600001f47983 */ /* 0x000ea80000300a00 */
[----:B------:R-:W-:Y:S04]  /*2bd00*/  STL.64 [R1+0x860], R248 ;  /* 0x000860f801007387 */ /* 0x000fe80000100a00 */
[----:B------:R1:W-:Y:S04]  /*2bd10*/  STL.64 [R1+0x868], R250 ;  /* 0x000868fa01007387 */ /* 0x0003e80000100a00 */
[----:B-1----:R-:W2:Y:S04]  /*2bd20*/  LDL.LU.64 R250, [R1+0x3e58] ;  /* 0x003e580001fa7983 */ /* 0x002ea80000300a00 */
[----:B------:R-:W2:Y:S01]  /*2bd30*/  LDL.LU.64 R248, [R1+0x3e50] ;  /* 0x003e500001f87983 */ /* 0x000ea20000300a00 */
[C---:B------:R-:W-:Y:S11]  /*2bd40*/  HMMA.1688.F32.TF32 R64, R236.reuse, R70, R64 ;  /* 0x00000046ec40723c */ /* 0x040ff60000081040 */
[----:B------:R-:W-:Y:S11]  /*2bd50*/  @!UPT UIADD3 URZ, URZ, URZ, URZ ;  /* 0x0000003f3f3ff290 */ /* 0x000ff6000fffe03f */
[----:B------:R-:W-:Y:S01]  /*2bd60*/  @!UPT UIADD3 URZ, URZ, URZ, URZ ;  /* 0x0000003f3f3ff290 */ /* 0x000fe2000fffe03f */
[----:B------:R-:W-:Y:S04]  /*2bd70*/  STL.64 [R1+0x850], R64 ;  /* 0x0008504001007387 */ /* 0x000fe80000100a00 */
[----:B------:R2:W-:Y:S02]  /*2bd80*/  STL.64 [R1+0x858], R66 ;  /* 0x0008584201007387 */ /* 0x0005e40000100a00 */
[----:B--2---:R-:W-:Y:S02]  /*2bd90*/  HMMA.1688.F32.TF32 R64, R236, R26, R248 ;  /* 0x0000001aec40723c */ /* 0x004fe400000810f8 */
[----:B------:R-:W2:Y:S11]  /*2bda0*/  LDL.LU R248, [R1+0xb0] ;  /* 0x0000b00001f87983 */ /* 0x000eb60000300800 */
[----:B------:R-:W-:Y:S10]  /*2bdb0*/  @!UPT UIADD3 URZ, URZ, URZ, URZ ;  /* 0x0000003f3f3ff290 */ /* 0x000ff4000fffe03f */
[----:B------:R-:W-:Y:S04]  /*2bdc0*/  STL.64 [R1+0x840], R64 ;  /* 0x0008404001007387 */ /* 0x000fe80000100a00 */
[----:B------:R1:W-:Y:S01]  /*2bdd0*/  STL.64 [R1+0x848], R66 ;  /* 0x0008484201007387 */ /* 0x0003e20000100a00 */
[----:B------:R-:W-:-:S03]  /*2bde0*/  IMAD.MOV.U32 R251, RZ, RZ, R252 ;  /* 0x000000fffffb7224 */ /* 0x000fc600078e00fc */
[----:B------:R-:W2:Y:S04]  /*2bdf0*/  LDL.LU R249, [R1+0xb4] ;  /* 0x0000b40001f97983 */ /* 0x000ea80000300800 */
[----:B------:R-:W2:Y:S01]  /*2be00*/  LDL.LU R250, [R1+0xb8] ;  /* 0x0000b80001fa7983 */ /* 0x000ea20000300800 */
[C---:B-1----:R-:W-:Y:S03]  /*2be10*/  HMMA.1688.F32.TF32 R64, R236.reuse, R22, R244 ;  /* 0x00000016ec40723c */ /* 0x042fe600000810f4 */
[----:B------:R-:W2:Y:S04]  /*2be20*/  LDL.LU R252, [R1+0x3e48] ;  /* 0x003e480001fc7983 */ /* 0x000ea80000300800 */
[----:B------:R-:W2:Y:S11]  /*2be30*/  LDL.LU R244, [R1+0x3a0] ;  /* 0x0003a00001f47983 */ /* 0x000eb60000300800 */
[----:B------:R-:W-:Y:S05]  /*2be40*/  @!UPT UIADD3 URZ, URZ, URZ, URZ ;  /* 0x0000003f3f3ff290 */ /* 0x000fea000fffe03f */
[----:B------:R-:W-:Y:S04]  /*2be50*/  STL.64 [R1+0x830], R64 ;  /* 0x0008304001007387 */ /* 0x000fe80000100a00 */
[----:B------:R1:W-:Y:S04]  /*2be60*/  STL.64 [R1+0x838], R66 ;  /* 0x0008384201007387 */ /* 0x0003e80000100a00 */
[----:B------:R-:W2:Y:S04]  /*2be70*/  LDL.LU R245, [R1+0x3a4] ;  /* 0x0003a40001f57983 */ /* 0x000ea80000300800 */
[----:B------:R-:W2:Y:S04]  /*2be80*/  LDL.LU R246, [R1+0x3a8] ;  /* 0x0003a80001f67983 */ /* 0x000ea80000300800 */
[----:B------:R-:W2:Y:S01]  /*2be90*/  LDL.LU R247, [R1+0x3ac] ;  /* 0x0003ac0001f77983 */ /* 0x000ea20000300800 */
[----:B-1----:R-:W-:Y:S03]  /*2bea0*/  HMMA.1688.F32.TF32 R64, R236, R18, R240 ;  /* 0x00000012ec40723c */ /* 0x002fe600000810f0 */
[----:B------:R-:W3:Y:S11]  /*2beb0*/  LDL.LU R236, [R1+0x1a0] ;  /* 0x0001a00001ec7983 */ /* 0x000ef60000300800 */
[----:B------:R-:W-:Y:S09]  /*2bec0*/  @!UPT UIADD3 URZ, URZ, URZ, URZ ;  /* 0x0000003f3f3ff290 */ /* 0x000ff2000fffe03f */
[----:B------:R-:W-:Y:S04]  /*2bed0*/  STL.64 [R1+0x810], R64 ;  /* 0x0008104001007387 */ /* 0x000fe80000100a00 */
[----:B------:R-:W-:Y:S04]  /*2bee0*/  STL.64 [R1+0x818], R66 ;  /* 0x0008184201007387 */ /* 0x000fe80000100a00 */
[----:B------:R-:W3:Y:S04]  /*2bef0*/  LDL.LU R237, [R1+0x1a4] ;  /* 0x0001a40001ed7983 */ /* 0x000ee80000300800 */
[----:B------:R-:W3:Y:S04]  /*2bf00*/  LDL.LU R238, [R1+0x1a8] ;  /* 0x0001a80001ee7983 */ /* 0x000ee80000300800 */
[----:B------:R-:W3:Y:S04]  /*2bf10*/  LDL.LU R239, [R1+0x1ac] ;  /* 0x0001ac0001ef7983 */ /* 0x000ee80000300800 */
[----:B------:R-:W3:Y:S04]  /*2bf20*/  LDL.LU R240, [R1+0xf0] ;  /* 0x0000f00001f07983 */ /* 0x000ee80000300800 */
[----:B------:R-:W3:Y:S04]  /*2bf30*/  LDL.LU R241, [R1+0xf4] ;  /* 0x0000f40001f17983 */ /* 0x000ee80000300800 */
[----:B------:R-:W3:Y:S01]  /*2bf40*/  LDL.LU R242, [R1+0xf8] ;  /* 0x0000f80001f27983 */ /* 0x000ee20000300800 */
[C---:B------:R-:W-:Y:S03]  /*2bf50*/  HMMA.1688.F32.TF32 R12, R48.reuse, R30, R12 ;  /* 0x0000001e300c723c */ /* 0x040fe6000008100c */
[----:B------:R-:W-:Y:S04]  /*2bf60*/  LDS R64, [R3+0x4200] ;  /* 0x0042000003407984 */ /* 0x000fe80000000800 */
[----:B------:R-:W-:Y:S01]  /*2bf70*/  LDS R66, [R3+0x6200] ;  /* 0x0062000003427984 */ /* 0x000fe20000000800 */
[C---:B------:R-:W-:Y:S03]  /*2bf80*/  HMMA.1688.F32.TF32 R60, R48.reuse, R94, R60 ;  /* 0x0000005e303c723c */ /* 0x040fe6000008103c */
[----:B------:R-:W-:Y:S04]  /*2bf90*/  LDS R65, [R0+0x4200] ;  /* 0x0042000000417984 */ /* 0x000fe80000000800 */
[----:B------:R-:W1:Y:S01]  /*2bfa0*/  LDS R67, [R0+0x6200] ;  /* 0x0062000000437984 */ /* 0x000e620000000800 */
[C---:B--2---:R-:W-:Y:S11]  /*2bfb0*/  HMMA.1688.F32.TF32 R244, R48.reuse, R34, R244 ;  /* 0x0000002230f4723c */ /* 0x044ff600000810f4 */
[----:B------:R-:W-:Y:S11]  /*2bfc0*/  @!UPT UIADD3 URZ, URZ, URZ, URZ ;  /* 0x0000003f3f3ff290 */ /* 0x000ff6000fffe03f */
[----:B------:R-:W-:Y:S01]  /*2bfd0*/  @!UPT UIADD3 URZ, URZ, URZ, URZ ;  /* 0x0000003f3f3ff290 */ /* 0x000fe2000fffe03f */
[----:B------:R2:W-:Y:S04]  /*2bfe0*/  STL.64 [R1+0x3ca0], R246 ;  /* 0x003ca0f601007387 */ /* 0x0005e80000100a00 */
[----:B------:R1:W-:Y:S01]  /*2bff0*/  STL.64 [R1+0x3c98], R244 ;  /* 0x003c98f401007387 */ /* 0x0003e20000100a00 */
[----:B--2---:R-:W-:Y:S02]  /*2c000*/  IMAD.MOV.U32 R247, RZ, RZ, R12 ;  /* 0x000000fffff77224 */ /* 0x004fe400078e000c */
[----:B------:R-:W-:Y:S01]  /*2c010*/  IMAD.MOV.U32 R246, RZ, RZ, R13 ;  /* 0x000000fffff67224 */ /* 0x000fe200078e000d */
[----:B-1----:R-:W-:Y:S01]  /*2c020*/  MOV R245, R14 ;  /* 0x0000000e00f57202 */ /* 0x002fe20000000f00 */
[----:B------:R-:W-:Y:S02]  /*2c030*/  IMAD.MOV.U32 R244, RZ, RZ, R15 ;  /* 0x000000fffff47224 */ /* 0x000fe400078e000f */
[----:B------:R-:W2:Y:S04]  /*2c040*/  LDL.LU.64 R14, [R1+0x3e40] ;  /* 0x003e4000010e7983 */ /* 0x000ea80000300a00 */
[----:B------:R-:W2:Y:S04]  /*2c050*/  LDL.LU.64 R12, [R1+0x3e38] ;  /* 0x003e3800010c7983 */ /* 0x000ea80000300a00 */
[----:B------:R-:W-:Y:S04]  /*2c060*/  STL.64 [R1+0x2e0], R60 ;  /* 0x0002e03c01007387 */ /* 0x000fe80000100a00 */
[----:B------:R1:W-:Y:S04]  /*2c070*/  STL.64 [R1+0x2e8], R62 ;  /* 0x0002e83e01007387 */ /* 0x0003e80000100a00 */
[----:B-1----:R-:W4:Y:S04]  /*2c080*/  LDL.LU.64 R62, [R1+0x3e30] ;  /* 0x003e3000013e7983 */ /* 0x002f280000300a00 */
[----:B------:R-:W4:Y:S01]  /*2c090*/  LDL.LU.64 R60, [R1+0x3e28] ;  /* 0x003e2800013c7983 */ /* 0x000f220000300a00 */
[C---:B---3--:R-:W-:Y:S01]  /*2c0a0*/  HMMA.1688.F32.TF32 R236, R48.reuse, R10, R236 ;  /* 0x0000000a30ec723c */ /* 0x048fe200000810ec */
[----:B------:R-:W-:Y:S11]  /*2c0b0*/  MOV R243, R252 ;  /* 0x000000fc00f37202 */ /* 0x000ff60000000f00 */
[----:B------:R-:W-:Y:S11]  /*2c0c0*/  @!UPT UIADD3 URZ, URZ, URZ, URZ ;  /* 0x0000003f3f3ff290 */ /* 0x000ff6000fffe03f */
[----:B------:R-:W-:Y:S01]  /*2c0d0*/  @!UPT UIADD3 URZ, URZ, URZ, URZ ;  /* 0x0000003f3f3ff290 */ /* 0x000fe2000fffe03f */
[----:B------:R-:W-:Y:S01]  /*2c0e0*/  IMAD.MOV.U32 R73, RZ, RZ, R236 ;  /* 0x000000ffff497224 */ /* 0x000fe200078e00ec */
[----:B------:R-:W-:Y:S01]  /*2c0f0*/  MOV R72, R237 ;  /* 0x000000ed00487202 */ /* 0x000fe20000000f00 */
[----:B------:R-:W-:Y:S02]  /*2c100*/  IMAD.MOV.U32 R252, RZ, RZ, R238 ;  /* 0x000000fffffc7224 */ /* 0x000fe400078e00ee */
[----:B------:R-:W-:Y:S02]  /*2c110*/  IMAD.MOV.U32 R25, RZ, RZ, R239 ;  /* 0x000000ffff197224 */ /* 0x000fe400078e00ef */
[----:B------:R-:W-:Y:S03]  /*2c120*/  HMMA.1688.F32.TF32 R236, R48, R6, R240 ;  /* 0x0000000630ec723c */ /* 0x000fe600000810f0 */
[----:B------:R-:W-:Y:S04]  /*2c130*/  STL [R1+0x3c94], R25 ;  /* 0x003c941901007387 */ /* 0x000fe80000100800 */
[----:B------:R-:W-:Y:S04]  /*2c140*/  STL [R1+0x3c90], R252 ;  /* 0x003c90fc01007387 */ /* 0x000fe80000100800 */
[----:B------:R-:W-:Y:S04]  /*2c150*/  STL [R1+0x3c8c], R72 ;  /* 0x003c8c4801007387 */ /* 0x000fe80000100800 */
[----:B------:R-:W-:Y:S08]  /*2c160*/  STL [R1+0x3c88], R73 ;  /* 0x003c884901007387 */ /* 0x000ff00000100800 */
[----:B------:R1:W-:Y:S01]  /*2c170*/  STL.64 [R1+0x358], R238 ;  /* 0x000358ee01007387 */ /* 0x0003e20000100a00 */
[----:B------:R-:W-:Y:S01]  /*2c180*/  MOV R88, R236 ;  /* 0x000000ec00587202 */ /* 0x000fe20000000f00 */
[----:B------:R-:W-:-:S02]  /*2c190*/  IMAD.MOV.U32 R89, RZ, RZ, R237 ;  /* 0x000000ffff597224 */ /* 0x000fc400078e00ed */
[----:B-1----:R-:W-:Y:S11]  /*2c1a0*/  HMMA.1688.F32.TF32 R236, R48, R74, R248 ;  /* 0x0000004a30ec723c */ /* 0x002ff600000810f8 */
[----:B------:R-:W-:Y:S11]  /*2c1b0*/  @!UPT UIADD3 URZ, URZ, URZ, URZ ;  /* 0x0000003f3f3ff290 */ /* 0x000ff6000fffe03f */
[----:B------:R-:W-:Y:S01]  /*2c1c0*/  @!UPT UIADD3 URZ, URZ, URZ, URZ ;  /* 0x0000003f3f3ff290 */ /* 0x000fe2000fffe03f */
[----:B------:R2:W-:Y:S01]  /*2c1d0*/  STL.64 [R1+0x3a0], R236 ;  /* 0x0003a0ec01007387 */ /* 0x0005e20000100a00 */
[----:B------:R-:W-:Y:S01]  /*2c1e0*/  IMAD.MOV.U32 R96, RZ, RZ, R238 ;  /* 0x000000ffff607224 */ /* 0x000fe200078e00ee */
[----:B------:R-:W-:-:S05]  /*2c1f0*/  MOV R97, R239 ;  /* 0x000000ef00617202 */ /* 0x000fca0000000f00 */
[----:B------:R-:W-:Y:S04]  /*2c200*/  STL [R1+0x3c7c], R97 ;  /* 0x003c7c6101007387 */ /* 0x000fe80000100800 */
[----:B------:R-:W-:Y:S01]  /*2c210*/  STL [R1+0x3c78], R96 ;  /* 0x003c786001007387 */ /* 0x000fe20000100800 */
[----:B------:R-:W-:Y:S01]  /*2c220*/  IMAD.MOV.U32 R249, RZ, RZ, R2 ;  /* 0x000000fffff97224 */ /* 0x000fe200078e0002 */
[C---:B--2---:R-:W-:Y:S08]  /*2c230*/  HMMA.1688.F32.TF32 R236, R48.reuse, R98, R12 ;  /* 0x0000006230ec723c */ /* 0x044ff0000008100c */
[C---:B------:R-:W-:Y:S08]  /*2c240*/  HMMA.1688.F32.TF32 R12, R48.reuse, R90, R104 ;  /* 0x0000005a300c723c */ /* 0x040ff00000081068 */
[C---:B----4-:R-:W-:Y:S11]  /*2c250*/  HMMA.1688.F32.TF32 R60, R48.reuse, R102, R60 ;  /* 0x00000066303c723c */ /* 0x050ff6000008103c */
[----:B------:R-:W-:Y:S11]  /*2c260*/  @!UPT UIADD3 URZ, URZ, URZ, URZ ;  /* 0x0000003f3f3ff290 */ /* 0x000ff6000fffe03f */
[----:B------:R-:W-:Y:S01]  /*2c270*/  @!UPT UIADD3 URZ, URZ, URZ, URZ ;  /* 0x0000003f3f3ff290 */ /* 0x000fe2000fffe03f */
[----:B------:R1:W-:Y:S04]  /*2c280*/  STL.64 [R1+0x7d0], R60 ;  /* 0x0007d03c01007387 */ /* 0x0003e80000100a00 */
[----:B------:R2:W-:Y:S04]  /*2c290*/  STL.64 [R1+0x7d8], R62 ;  /* 0x0007d83e01007387 */ /* 0x0005e80000100a00 */
[----:B-1----:R-:W3:Y:S04]  /*2c2a0*/  LDL.LU R60, [R1+0x390] ;  /* 0x00039000013c7983 */ /* 0x002ee80000300800 */
[----:B------:R-:W-:Y:S04]  /*2c2b0*/  STL.64 [R1+0x7c0], R236 ;  /* 0x0007c0ec01007387 */ /* 0x000fe80000100a00 */
[----:B------:R-:W-:Y:S04]  /*2c2c0*/  STL.64 [R1+0x7c8], R238 ;  /* 0x0007c8ee01007387 */ /* 0x000fe80000100a00 */
[----:B------:R-:W-:Y:S04]  /*2c2d0*/  STL.64 [R1+0x7b0], R12 ;  /* 0x0007b00c01007387 */ /* 0x000fe80000100a00 */
[----:B------:R1:W-:Y:S04]  /*2c2e0*/  STL.64 [R1+0x7b8], R14 ;  /* 0x0007b80e01007387 */ /* 0x0003e80000100a00 */
[----:B------:R-:W3:Y:S04]  /*2c2f0*/  LDL.LU R61, [R1+0x394] ;  /* 0x00039400013d7983 */ /* 0x000ee80000300800 */
[----:B--2---:R-:W3:Y:S01]  /*2c300*/  LDL.LU R62, [R1+0x398] ;  /* 0x00039800013e7983 */ /* 0x004ee20000300800 */
[C---:B-1----:R-:W-:Y:S03]  /*2c310*/  HMMA.1688.F32.TF32 R12, R48.reuse, R86, R108 ;  /* 0x00000056300c723c */ /* 0x042fe6000008106c */
[----:B------:R-:W3:Y:S04]  /*2c320*/  LDL.LU R63, [R1+0x39c] ;  /* 0x00039c00013f7983 */ /* 0x000ee80000300800 */
[----:B------:R-:W2:Y:S04]  /*2c330*/  LDL.LU R240, [R1+0x300] ;  /* 0x0003000001f07983 */ /* 0x000ea80000300800 */
[----:B------:R-:W2:Y:S04]  /*2c340*/  LDL.LU R241, [R1+0x304] ;  /* 0x0003040001f17983 */ /* 0x000ea80000300800 */
[----:B------:R-:W2:Y:S04]  /*2c350*/  LDL.LU R242, [R1+0x308] ;  /* 0x0003080001f27983 */ /* 0x000ea80000300800 */
[----:B------:R-:W2:Y:S04]  /*2c360*/  LDL.LU R243, [R1+0x30c] ;  /* 0x00030c0001f37983 */ /* 0x000ea80000300800 */
[----:B------:R-:W4:Y:S04]  /*2c370*/  LDL.LU R104, [R1+0x1c0] ;  /* 0x0001c00001687983 */ /* 0x000f280000300800 */
[----:B------:R-:W4:Y:S04]  /*2c380*/  LDL.LU R105, [R1+0x1c4] ;  /* 0x0001c40001697983 */ /* 0x000f280000300800 */
[----:B------:R-:W4:Y:S04]  /*2c390*/  LDL.LU R106, [R1+0x1c8] ;  /* 0x0001c800016a7983 */ /* 0x000f280000300800 */
[----:B------:R-:W4:Y:S04]  /*2c3a0*/  LDL.LU R107, [R1+0x1cc] ;  /* 0x0001cc00016b7983 */ /* 0x000f280000300800 */
[----:B------:R-:W2:Y:S04]  /*2c3b0*/  LDL.LU R236, [R1+0x130] ;  /* 0x0001300001ec7983 */ /* 0x000ea80000300800 */
[----:B------:R-:W2:Y:S04]  /*2c3c0*/  LDL.LU R237, [R1+0x134] ;  /* 0x0001340001ed7983 */ /* 0x000ea80000300800 */
[----:B------:R-:W2:Y:S04]  /*2c3d0*/  LDL.LU R238, [R1+0x138] ;  /* 0x0001380001ee7983 */ /* 0x000ea80000300800 */
[----:B------:R-:W2:Y:S04]  /*2c3e0*/  LDL.LU R239, [R1+0x13c] ;  /* 0x00013c0001ef7983 */ /* 0x000ea80000300800 */
[----:B------:R-:W2:Y:S04]  /*2c3f0*/  LDL.LU R248, [R1+0xa0] ;  /* 0x0000a00001f87983 */ /* 0x000ea80000300800 */
[----:B------:R-:W2:Y:S04]  /*2c400*/  LDL.LU R2, [R1+0x3e20] ;  /* 0x003e200001027983 */ /* 0x000ea80000300800 */
[----:B------:R-:W4:Y:S04]  /*2c410*/  LDL.LU R108, [R1+0x260] ;  /* 0x00026000016c7983 */ /* 0x000f280000300800 */
[----:B------:R-:W-:Y:S04]  /*2c420*/  STL.64 [R1+0x7a0], R12 ;  /* 0x0007a00c01007387 */ /* 0x000fe80000100a00 */
[----:B------:R1:W-:Y:S04]  /*2c430*/  STL.64 [R1+0x7a8], R14 ;  /* 0x0007a80e01007387 */ /* 0x0003e80000100a00 */
[----:B------:R-:W4:Y:S04]  /*2c440*/  LDL.LU R109, [R1+0x264] ;  /* 0x00026400016d7983 */ /* 0x000f280000300800 */
[----:B------:R-:W4:Y:S01]  /*2c450*/  LDL.LU R110, [R1+0x268] ;  /* 0x00026800016e7983 */ /* 0x000f220000300800 */
[C---:B-1----:R-:W-:Y:S08]  /*2c460*/  HMMA.1688.F32.TF32 R12, R48.reuse, R82, R112 ;  /* 0x00000052300c723c */ /* 0x042ff00000081070 */
[C---:B------:R-:W-:Y:S08]  /*2c470*/  HMMA.1688.F32.TF32 R112, R48.reuse, R78, R116 ;  /* 0x0000004e3070723c */ /* 0x040ff00000081074 */
[C---:B------:R-:W-:Y:S07]  /*2c480*/  HMMA.1688.F32.TF32 R116, R48.reuse, R70, R120 ;  /* 0x000000463074723c */ /* 0x040fee0000081078 */
[----:B------:R-:W-:Y:S04]  /*2c490*/  STL.64 [R1+0x790], R12 ;  /* 0x0007900c01007387 */ /* 0x000fe80000100a00 */
[----:B------:R1:W-:Y:S04]  /*2c4a0*/  STL.64 [R1+0x798], R14 ;  /* 0x0007980e01007387 */ /* 0x0003e80000100a00 */
[----:B------:R-:W-:Y:S01]  /*2c4b0*/  STL.64 [R1+0x780], R112 ;  /* 0x0007807001007387 */ /* 0x000fe20000100a00 */
[C---:B------:R-:W-:Y:S03]  /*2c4c0*/  HMMA.1688.F32.TF32 R40, R48.reuse, R18, R40 ;  /* 0x000000123028723c */ /* 0x040fe60000081028 */
[----:B------:R1:W-:Y:S05]  /*2c4d0*/  STL.64 [R1+0x788], R114 ;  /* 0x0007887201007387 */ /* 0x0003ea0000100a00 */
[C---:B-1----:R-:W-:Y:S08]  /*2c4e0*/  HMMA.1688.F32.TF32 R12, R48.reuse, R26, R124 ;  /* 0x0000001a300c723c */ /* 0x042ff0000008107c */
[----:B------:R-:W-:Y:S01]  /*2c4f0*/  HMMA.1688.F32.TF32 R112, R48, R22, R128 ;  /* 0x000000163070723c */ /* 0x000fe20000081080 */
[----:B------:R-:W-:Y:S04]  /*2c500*/  STL.64 [R1+0x770], R116 ;  /* 0x0007707401007387 */ /* 0x000fe80000100a00 */
[----:B------:R-:W-:Y:S10]  /*2c510*/  STL.64 [R1+0x778], R118 ;  /* 0x0007787601007387 */ /* 0x000ff40000100a00 */
[----:B------:R-:W-:Y:S04]  /*2c520*/  STL.64 [R1+0x760], R12 ;  /* 0x0007600c01007387 */ /* 0x000fe80000100a00 */
[----:B------:R-:W-:Y:S04]  /*2c530*/  STL.64 [R1+0x768], R14 ;  /* 0x0007680e01007387 */ /* 0x000fe80000100a00 */
[----:B------:R-:W-:Y:S04]  /*2c540*/  STL.64 [R1+0x750], R112 ;  /* 0x0007507001007387 */ /* 0x000fe80000100a00 */
[----:B------:R-:W-:Y:S04]  /*2c550*/  STL.64 [R1+0x758], R114 ;  /* 0x0007587201007387 */ /* 0x000fe80000100a00 */
[----:B------:R-:W-:Y:S04]  /*2c560*/  STL.64 [R1+0x740], R40 ;  /* 0x0007402801007387 */ /* 0x000fe80000100a00 */
[----:B------:R4:W-:Y:S01]  /*2c570*/  STL.64 [R1+0x748], R42 ;  /* 0x0007482a01007387 */ /* 0x0009e20000100a00 */
[----:B------:R-:W-:Y:S01]  /*2c580*/  IMAD.MOV.U32 R250, RZ, RZ, R5 ;  /* 0x000000fffffa7224 */ /* 0x000fe200078e0005 */
[----:B------:R-:W-:Y:S01]  /*2c590*/  MOV R251, R4 ;  /* 0x0000000400fb7202 */ /* 0x000fe20000000f00 */
[C---:B------:R-:W-:Y:S01]  /*2c5a0*/  HMMA.1688.F32.TF32 R48, R64.reuse, R98, R132 ;  /* 0x000000624030723c */ /* 0x040fe20000081084 */
[----:B------:R-:W-:Y:S04]  /*2c5b0*/  LDS R12, [R3+0x4300] ;  /* 0x00430000030c7984 */ /* 0x000fe80000000800 */
[----:B------:R-:W-:Y:S04]  /*2c5c0*/  LDS R14, [R3+0x6300] ;  /* 0x00630000030e7984 */ /* 0x000fe80000000800 */
[----:B------:R-:W-:Y:S04]  /*2c5d0*/  LDS R13, [R0+0x4300] ;  /* 0x00430000000d7984 */ /* 0x000fe80000000800 */
[----:B------:R-:W1:Y:S01]  /*2c5e0*/  LDS R15, [R0+0x6300] ;  /* 0x00630000000f7984 */ /* 0x000e620000000800 */
[----:B---3--:R-:W-:Y:S01]  /*2c5f0*/  HMMA.1688.F32.TF32 R60, R64, R34, R60 ;  /* 0x00000022403c723c */ /* 0x008fe2000008103c */
[----:B--2---:R-:W-:-:S07]  /*2c600*/  IMAD.MOV.U32 R111, RZ, RZ, R2 ;  /* 0x000000ffff6f7224 */ /* 0x004fce00078e0002 */
[C---:B----4-:R-:W-:Y:S11]  /*2c610*/  HMMA.1688.F32.TF32 R40, R64.reuse, R94, R108 ;  /* 0x0000005e4028723c */ /* 0x050ff6000008106c */
[----:B------:R-:W-:Y:S11]  /*2c620*/  @!UPT UIADD3 URZ, URZ, URZ, URZ ;  /* 0x0000003f3f3ff290 */ /* 0x000ff6000fffe03f */
[----:B------:R-:W-:Y:S02]  /*2c630*/  @!UPT UIADD3 URZ, URZ, URZ, URZ ;  /* 0x0000003f3f3ff290 */ /* 0x000fe4000fffe03f */
[----:B------:R-:W-:Y:S01]  /*2c640*/  IMAD.MOV.U32 R25, RZ, RZ, R40 ;  /* 0x000000ffff197224 */ /* 0x000fe200078e0028 */
[----:B------:R-:W-:Y:S01]  /*2c650*/  MOV R252, R41 ;  /* 0x0000002900fc7202 */ /* 0x000fe20000000f00 */
[----:B------:R-:W-:Y:S02]  /*2c660*/  IMAD.MOV.U32 R72, RZ, RZ, R42 ;  /* 0x000000ffff487224 */ /* 0x000fe400078e002a */
[----:B------:R-:W-:Y:S02]  /*2c670*/  IMAD.MOV.U32 R73, RZ, RZ, R43 ;  /* 0x000000ffff497224 */ /* 0x000fe400078e002b */
[C---:B------:R-:W-:Y:S08]  /*2c680*/  HMMA.1688.F32.TF32 R40, R64.reuse, R10, R104 ;  /* 0x0000000a4028723c */ /* 0x040ff00000081068 */
[C---:B------:R-:W-:Y:S11]  /*2c690*/  HMMA.1688.F32.TF32 R240, R64.reuse, R30, R240 ;  /* 0x0000001e40f0723c */ /* 0x040ff600000810f0 */
[----:B------:R-:W-:Y:S05]  /*2c6a0*/  @!UPT UIADD3 URZ, URZ, URZ, URZ ;  /* 0x0000003f3f3ff290 */ /* 0x000fea000fffe03f */
[----:B------:R-:W-:Y:S01]  /*2c6b0*/  MOV R24, R40 ;  /* 0x0000002800187202 */ /* 0x000fe20000000f00 */
[----:B------:R-:W-:Y:S01]  /*2c6c0*/  IMAD.MOV.U32 R5, RZ, RZ, R41 ;  /* 0x000000ffff057224 */ /* 0x000fe200078e0029 */
[----:B------:R-:W-:Y:S01]  /*2c6d0*/  MOV R2, R43 ;  /* 0x0000002b00027202 */ /* 0x000fe20000000f00 */
[----:B------:R-:W-:Y:S02]  /*2c6e0*/  IMAD.MOV.U32 R4, RZ, RZ, R42 ;  /* 0x000000ffff047224 */ /* 0x000fe400078e002a */
[----:B------:R-:W-:Y:S01]  /*2c6f0*/  HMMA.1688.F32.TF32 R40, R64, R6, R236 ;  /* 0x000000064028723c */ /* 0x000fe200000810ec */
[----:B------:R-:W-:Y:S04]  /*2c700*/  STL.64 [R1+0x3cb0], R62 ;  /* 0x003cb03e01007387 */ /* 0x000fe80000100a00 */
[----:B------:R-:W-:Y:S04]  /*2c710*/  STL.64 [R1+0x3ca8], R60 ;  /* 0x003ca83c01007387 */ /* 0x000fe80000100a00 */
[----:B------:R-:W-:Y:S04]  /*2c720*/  STL.64 [R1+0x3cc0], R242 ;  /* 0x003cc0f201007387 */ /* 0x000fe80000100a00 */
[----:B------:R-:W-:Y:S10]  /*2c730*/  STL.64 [R1+0x3cb8], R240 ;  /* 0x003cb8f001007387 */ /* 0x000ff40000100a00 */
[----:B------:R2:W-:Y:S01]  /*2c740*/  STL.64 [R1+0x60], R40 ;  /* 0x0000602801007387 */ /* 0x0005e20000100a00 */
[----:B------:R-:W-:-:S02]  /*2c750*/  IMAD.MOV.U32 R97, RZ, RZ, R42 ;  /* 0x000000ffff617224 */ /* 0x000fc400078e002a */
[----:B------:R-:W-:Y:S02]  /*2c760*/  IMAD.MOV.U32 R96, RZ, RZ, R43 ;  /* 0x000000ffff607224 */ /* 0x000fe400078e002b */
[C---:B--2---:R-:W-:Y:S08]  /*2c770*/  HMMA.1688.F32.TF32 R40, R64.reuse, R74, R248 ;  /* 0x0000004a4028723c */ /* 0x044ff000000810f8 */
[C---:B------:R-:W-:Y:S11]  /*2c780*/  HMMA.1688.F32.TF32 R60, R64.reuse, R102, R136 ;  /* 0x00000066403c723c */ /* 0x040ff60000081088 */
[----:B------:R-:W-:Y:S05]  /*2c790*/  @!UPT UIADD3 URZ, URZ, URZ, URZ ;  /* 0x0000003f3f3ff290 */ /* 0x000fea000fffe03f */
[----:B------:R-:W-:Y:S01]  /*2c7a0*/  MOV R100, R40 ;  /* 0x0000002800647202 */ /* 0x000fe20000000f00 */
[----:B------:R-:W-:Y:S01]  /*2c7b0*/  IMAD.MOV.U32 R101, RZ, RZ, R41 ;  /* 0x000000ffff657224 */ /* 0x000fe200078e0029 */
[----:B------:R-:W-:Y:S01]  /*2c7c0*/  MOV R84, R43 ;  /* 0x0000002b00547202 */ /* 0x000fe20000000f00 */
[----:B------:R-:W-:Y:S02]  /*2c7d0*/  IMAD.MOV.U32 R85, RZ, RZ, R42 ;  /* 0x000000ffff557224 */ /* 0x000fe400078e002a */
[C---:B------:R-:W-:Y:S02]  /*2c7e0*/  HMMA.1688.F32.TF32 R40, R64.reuse, R90, R144 ;  /* 0x0000005a4028723c */ /* 0x040fe40000081090 */
[----:B------:R-:W-:Y:S04]  /*2c7f0*/  STL.64 [R1+0x710], R60 ;  /* 0x0007103c01007387 */ /* 0x000fe80000100a00 */
[----:B------:R-:W-:Y:S04]  /*2c800*/  STL.64 [R1+0x718], R62 ;  /* 0x0007183e01007387 */ /* 0x000fe80000100a00 */
[----:B------:R-:W1:Y:S04]  /*2c810*/  LDL.LU R108, [R1+0x440] ;  /* 0x00044000016c7983 */ /* 0x000e680000300800 */
[----:B------:R-:W-:Y:S04]  /*2c820*/  STL.64 [R1+0x700], R48 ;  /* 0x0007003001007387 */ /* 0x000fe80000100a00 */
[----:B------:R-:W-:Y:S05]  /*2c830*/  STL.64 [R1+0x708], R50 ;  /* 0x0007083201007387 */ /* 0x000fea0000100a00 */
[----:B------:R-:W-:Y:S04]  /*2c840*/  STL.64 [R1+0x6f0], R40 ;  /* 0x0006f02801007387 */ /* 0x000fe80000100a00 */
[----:B------:R2:W-:Y:S04]  /*2c850*/  STL.64 [R1+0x6f8], R42 ;  /* 0x0006f82a01007387 */ /* 0x0005e80000100a00 */
[----:B------:R-:W1:Y:S04]  /*2c860*/  LDL.LU R109, [R1+0x444] ;  /* 0x00044400016d7983 */ /* 0x000e680000300800 */
[----:B------:R-:W1:Y:S04]  /*2c870*/  LDL.LU R110, [R1+0x448] ;  /* 0x00044800016e7983 */ /* 0x000e680000300800 */
[----:B------:R-:W1:Y:S04]  /*2c880*/  LDL.LU R111, [R1+0x44c] ;  /* 0x00044c00016f7983 */ /* 0x000e680000300800 */
[----:B------:R-:W3:Y:S04]  /*2c890*/  LDL.LU R248, [R1+0x340] ;  /* 0x0003400001f87983 */ /* 0x000ee80000300800 */
[----:B------:R-:W3:Y:S04]  /*2c8a0*/  LDL.LU R249, [R1+0x344] ;  /* 0x0003440001f97983 */ /* 0x000ee80000300800 */
[----:B------:R-:W3:Y:S04]  /*2c8b0*/  LDL.LU R250, [R1+0x348] ;  /* 0x0003480001fa7983 */ /* 0x000ee80000300800 */
[----:B------:R-:W3:Y:S01]  /*2c8c0*/  LDL.LU R251, [R1+0x34c] ;  /* 0x00034c0001fb7983 */ /* 0x000ee20000300800 */
[C---:B--2---:R-:W-:Y:S08]  /*2c8d0*/  HMMA.1688.F32.TF32 R40, R64.reuse, R86, R148 ;  /* 0x000000564028723c */ /* 0x044ff00000081094 */
[C---:B------:R-:W-:Y:S08]  /*2c8e0*/  HMMA.1688.F32.TF32 R60, R64.reuse, R82, R152 ;  /* 0x00000052403c723c */ /* 0x040ff00000081098 */
[C---:B------:R-:W-:Y:S07]  /*2c8f0*/  HMMA.1688.F32.TF32 R48, R64.reuse, R78, R156 ;  /* 0x0000004e4030723c */ /* 0x040fee000008109c */
[----:B------:R-:W-:Y:S04]  /*2c900*/  STL.64 [R1+0x6e0], R40 ;  /* 0x0006e02801007387 */ /* 0x000fe80000100a00 */
[----:B------:R2:W-:Y:S02]  /*2c910*/  STL.64 [R1+0x6e8], R42 ;  /* 0x0006e82a01007387 */ /* 0x0005e40000100a00 */
[C---:B--2---:R-:W-:Y:S02]  /*2c920*/  HMMA.1688.F32.TF32 R40, R64.reuse, R70, R160 ;  /* 0x000000464028723c */ /* 0x044fe400000810a0 */
[----:B------:R-:W-:Y:S04]  /*2c930*/  STL.64 [R1+0x6d0], R60 ;  /* 0x0006d03c01007387 */ /* 0x000fe80000100a00 */
[----:B------:R2:W-:Y:S04]  /*2c940*/  STL.64 [R1+0x6d8], R62 ;  /* 0x0006d83e01007387 */ /* 0x0005e80000100a00 */
[----:B------:R-:W-:Y:S04]  /*2c950*/  STL.64 [R1+0x6c0], R48 ;  /* 0x0006c03001007387 */ /* 0x000fe80000100a00 */
[----:B------:R4:W-:Y:S01]  /*2c960*/  STL.64 [R1+0x6c8], R50 ;  /* 0x0006c83201007387 */ /* 0x0009e20000100a00 */
[C---:B--2---:R-:W-:Y:S08]  /*2c970*/  HMMA.1688.F32.TF32 R60, R64.reuse, R26, R164 ;  /* 0x0000001a403c723c */ /* 0x044ff000000810a4 */
[----:B------:R-:W-:Y:S01]  /*2c980*/  STL.64 [R1+0x6b0], R40 ;  /* 0x0006b02801007387 */ /* 0x000fe20000100a00 */
[C---:B----4-:R-:W-:Y:S03]  /*2c990*/  HMMA.1688.F32.TF32 R48, R64.reuse, R22, R140 ;  /* 0x000000164030723c */ /* 0x050fe6000008108c */
[----:B------:R2:W-:Y:S05]  /*2c9a0*/  STL.64 [R1+0x6b8], R42 ;  /* 0x0006b82a01007387 */ /* 0x0005ea0000100a00 */
[----:B--2---:R-:W-:Y:S06]  /*2c9b0*/  HMMA.1688.F32.TF32 R40, R64, R18, R200 ;  /* 0x000000124028723c */ /* 0x004fec00000810c8 */
[----:B------:R-:W-:Y:S04]  /*2c9c0*/  STL.64 [R1+0x6a0], R60 ;  /* 0x0006a03c01007387 */ /* 0x000fe80000100a00 */
[----:B------:R-:W-:Y:S04]  /*2c9d0*/  STL.64 [R1+0x6a8], R62 ;  /* 0x0006a83e01007387 */ /* 0x000fe80000100a00 */
[----:B------:R-:W2:Y:S04]  /*2c9e0*/  LDL.LU R128, [R1+0xc0] ;  /* 0x0000c00001807983 */ /* 0x000ea80000300800 */
[----:B------:R4:W-:Y:S04]  /*2c9f0*/  STL.64 [R1+0x690], R48 ;  /* 0x0006903001007387 */ /* 0x0009e80000100a00 */
[----:B------:R4:W-:Y:S04]  /*2ca00*/  STL.64 [R1+0x698], R50 ;  /* 0x0006983201007387 */ /* 0x0009e80000100a00 */
[----:B------:R-:W-:Y:S04]  /*2ca10*/  STL.64 [R1+0x660], R40 ;  /* 0x0006602801007387 */ /* 0x000fe80000100a00 */
[----:B------:R-:W-:Y:S04]  /*2ca20*/  STL.64 [R1+0x668], R42 ;  /* 0x0006682a01007387 */ /* 0x000fe80000100a00 */
[----:B------:R-:W2:Y:S04]  /*2ca30*/  LDL.LU R129, [R1+0xc4] ;  /* 0x0000c40001817983 */ /* 0x000ea80000300800 */
[----:B------:R-:W2:Y:S04]  /*2ca40*/  LDL.LU R130, [R1+0xc8] ;  /* 0x0000c80001827983 */ /* 0x000ea80000300800 */
[----:B------:R-:W2:Y:S04]  /*2ca50*/  LDL.LU R131, [R1+0xcc] ;  /* 0x0000cc0001837983 */ /* 0x000ea80000300800 */
[----:B------:R-:W2:Y:S04]  /*2ca60*/  LDL.LU R104, [R1+0x220] ;  /* 0x0002200001687983 */ /* 0x000ea80000300800 */
[----:B------:R-:W2:Y:S04]  /*2ca70*/  LDL.LU R105, [R1+0x224] ;  /* 0x0002240001697983 */ /* 0x000ea80000300800 */
[----:B------:R-:W2:Y:S04]  /*2ca80*/  LDL.LU R106, [R1+0x228] ;  /* 0x00022800016a7983 */ /* 0x000ea80000300800 */
[----:B------:R-:W2:Y:S04]  /*2ca90*/  LDL.LU R107, [R1+0x22c] ;  /* 0x00022c00016b7983 */ /* 0x000ea80000300800 */
[----:B----4-:R-:W4:Y:S04]  /*2caa0*/  LDL.LU R48, [R1+0x290] ;  /* 0x0002900001307983 */ /* 0x010f280000300800 */
[----:B------:R-:W4:Y:S04]  /*2cab0*/  LDL.LU R49, [R1+0x294] ;  /* 0x0002940001317983 */ /* 0x000f280000300800 */
[----:B------:R-:W4:Y:S04]  /*2cac0*/  LDL.LU R50, [R1+0x298] ;  /* 0x0002980001327983 */ /* 0x000f280000300800 */
[----:B------:R-:W4:Y:S04]  /*2cad0*/  LDL.LU R51, [R1+0x29c] ;  /* 0x00029c0001337983 */ /* 0x000f280000300800 */
[----:B------:R-:W2:Y:S04]  /*2cae0*/  LDL.LU R236, [R1+0x190] ;  /* 0x0001900001ec7983 */ /* 0x000ea80000300800 */
[----:B------:R-:W2:Y:S04]  /*2caf0*/  LDL.LU R237, [R1+0x194] ;  /* 0x0001940001ed7983 */ /* 0x000ea80000300800 */
[----:B------:R-:W2:Y:S04]  /*2cb00*/  LDL.LU R238, [R1+0x198] ;  /* 0x0001980001ee7983 */ /* 0x000ea80000300800 */
[----:B------:R-:W2:Y:S01]  /*2cb10*/  LDL.LU R239, [R1+0x19c] ;  /* 0x00019c0001ef7983 */ /* 0x000ea20000300800 */
[C---:B-1----:R-:W-:Y:S03]  /*2cb20*/  HMMA.1688.F32.TF32 R124, R12.reuse, R34, R108 ;  /* 0x000000220c7c723c */ /* 0x042fe6000008106c */
[----:B------:R-:W-:Y:S04]  /*2cb30*/  LDS R40, [R3+0x4400] ;  /* 0x0044000003287984 */ /* 0x000fe80000000800 */
[----:B------:R-:W-:Y:S01]  /*2cb40*/  LDS R42, [R3+0x6400] ;  /* 0x00640000032a7984 */ /* 0x000fe20000000800 */
[C---:B---3--:R-:W-:Y:S03]  /*2cb50*/  HMMA.1688.F32.TF32 R116, R12.reuse, R30, R248 ;  /* 0x0000001e0c74723c */ /* 0x048fe600000810f8 */
[----:B------:R-:W-:Y:S04]  /*2cb60*/  LDS R41, [R0+0x4400] ;  /* 0x0044000000297984 */ /* 0x000fe80000000800 */
[----:B------:R-:W1:Y:S08]  /*2cb70*/  LDS R43, [R0+0x6400] ;  /* 0x00640000002b7984 */ /* 0x000e700000000800 */
[----:B------:R-:W-:Y:S04]  /*2cb80*/  STL.64 [R1+0x3cd0], R126 ;  /* 0x003cd07e01007387 */ /* 0x000fe80000100a00 */
[----:B------:R-:W-:Y:S04]  /*2cb90*/  STL.64 [R1+0x3cc8], R124 ;  /* 0x003cc87c01007387 */ /* 0x000fe80000100a00 */
[----:B------:R-:W3:Y:S04]  /*2cba0*/  LDL.LU R248, [R1+0x280] ;  /* 0x0002800001f87983 */ /* 0x000ee80000300800 */
[----:B------:R-:W3:Y:S04]  /*2cbb0*/  LDL.LU R249, [R1+0x284] ;  /* 0x0002840001f97983 */ /* 0x000ee80000300800 */
[----:B------:R-:W3:Y:S04]  /*2cbc0*/  LDL.LU R250, [R1+0x288] ;  /* 0x0002880001fa7983 */ /* 0x000ee80000300800 */
[----:B------:R-:W3:Y:S04]  /*2cbd0*/  LDL.LU R251, [R1+0x28c] ;  /* 0x00028c0001fb7983 */ /* 0x000ee80000300800 */
[----:B------:R-:W3:Y:S04]  /*2cbe0*/  LDL.LU R112, [R1+0x420] ;  /* 0x0004200001707983 */ /* 0x000ee80000300800 */
[----:B------:R-:W3:Y:S04]  /*2cbf0*/  LDL.LU R113, [R1+0x424] ;  /* 0x0004240001717983 */ /* 0x000ee80000300800 */
[----:B------:R-:W3:Y:S04]  /*2cc00*/  LDL.LU R114, [R1+0x428] ;  /* 0x0004280001727983 */ /* 0x000ee80000300800 */
[----:B------:R-:W3:Y:S04]  /*2cc10*/  LDL.LU R115, [R1+0x42c] ;  /* 0x00042c0001737983 */ /* 0x000ee80000300800 */
[----:B------:R-:W1:Y:S04]  /*2cc20*/  LDL.LU R120, [R1+0x450] ;  /* 0x0004500001787983 */ /* 0x000e680000300800 */
[----:B------:R-:W1:Y:S04]  /*2cc30*/  LDL.LU R121, [R1+0x454] ;  /* 0x0004540001797983 */ /* 0x000e680000300800 */
[----:B------:R-:W1:Y:S04]  /*2cc40*/  LDL.LU R122, [R1+0x458] ;  /* 0x00045800017a7983 */ /* 0x000e680000300800 */
[----:B------:R-:W1:Y:S04]  /*2cc50*/  LDL.LU R123, [R1+0x45c] ;  /* 0x00045c00017b7983 */ /* 0x000e680000300800 */
[----:B------:R-:W3:Y:S04]  /*2cc60*/  LDL.LU R108, [R1+0x320] ;  /* 0x00032000016c7983 */ /* 0x000ee80000300800 */
[----:B------:R-:W3:Y:S04]  /*2cc70*/  LDL.LU R109, [R1+0x324] ;  /* 0x00032400016d7983 */ /* 0x000ee80000300800 */
[----:B------:R-:W3:Y:S04]  /*2cc80*/  LDL.LU R110, [R1+0x328] ;  /* 0x00032800016e7983 */ /* 0x000ee80000300800 */
[----:B------:R-:W3:Y:S04]  /*2cc90*/  LDL.LU R111, [R1+0x32c] ;  /* 0x00032c00016f7983 */ /* 0x000ee80000300800 */
[----:B------:R-:W-:Y:S04]  /*2cca0*/  STL.64 [R1+0x3ce0], R118 ;  /* 0x003ce07601007387 */ /* 0x000fe80000100a00 */
[----:B------:R-:W-:Y:S01]  /*2ccb0*/  STL.64 [R1+0x3cd8], R116 ;  /* 0x003cd87401007387 */ /* 0x000fe20000100a00 */
[C---:B------:R-:W-:Y:S08]  /*2ccc0*/  HMMA.1688.F32.TF32 R60, R12.reuse, R98, R44 ;  /* 0x000000620c3c723c */ /* 0x040ff0000008102c */
[C---:B------:R-:W-:Y:S08]  /*2ccd0*/  HMMA.1688.F32.TF32 R44, R12.reuse, R86, R180 ;  /* 0x000000560c2c723c */ /* 0x040ff000000810b4 */
[C---:B----4-:R-:W-:Y:S08]  /*2cce0*/  HMMA.1688.F32.TF32 R64, R12.reuse, R94, R48 ;  /* 0x0000005e0c40723c */ /* 0x050ff00000081030 */
[C---:B--2---:R-:W-:Y:S08]  /*2ccf0*/  HMMA.1688.F32.TF32 R48, R12.reuse, R74, R128 ;  /* 0x0000004a0c30723c */ /* 0x044ff00000081080 */
[----:B------:R-:W-:Y:S07]  /*2cd00*/  HMMA.1688.F32.TF32 R104, R12, R10, R104 ;  /* 0x0000000a0c68723c */ /* 0x000fee0000081068 */
[----:B------:R-:W-:Y:S04]  /*2cd10*/  STL.64 [R1+0x3cf0], R66 ;  /* 0x003cf04201007387 */ /* 0x000fe80000100a00 */
[----:B------:R2:W-:Y:S05]  /*2cd20*/  STL.64 [R1+0x3ce8], R64 ;  /* 0x003ce84001007387 */ /* 0x0005ea0000100a00 */
[----:B------:R-:W-:Y:S01]  /*2cd30*/  IMAD.MOV.U32 R81, RZ, RZ, R48 ;  /* 0x000000ffff517224 */ /* 0x000fe200078e0030 */
[----:B------:R-:W-:Y:S01]  /*2cd40*/  MOV R77, R50 ;  /* 0x00000032004d7202 */ /* 0x000fe20000000f00 */
[----:B------:R-:W-:-:S02]  /*2cd50*/  IMAD.MOV.U32 R80, RZ, RZ, R49 ;  /* 0x000000ffff507224 */ /* 0x000fc400078e0031 */
[----:B------:R-:W-:Y:S01]  /*2cd60*/  IMAD.MOV.U32 R76, RZ, RZ, R51 ;  /* 0x000000ffff4c7224 */ /* 0x000fe200078e0033 */
[C---:B--2---:R-:W-:Y:S08]  /*2cd70*/  HMMA.1688.F32.TF32 R64, R12.reuse, R102, R168 ;  /* 0x000000660c40723c */ /* 0x044ff000000810a8 */
[C---:B------:R-:W-:Y:S01]  /*2cd80*/  HMMA.1688.F32.TF32 R48, R12.reuse, R90, R176 ;  /* 0x0000005a0c30723c */ /* 0x040fe200000810b0 */
[----:B------:R-:W-:Y:S04]  /*2cd90*/  STL.64 [R1+0x3d00], R106 ;  /* 0x003d006a01007387 */ /* 0x000fe80000100a00 */
[----:B------:R-:W-:Y:S10]  /*2cda0*/  STL.64 [R1+0x3cf8], R104 ;  /* 0x003cf86801007387 */ /* 0x000ff40000100a00 */
[----:B------:R-:W-:Y:S04]  /*2cdb0*/  STL.64 [R1+0x620], R64 ;  /* 0x0006204001007387 */ /* 0x000fe80000100a00 */
[----:B------:R-:W-:Y:S04]  /*2cdc0*/  STL.64 [R1+0x628], R66 ;  /* 0x0006284201007387 */ /* 0x000fe80000100a00 */
[----:B------:R-:W-:Y:S04]  /*2cdd0*/  STL.64 [R1+0x610], R60 ;  /* 0x0006103c01007387 */ /* 0x000fe80000100a00 */
[----:B------:R2:W-:Y:S04]  /*2cde0*/  STL.64 [R1+0x618], R62 ;  /* 0x0006183e01007387 */ /* 0x0005e80000100a00 */
[----:B------:R-:W-:Y:S04]  /*2cdf0*/  STL.64 [R1+0x300], R48 ;  /* 0x0003003001007387 */ /* 0x000fe80000100a00 */
[----:B------:R4:W-:Y:S01]  /*2ce00*/  STL.64 [R1+0x308], R50 ;  /* 0x0003083201007387 */ /* 0x0009e20000100a00 */
[C---:B--2---:R-:W-:Y:S03]  /*2ce10*/  HMMA.1688.F32.TF32 R60, R12.reuse, R82, R184 ;  /* 0x000000520c3c723c */ /* 0x044fe600000810b8 */
[----:B------:R-:W-:Y:S04]  /*2ce20*/  STL.64 [R1+0x600], R44 ;  /* 0x0006002c01007387 */ /* 0x000fe80000100a00 */
[----:B------:R2:W-:Y:S01]  /*2ce30*/  STL.64 [R1+0x608], R46 ;  /* 0x0006082e01007387 */ /* 0x0005e20000100a00 */
[----:B----4-:R-:W-:Y:S01]  /*2ce40*/  HMMA.1688.F32.TF32 R48, R12, R78, R188 ;  /* 0x0000004e0c30723c */ /* 0x010fe200000810bc */
[----:B------:R-:W-:Y:S01]  /*2ce50*/  MOV R240, R212 ;  /* 0x000000d400f07202 */ /* 0x000fe20000000f00 */
[----:B------:R-:W-:Y:S01]  /*2ce60*/  IMAD.MOV.U32 R241, RZ, RZ, R213 ;  /* 0x000000fffff17224 */ /* 0x000fe200078e00d5 */
[----:B------:R-:W-:Y:S01]  /*2ce70*/  MOV R243, R229 ;  /* 0x000000e500f37202 */ /* 0x000fe20000000f00 */
[----:B------:R-:W-:-:S02]  /*2ce80*/  IMAD.MOV.U32 R242, RZ, RZ, R228 ;  /* 0x000000fffff27224 */ /* 0x000fc400078e00e4 */
[----:B------:R-:W-:Y:S01]  /*2ce90*/  IMAD.MOV.U32 R136, RZ, RZ, R230 ;  /* 0x000000ffff887224 */ /* 0x000fe200078e00e6 */
[----:B------:R-:W-:Y:S01]  /*2cea0*/  MOV R138, R209 ;  /* 0x000000d1008a7202 */ /* 0x000fe20000000f00 */
[----:B------:R-:W-:Y:S01]  /*2ceb0*/  IMAD.MOV.U32 R137, RZ, RZ, R208 ;  /* 0x000000ffff897224 */ /* 0x000fe200078e00d0 */
[----:B--2---:R-:W-:Y:S01]  /*2cec0*/  HMMA.1688.F32.TF32 R44, R12, R70, R192 ;  /* 0x000000460c2c723c */ /* 0x004fe200000810c0 */
[----:B------:R-:W-:-:S07]  /*2ced0*/  IMAD.MOV.U32 R139, RZ, RZ, R210 ;  /* 0x000000ffff8b7224 */ /* 0x000fce00078e00d2 */
[C---:B------:R-:W-:Y:S01]  /*2cee0*/  HMMA.1688.F32.TF32 R236, R12.reuse, R6, R236 ;  /* 0x000000060cec723c */ /* 0x040fe200000810ec */
[----:B------:R-:W-:Y:S04]  /*2cef0*/  STL.64 [R1+0x5f0], R60 ;  /* 0x0005f03c01007387 */ /* 0x000fe80000100a00 */
[----:B------:R2:W-:Y:S04]  /*2cf00*/  STL.64 [R1+0x5f8], R62 ;  /* 0x0005f83e01007387 */ /* 0x0005e80000100a00 */
[----:B------:R-:W-:Y:S04]  /*2cf10*/  STL.64 [R1+0x5e0], R48 ;  /* 0x0005e03001007387 */ /* 0x000fe80000100a00 */
[----:B------:R4:W-:Y:S01]  /*2cf20*/  STL.64 [R1+0x5e8], R50 ;  /* 0x0005e83201007387 */ /* 0x0009e20000100a00 */
[C---:B--2---:R-:W-:Y:S03]  /*2cf30*/  HMMA.1688.F32.TF32 R60, R12.reuse, R26, R196 ;  /* 0x0000001a0c3c723c */ /* 0x044fe600000810c4 */
[----:B------:R-:W-:Y:S04]  /*2cf40*/  STL.64 [R1+0x390], R44 ;  /* 0x0003902c01007387 */ /* 0x000fe80000100a00 */
[----:B------:R2:W-:Y:S01]  /*2cf50*/  STL.64 [R1+0x398], R46 ;  /* 0x0003982e01007387 */ /* 0x0005e20000100a00 */
[C---:B----4-:R-:W-:Y:S01]  /*2cf60*/  HMMA.1688.F32.TF32 R48, R12.reuse, R22, R172 ;  /* 0x000000160c30723c */ /* 0x050fe200000810ac */
[----:B------:R-:W-:Y:S01]  /*2cf70*/  MOV R124, R39 ;  /* 0x00000027007c7202 */ /* 0x000fe20000000f00 */
[----:B------:R-:W-:Y:S01]  /*2cf80*/  IMAD.MOV.U32 R125, RZ, RZ, R38 ;  /* 0x000000ffff7d7224 */ /* 0x000fe200078e0026 */
[----:B------:R-:W-:Y:S01]  /*2cf90*/  MOV R127, R36 ;  /* 0x00000024007f7202 */ /* 0x000fe20000000f00 */
[----:B------:R-:W-:Y:S01]  /*2cfa0*/  IMAD.MOV.U32 R126, RZ, RZ, R37 ;  /* 0x000000ffff7e7224 */ /* 0x000fe200078e0025 */
[----:B------:R-:W-:Y:S01]  /*2cfb0*/  MOV R201, R233 ;  /* 0x000000e900c97202 */ /* 0x000fe20000000f00 */
[----:B------:R-:W-:Y:S01]  /*2cfc0*/  IMAD.MOV.U32 R200, RZ, RZ, R232 ;  /* 0x000000ffffc87224 */ /* 0x000fe200078e00e8 */
[----:B------:R-:W-:Y:S01]  /*2cfd0*/  LDS R188, [R3+0x4700] ;  /* 0x0047000003bc7984 */ /* 0x000fe20000000800 */
[----:B--2---:R-:W-:Y:S03]  /*2cfe0*/  HMMA.1688.F32.TF32 R44, R12, R18, R52 ;  /* 0x000000120c2c723c */ /* 0x004fe60000081034 */
[----:B------:R-:W-:Y:S04]  /*2cff0*/  LDS R12, [R3+0x4500] ;  /* 0x00450000030c7984 */ /* 0x000fe80000000800 */
[----:B------:R2:W-:Y:S04]  /*2d000*/  STL.64 [R1+0x5d0], R60 ;  /* 0x0005d03c01007387 */ /* 0x0005e80000100a00 */
[----:B------:R4:W-:Y:S04]  /*2d010*/  STL.64 [R1+0x5d8], R62 ;  /* 0x0005d83e01007387 */ /* 0x0009e80000100a00 */
[----:B------:R1:W-:Y:S04]  /*2d020*/  STL.64 [R1+0x5c0], R48 ;  /* 0x0005c03001007387 */ /* 0x0003e80000100a00 */
[----:B------:R1:W-:Y:S01]  /*2d030*/  STL.64 [R1+0x5c8], R50 ;  /* 0x0005c83201007387 */ /* 0x0003e20000100a00 */
[----:B--2---:R-:W-:Y:S01]  /*2d040*/  IMAD.MOV.U32 R60, RZ, RZ, R216 ;  /* 0x000000ffff3c7224 */ /* 0x004fe200078e00d8 */
[----:B------:R-:W-:-:S02]  /*2d050*/  MOV R61, R217 ;  /* 0x000000d9003d7202 */ /* 0x000fc40000000f00 */
[----:B------:R-:W-:Y:S01]  /*2d060*/  LDS R14, [R3+0x6500] ;  /* 0x00650000030e7984 */ /* 0x000fe20000000800 */
[----:B----4-:R-:W-:-:S03]  /*2d070*/  IMAD.MOV.U32 R62, RZ, RZ, R218 ;  /* 0x000000ffff3e7224 */ /* 0x010fc600078e00da */
[----:B------:R-:W-:Y:S01]  /*2d080*/  STL.64 [R1+0x570], R44 ;  /* 0x0005702c01007387 */ /* 0x000fe20000100a00 */
[----:B------:R-:W-:-:S03]  /*2d090*/  IMAD.MOV.U32 R63, RZ, RZ, R219 ;  /* 0x000000ffff3f7224 */ /* 0x000fc600078e00db */
[----:B------:R2:W-:Y:S04]  /*2d0a0*/  STL.64 [R1+0x578], R46 ;  /* 0x0005782e01007387 */ /* 0x0005e80000100a00 */
[----:B------:R-:W4:Y:S04]  /*2d0b0*/  LDL.LU R216, [R1+0x3e1c] ;  /* 0x003e1c0001d87983 */ /* 0x000f280000300800 */
        /* <DEDUP_REMOVED lines=9> */
[----:B------:R-:W1:Y:S01]  /*2d150*/  LDS R15, [R0+0x6500] ;  /* 0x00650000000f7984 */ /* 0x000e620000000800 */
[C---:B---3--:R-:W-:Y:S03]  /*2d160*/  HMMA.1688.F32.TF32 R120, R40.reuse, R10, R248 ;  /* 0x0000000a2878723c */ /* 0x048fe600000810f8 */
[----:B------:R-:W3:Y:S04]  /*2d170*/  LDL.LU R248, [R1+0x230] ;  /* 0x0002300001f87983 */ /* 0x000ee80000300800 */
[----:B------:R-:W3:Y:S04]  /*2d180*/  LDL.LU R249, [R1+0x234] ;  /* 0x0002340001f97983 */ /* 0x000ee80000300800 */
[----:B------:R-:W3:Y:S04]  /*2d190*/  LDL.LU R250, [R1+0x238] ;  /* 0x0002380001fa7983 */ /* 0x000ee80000300800 */
[----:B------:R-:W3:Y:S01]  /*2d1a0*/  LDL.LU R251, [R1+0x23c] ;  /* 0x00023c0001fb7983 */ /* 0x000ee20000300800 */
[C---:B------:R-:W-:Y:S03]  /*2d1b0*/  HMMA.1688.F32.TF32 R128, R40.reuse, R94, R108 ;  /* 0x0000005e2880723c */ /* 0x040fe6000008106c */
[----:B------:R-:W2:Y:S04]  /*2d1c0*/  LDL.LU R164, [R1+0x70] ;  /* 0x0000700001a47983 */ /* 0x000ea80000300800 */
[----:B------:R-:W2:Y:S04]  /*2d1d0*/  LDL.LU R165, [R1+0x74] ;  /* 0x0000740001a57983 */ /* 0x000ea80000300800 */
[----:B------:R-:W2:Y:S04]  /*2d1e0*/  LDL.LU R166, [R1+0x78] ;  /* 0x0000780001a67983 */ /* 0x000ea80000300800 */
[----:B------:R-:W2:Y:S01]  /*2d1f0*/  LDL.LU R167, [R1+0x7c] ;  /* 0x00007c0001a77983 */ /* 0x000ea20000300800 */
[----:B------:R-:W-:Y:S03]  /*2d200*/  HMMA.1688.F32.TF32 R52, R40, R30, R112 ;  /* 0x0000001e2834723c */ /* 0x000fe60000081070 */
        /* <DEDUP_REMOVED lines=12> */
[----:B------:R-:W4:Y:S04]  /*2d2d0*/  LDL.LU R132, [R1+0x2a0] ;  /* 0x0002a00001847983 */ /* 0x000f280000300800 */
        /* <DEDUP_REMOVED lines=18> */
[----:B------:R-:W4:Y:S01]  /*2d400*/  LDL.LU R151, [R1+0x43c] ;  /* 0x00043c0001977983 */ /* 0x000f220000300800 */
[----:B------:R-:W-:-:S03]  /*2d410*/  IMAD.MOV.U32 R48, RZ, RZ, R211 ;  /* 0x000000ffff307224 */ /* 0x000fc600078e00d3 */
[----:B------:R-:W4:Y:S04]  /*2d420*/  LDL.LU R230, [R1+0x3dfc] ;  /* 0x003dfc0001e67983 */ /* 0x000f280000300800 */
[----:B------:R-:W4:Y:S01]  /*2d430*/  LDL.LU R208, [R1+0x3df8] ;  /* 0x003df80001d07983 */ /* 0x000f220000300800 */
[----:B------:R-:W-:-:S03]  /*2d440*/  MOV R49, R231 ;  /* 0x000000e700317202 */ /* 0x000fc60000000f00 */
[----:B------:R-:W4:Y:S04]  /*2d450*/  LDL.LU R209, [R1+0x3df4] ;  /* 0x003df40001d17983 */ /* 0x000f280000300800 */
[----:B------:R-:W4:Y:S04]  /*2d460*/  LDL.LU R210, [R1+0x3df0] ;  /* 0x003df00001d27983 */ /* 0x000f280000300800 */
[----:B------:R-:W4:Y:S04]  /*2d470*/  LDL.LU R211, [R1+0x3dec] ;  /* 0x003dec0001d37983 */ /* 0x000f280000300800 */
[----:B------:R-:W4:Y:S01]  /*2d480*/  LDL.LU R231, [R1+0x3de8] ;  /* 0x003de80001e77983 */ /* 0x000f220000300800 */
[----:B------:R-:W-:-:S02]  /*2d490*/  IMAD.MOV.U32 R50, RZ, RZ, R214 ;  /* 0x000000ffff327224 */ /* 0x000fc400078e00d6 */
[----:B------:R-:W-:Y:S01]  /*2d4a0*/  IMAD.MOV.U32 R51, RZ, RZ, R215 ;  /* 0x000000ffff337224 */ /* 0x000fe200078e00d7 */
[----:B------:R-:W4:Y:S04]  /*2d4b0*/  LDL.LU R214, [R1+0x3de4] ;  /* 0x003de40001d67983 */ /* 0x000f280000300800 */
[----:B------:R-:W4:Y:S01]  /*2d4c0*/  LDL.LU R215, [R1+0x3de0] ;  /* 0x003de00001d77983 */ /* 0x000f220000300800 */
[----:B------:R-:W-:Y:S02]  /*2d4d0*/  IMAD.MOV.U32 R202, RZ, RZ, R234 ;  /* 0x000000ffffca7224 */ /* 0x000fe400078e00ea */
[----:B------:R-:W-:Y:S01]  /*2d4e0*/  IMAD.MOV.U32 R203, RZ, RZ, R235 ;  /* 0x000000ffffcb7224 */ /* 0x000fe200078e00eb */
[----:B------:R-:W-:Y:S04]  /*2d4f0*/  LDS R190, [R3+0x6700] ;  /* 0x0067000003be7984 */ /* 0x000fe80000000800 */
[----:B------:R-:W-:Y:S04]  /*2d500*/  LDS R189, [R0+0x4700] ;  /* 0x0047000000bd7984 */ /* 0x000fe80000000800 */
[----:B------:R-:W-:Y:S01]  /*2d510*/  LDS R191, [R0+0x6700] ;  /* 0x0067000000bf7984 */ /* 0x000fe20000000800 */
[C---:B--2---:R-:W-:Y:S08]  /*2d520*/  HMMA.1688.F32.TF32 R104, R40.reuse, R98, R164 ;  /* 0x000000622868723c */ /* 0x044ff000000810a4 */
[C---:B---3--:R-:W-:Y:S11]  /*2d530*/  HMMA.1688.F32.TF32 R44, R40.reuse, R102, R140 ;  /* 0x00000066282c723c */ /* 0x048ff6000008108c */
[----:B------:R-:W-:Y:S11]  /*2d540*/  @!UPT UIADD3 URZ, URZ, URZ, URZ ;  /* 0x0000003f3f3ff290 */ /* 0x000ff6000fffe03f */
[----:B------:R-:W-:Y:S01]  /*2d550*/  @!UPT UIADD3 URZ, URZ, URZ, URZ ;  /* 0x0000003f3f3ff290 */ /* 0x000fe2000fffe03f */
[----:B------:R-:W-:Y:S04]  /*2d560*/  STL.64 [R1+0x480], R44 ;  /* 0x0004802c01007387 */ /* 0x000fe80000100a00 */
[----:B------:R2:W-:Y:S04]  /*2d570*/  STL.64 [R1+0x488], R46 ;  /* 0x0004882e01007387 */ /* 0x0005e80000100a00 */
[----:B------:R-:W-:Y:S04]  /*2d580*/  STL.64 [R1+0x450], R104 ;  /* 0x0004506801007387 */ /* 0x000fe80000100a00 */
[----:B------:R3:W-:Y:S01]  /*2d590*/  STL.64 [R1+0x458], R106 ;  /* 0x0004586a01007387 */ /* 0x0007e20000100a00 */
[C---:B----4-:R-:W-:Y:S08]  /*2d5a0*/  HMMA.1688.F32.TF32 R64, R40.reuse, R90, R208 ;  /* 0x0000005a2840723c */ /* 0x050ff000000810d0 */
[C---:B--2---:R-:W-:Y:S08]  /*2d5b0*/  HMMA.1688.F32.TF32 R44, R40.reuse, R86, R228 ;  /* 0x00000056282c723c */ /* 0x044ff000000810e4 */
[C---:B---3--:R-:W-:Y:S07]  /*2d5c0*/  HMMA.1688.F32.TF32 R104, R40.reuse, R82, R212 ;  /* 0x000000522868723c */ /* 0x048fee00000810d4 */
[----:B------:R-:W-:Y:S04]  /*2d5d0*/  STL.64 [R1+0x440], R64 ;  /* 0x0004404001007387 */ /* 0x000fe80000100a00 */
[----:B------:R2:W-:Y:S04]  /*2d5e0*/  STL.64 [R1+0x448], R66 ;  /* 0x0004484201007387 */ /* 0x0005e80000100a00 */
[----:B------:R-:W-:Y:S04]  /*2d5f0*/  STL.64 [R1+0x420], R44 ;  /* 0x0004202c01007387 */ /* 0x000fe80000100a00 */
[----:B------:R3:W-:Y:S01]  /*2d600*/  STL.64 [R1+0x428], R46 ;  /* 0x0004282e01007387 */ /* 0x0007e20000100a00 */
[C---:B--2---:R-:W-:Y:S08]  /*2d610*/  HMMA.1688.F32.TF32 R64, R40.reuse, R78, R216 ;  /* 0x0000004e2840723c */ /* 0x044ff000000810d8 */
[C---:B---3--:R-:W-:Y:S01]  /*2d620*/  HMMA.1688.F32.TF32 R44, R40.reuse, R70, R220 ;  /* 0x00000046282c723c */ /* 0x048fe200000810dc */
[----:B------:R-:W-:Y:S04]  /*2d630*/  STL.64 [R1+0x340], R104 ;  /* 0x0003406801007387 */ /* 0x000fe80000100a00 */
[----:B------:R2:W-:Y:S10]  /*2d640*/  STL.64 [R1+0x348], R106 ;  /* 0x0003486a01007387 */ /* 0x0005f40000100a00 */
[----:B------:R-:W-:Y:S01]  /*2d650*/  STL.64 [R1+0x320], R64 ;  /* 0x0003204001007387 */ /* 0x000fe20000100a00 */
[C---:B--2---:R-:W-:Y:S03]  /*2d660*/  HMMA.1688.F32.TF32 R104, R40.reuse, R26, R224 ;  /* 0x0000001a2868723c */ /* 0x044fe600000810e0 */
[----:B------:R2:W-:Y:S04]  /*2d670*/  STL.64 [R1+0x328], R66 ;  /* 0x0003284201007387 */ /* 0x0005e80000100a00 */
[----:B------:R-:W-:Y:S04]  /*2d680*/  STL.64 [R1+0x310], R44 ;  /* 0x0003102c01007387 */ /* 0x000fe80000100a00 */
[----:B------:R3:W-:Y:S01]  /*2d690*/  STL.64 [R1+0x318], R46 ;  /* 0x0003182e01007387 */ /* 0x0007e20000100a00 */
[C---:B--2---:R-:W-:Y:S08]  /*2d6a0*/  HMMA.1688.F32.TF32 R64, R40.reuse, R22, R204 ;  /* 0x000000162840723c */ /* 0x044ff000000810cc */
[----:B---3--:R-:W-:Y:S03]  /*2d6b0*/  HMMA.1688.F32.TF32 R44, R40, R18, R56 ;  /* 0x00000012282c723c */ /* 0x008fe60000081038 */
[----:B------:R-:W-:Y:S04]  /*2d6c0*/  STL.64 [R1+0x2f0], R104 ;  /* 0x0002f06801007387 */ /* 0x000fe80000100a00 */
[----:B------:R-:W-:Y:S08]  /*2d6d0*/  STL.64 [R1+0x2f8], R106 ;  /* 0x0002f86a01007387 */ /* 0x000ff00000100a00 */
[----:B------:R-:W-:Y:S04]  /*2d6e0*/  STL.64 [R1+0x2d0], R64 ;  /* 0x0002d04001007387 */ /* 0x000fe80000100a00 */
[----:B------:R-:W-:Y:S04]  /*2d6f0*/  STL.64 [R1+0x2d8], R66 ;  /* 0x0002d84201007387 */ /* 0x000fe80000100a00 */
[----:B------:R-:W-:Y:S04]  /*2d700*/  STL.64 [R1+0x290], R44 ;  /* 0x0002902c01007387 */ /* 0x000fe80000100a00 */
[----:B------:R1:W-:Y:S02]  /*2d710*/  STL.64 [R1+0x298], R46 ;  /* 0x0002982e01007387 */ /* 0x0003e40000100a00 */
[C---:B-1----:R-:W-:Y:S08]  /*2d720*/  HMMA.1688.F32.TF32 R44, R12.reuse, R102, R136 ;  /* 0x000000660c2c723c */ /* 0x042ff00000081088 */
[C---:B------:R-:W-:Y:S08]  /*2d730*/  HMMA.1688.F32.TF32 R140, R12.reuse, R6, R132 ;  /* 0x000000060c8c723c */ /* 0x040ff00000081084 */
[C---:B------:R-:W-:Y:S08]  /*2d740*/  HMMA.1688.F32.TF32 R104, R12.reuse, R98, R240 ;  /* 0x000000620c68723c */ /* 0x040ff000000810f0 */
[C---:B------:R-:W-:Y:S01]  /*2d750*/  HMMA.1688.F32.TF32 R132, R12.reuse, R74, R248 ;  /* 0x0000004a0c84723c */ /* 0x040fe200000810f8 */
[----:B------:R-:W2:Y:S04]  /*2d760*/  LDL R251, [R1+0xa08] ;  /* 0x000a080001fb7983 */ /* 0x000ea80000100800 */
[----:B------:R-:W-:Y:S03]  /*2d770*/  STL.64 [R1+0x280], R44 ;  /* 0x0002802c01007387 */ /* 0x000fe60000100a00 */
[C---:B------:R-:W-:Y:S01]  /*2d780*/  HMMA.1688.F32.TF32 R64, R12.reuse, R90, R60 ;  /* 0x0000005a0c40723c */ /* 0x040fe2000008103c */
[----:B------:R1:W-:Y:S07]  /*2d790*/  STL.64 [R1+0x288], R46 ;  /* 0x0002882e01007387 */ /* 0x0003ee0000100a00 */
[C---:B-1----:R-:W-:Y:S01]  /*2d7a0*/  HMMA.1688.F32.TF32 R44, R12.reuse, R86, R48 ;  /* 0x000000560c2c723c */ /* 0x042fe20000081030 */
[----:B------:R1:W-:Y:S04]  /*2d7b0*/  STL.64 [R1+0x270], R104 ;  /* 0x0002706801007387 */ /* 0x0003e80000100a00 */
[----:B------:R3:W-:Y:S04]  /*2d7c0*/  STL.64 [R1+0x278], R106 ;  /* 0x0002786a01007387 */ /* 0x0007e80000100a00 */
[----:B------:R-:W4:Y:S06]  /*2d7d0*/  LDL.LU R60, [R1+0x680] ;  /* 0x00068000013c7983 */ /* 0x000f2c0000300800 */
[----:B------:R-:W-:Y:S04]  /*2d7e0*/  STL.64 [R1+0x260], R64 ;  /* 0x0002604001007387 */ /* 0x000fe80000100a00 */
[----:B------:R-:W-:Y:S01]  /*2d7f0*/  STL.64 [R1+0x268], R66 ;  /* 0x0002684201007387 */ /* 0x000fe20000100a00 */
[C---:B------:R-:W-:Y:S03]  /*2d800*/  HMMA.1688.F32.TF32 R184, R12.reuse, R34, R160 ;  /* 0x000000220cb8723c */ /* 0x040fe600000810a0 */
[----:B------:R1:W-:Y:S04]  /*2d810*/  STL.64 [R1+0x250], R44 ;  /* 0x0002502c01007387 */ /* 0x0003e80000100a00 */
[----:B------:R1:W-:Y:S04]  /*2d820*/  STL.64 [R1+0x258], R46 ;  /* 0x0002582e01007387 */ /* 0x0003e80000100a00 */
        /* <DEDUP_REMOVED lines=12> */
[----:B------:R-:W4:Y:S04]  /*2d8f0*/  LDL.LU R117, [R1+0x3e4] ;  /* 0x0003e40001757983 */ /* 0x000f280000300800 */
[----:B------:R-:W4:Y:S04]  /*2d900*/  LDL.LU R118, [R1+0x3e8] ;  /* 0x0003e80001767983 */ /* 0x000f280000300800 */
[----:B------:R-:W4:Y:S04]  /*2d910*/  LDL.LU R119, [R1+0x3ec] ;  /* 0x0003ec0001777983 */ /* 0x000f280000300800 */
[----:B-1----:R-:W4:Y:S04]  /*2d920*/  LDL.LU R104, [R1+0x3c0] ;  /* 0x0003c00001687983 */ /* 0x002f280000300800 */
[----:B------:R-:W4:Y:S04]  /*2d930*/  LDL.LU R105, [R1+0x3c4] ;  /* 0x0003c40001697983 */ /* 0x000f280000300800 */
[----:B---3--:R-:W3:Y:S04]  /*2d940*/  LDL.LU R106, [R1+0x3c8] ;  /* 0x0003c800016a7983 */ /* 0x008ee80000300800 */
        /* <DEDUP_REMOVED lines=16> */
[----:B------:R-:W3:Y:S01]  /*2da50*/  LDL.LU R211, [R1+0x20c] ;  /* 0x00020c0001d37983 */ /* 0x000ee20000300800 */
[C---:B------:R-:W-:Y:S03]  /*2da60*/  HMMA.1688.F32.TF32 R56, R12.reuse, R30, R156 ;  /* 0x0000001e0c38723c */ /* 0x040fe6000008109c */
        /* <DEDUP_REMOVED lines=33> */
[----:B------:R-:W3:Y:S01]  /*2dc80*/  LDL.LU R196, [R1+0x650] ;  /* 0x0006500001c47983 */ /* 0x000ee20000300800 */
        /* <DEDUP_REMOVED lines=12> */
[----:B--2---:R-:W-:Y:S01]  /*2dd50*/  IMAD.MOV.U32 R67, RZ, RZ, R39 ;  /* 0x000000ffff437224 */ /* 0x004fe200078e0027 */
[----:B----4-:R-:W-:Y:S01]  /*2dd60*/  MOV R66, R38 ;  /* 0x0000002600427202 */ /* 0x010fe20000000f00 */
[----:B------:R-:W-:-:S02]  /*2dd70*/  IMAD.MOV.U32 R65, RZ, RZ, R37 ;  /* 0x000000ffff417224 */ /* 0x000fc400078e0025 */
[----:B------:R-:W-:Y:S02]  /*2dd80*/  IMAD.MOV.U32 R64, RZ, RZ, R36 ;  /* 0x000000ffff407224 */ /* 0x000fe400078e0024 */
[----:B------:R-:W2:Y:S04]  /*2dd90*/  LDL.LU R36, [R1+0x3dcc] ;  /* 0x003dcc0001247983 */ /* 0x000ea80000300800 */
[----:B------:R-:W2:Y:S04]  /*2dda0*/  LDL.LU R37, [R1+0x3dc8] ;  /* 0x003dc80001257983 */ /* 0x000ea80000300800 */
[----:B------:R-:W2:Y:S04]  /*2ddb0*/  LDL.LU R38, [R1+0x3dc4] ;  /* 0x003dc40001267983 */ /* 0x000ea80000300800 */
[----:B------:R-:W2:Y:S04]  /*2ddc0*/  LDL.LU R39, [R1+0x3dc0] ;  /* 0x003dc00001277983 */ /* 0x000ea80000300800 */
[----:B------:R-:W4:Y:S04]  /*2ddd0*/  LDL.LU R232, [R1+0x3dbc] ;  /* 0x003dbc0001e87983 */ /* 0x000f280000300800 */
[----:B------:R-:W4:Y:S04]  /*2dde0*/  LDL.LU R233, [R1+0x3db8] ;  /* 0x003db80001e97983 */ /* 0x000f280000300800 */
[----:B------:R-:W4:Y:S04]  /*2ddf0*/  LDL.LU R234, [R1+0x3db4] ;  /* 0x003db40001ea7983 */ /* 0x000f280000300800 */
[----:B------:R-:W4:Y:S01]  /*2de00*/  LDL.LU R235, [R1+0x3db0] ;  /* 0x003db00001eb7983 */ /* 0x000f220000300800 */
[C---:B------:R-:W-:Y:S03]  /*2de10*/  HMMA.1688.F32.TF32 R112, R40.reuse, R6, R112 ;  /* 0x000000062870723c */ /* 0x040fe60000081070 */
[----:B------:R-:W2:Y:S04]  /*2de20*/  LDL.LU R240, [R1+0x720] ;  /* 0x0007200001f07983 */ /* 0x000ea80000300800 */
[----:B------:R-:W2:Y:S01]  /*2de30*/  LDL.LU R241, [R1+0x724] ;  /* 0x0007240001f17983 */ /* 0x000ea20000300800 */
[----:B------:R-:W-:Y:S03]  /*2de40*/  HMMA.1688.F32.TF32 R108, R40, R74, R108 ;  /* 0x0000004a286c723c */ /* 0x000fe6000008106c */
[----:B------:R-:W-:Y:S04]  /*2de50*/  LDS R40, [R3+0x4600] ;  /* 0x0046000003287984 */ /* 0x000fe80000000800 */
[----:B------:R-:W-:Y:S04]  /*2de60*/  LDS R42, [R3+0x6600] ;  /* 0x00660000032a7984 */ /* 0x000fe80000000800 */
[----:B------:R-:W-:Y:S04]  /*2de70*/  LDS R41, [R0+0x4600] ;  /* 0x0046000000297984 */ /* 0x000fe80000000800 */
[----:B------:R-:W1:Y:S04]  /*2de80*/  LDS R43, [R0+0x6600] ;  /* 0x00660000002b7984 */ /* 0x000e680000000800 */
[----:B------:R-:W2:Y:S04]  /*2de90*/  LDL.LU R242, [R1+0x728] ;  /* 0x0007280001f27983 */ /* 0x000ea80000300800 */
[----:B------:R-:W2:Y:S04]  /*2dea0*/  LDL.LU R243, [R1+0x72c] ;  /* 0x00072c0001f37983 */ /* 0x000ea80000300800 */
[----:B------:R-:W2:Y:S04]  /*2deb0*/  LDL.LU R48, [R1+0x630] ;  /* 0x0006300001307983 */ /* 0x000ea80000300800 */
[----:B------:R-:W2:Y:S04]  /*2dec0*/  LDL.LU R49, [R1+0x634] ;  /* 0x0006340001317983 */ /* 0x000ea80000300800 */
[----:B------:R-:W2:Y:S04]  /*2ded0*/  LDL.LU R50, [R1+0x638] ;  /* 0x0006380001327983 */ /* 0x000ea80000300800 */
[----:B------:R-:W2:Y:S01]  /*2dee0*/  LDL.LU R51, [R1+0x63c] ;  /* 0x00063c0001337983 */ /* 0x000ea20000300800 */
[C---:B---3--:R-:W-:Y:S08]  /*2def0*/  HMMA.1688.F32.TF32 R204, R12.reuse, R78, R216 ;  /* 0x0000004e0ccc723c */ /* 0x048ff000000810d8 */
[C---:B------:R-:W-:Y:S08]  /*2df00*/  HMMA.1688.F32.TF32 R220, R12.reuse, R82, R220 ;  /* 0x000000520cdc723c */ /* 0x040ff000000810dc */
[C---:B------:R-:W-:Y:S11]  /*2df10*/  HMMA.1688.F32.TF32 R216, R12.reuse, R70, R212 ;  /* 0x000000460cd8723c */ /* 0x040ff600000810d4 */
[----:B------:R-:W-:Y:S04]  /*2df20*/  @!UPT UIADD3 URZ, URZ, URZ, URZ ;  /* 0x0000003f3f3ff290 */ /* 0x000fe8000fffe03f */
[----:B------:R-:W-:Y:S01]  /*2df30*/  STL.64 [R1+0x240], R220 ;  /* 0x000240dc01007387 */ /* 0x000fe20000100a00 */
[C---:B------:R-:W-:Y:S03]  /*2df40*/  HMMA.1688.F32.TF32 R212, R12.reuse, R26, R228 ;  /* 0x0000001a0cd4723c */ /* 0x040fe600000810e4 */
[----:B------:R-:W-:Y:S04]  /*2df50*/  STL.64 [R1+0x248], R222 ;  /* 0x000248de01007387 */ /* 0x000fe80000100a00 */
[----:B------:R-:W-:Y:S04]  /*2df60*/  STL.64 [R1+0x230], R204 ;  /* 0x000230cc01007387 */ /* 0x000fe80000100a00 */
[----:B------:R4:W-:Y:S04]  /*2df70*/  STL.64 [R1+0x238], R206 ;  /* 0x000238ce01007387 */ /* 0x0009e80000100a00 */
[----:B------:R3:W-:Y:S04]  /*2df80*/  STL.64 [R1+0x220], R216 ;  /* 0x000220d801007387 */ /* 0x0007e80000100a00 */
[----:B------:R-:W-:Y:S04]  /*2df90*/  STL.64 [R1+0x228], R218 ;  /* 0x000228da01007387 */ /* 0x000fe80000100a00 */
[----:B------:R-:W-:Y:S04]  /*2dfa0*/  STL.64 [R1+0x210], R212 ;  /* 0x000210d401007387 */ /* 0x000fe80000100a00 */
[----:B------:R-:W-:Y:S01]  /*2dfb0*/  STL.64 [R1+0x218], R214 ;  /* 0x000218d601007387 */ /* 0x000fe20000100a00 */
[----:B----4-:R-:W-:Y:S03]  /*2dfc0*/  HMMA.1688.F32.TF32 R204, R12, R22, R232 ;  /* 0x000000160ccc723c */ /* 0x010fe600000810e8 */
[----:B------:R-:W4:Y:S01]  /*2dfd0*/  S2R R250, SR_TID.X ;  /* 0x0000000000fa7919 */ /* 0x000f220000002100 */
[----:B------:R-:W-:Y:S01]  /*2dfe0*/  MOV R248, R20 ;  /* 0x0000001400f87202 */ /* 0x000fe20000000f00 */
[----:B------:R-:W-:-:S02]  /*2dff0*/  IMAD.MOV.U32 R249, RZ, RZ, R21 ;  /* 0x000000fffff97224 */ /* 0x000fc400078e0015 */
[----:B------:R-:W-:Y:S01]  /*2e000*/  IMAD.MOV.U32 R228, RZ, RZ, R92 ;  /* 0x000000ffffe47224 */ /* 0x000fe200078e005c */
[----:B------:R-:W-:Y:S01]  /*2e010*/  MOV R230, R28 ;  /* 0x0000001c00e67202 */ /* 0x000fe20000000f00 */
[----:B------:R-:W-:Y:S01]  /*2e020*/  IMAD.MOV.U32 R229, RZ, RZ, R93 ;  /* 0x000000ffffe57224 */ /* 0x000fe200078e005d */
[----:B--2---:R-:W-:Y:S01]  /*2e030*/  HMMA.1688.F32.TF32 R12, R12, R18, R36 ;  /* 0x000000120c0c723c */ /* 0x004fe20000081024 */
[----:B------:R-:W-:Y:S01]  /*2e040*/  IMAD.MOV.U32 R231, RZ, RZ, R8 ;  /* 0x000000ffffe77224 */ /* 0x000fe200078e0008 */
[----:B---3--:R-:W-:Y:S01]  /*2e050*/  MOV R217, R33 ;  /* 0x0000002100d97202 */ /* 0x008fe20000000f00 */
[----:B------:R-:W-:Y:S01]  /*2e060*/  IMAD.MOV.U32 R216, RZ, RZ, R32 ;  /* 0x000000ffffd87224 */ /* 0x000fe200078e0020 */
[----:B------:R-:W-:Y:S04]  /*2e070*/  LDS R212, [R3+0x8100] ;  /* 0x0081000003d47984 */ /* 0x000fe80000000800 */
[C---:B-1----:R-:W-:Y:S01]  /*2e080*/  HMMA.1688.F32.TF32 R168, R40.reuse, R94, R168 ;  /* 0x0000005e28a8723c */ /* 0x042fe200000810a8 */
[----:B------:R-:W-:Y:S04]  /*2e090*/  LDS R214, [R3+0xa100] ;  /* 0x00a1000003d67984 */ /* 0x000fe80000000800 */
[----:B------:R-:W-:Y:S04]  /*2e0a0*/  LDS R213, [R0+0x8100] ;  /* 0x0081000000d57984 */ /* 0x000fe80000000800 */
[----:B------:R-:W-:Y:S04]  /*2e0b0*/  STL.64 [R1+0x1c0], R204 ;  /* 0x0001c0cc01007387 */ /* 0x000fe80000100a00 */
[----:B------:R-:W-:Y:S04]  /*2e0c0*/  STL.64 [R1+0x1c8], R206 ;  /* 0x0001c8ce01007387 */ /* 0x000fe80000100a00 */
[----:B------:R-:W-:Y:S04]  /*2e0d0*/  STL.64 [R1+0x1b0], R12 ;  /* 0x0001b00c01007387 */ /* 0x000fe80000100a00 */
[----:B------:R1:W-:Y:S01]  /*2e0e0*/  STL.64 [R1+0x1b8], R14 ;  /* 0x0001b80e01007387 */ /* 0x0003e20000100a00 */
[C---:B------:R-:W-:Y:S03]  /*2e0f0*/  HMMA.1688.F32.TF32 R156, R40.reuse, R10, R156 ;  /* 0x0000000a289c723c */ /* 0x040fe6000008109c */
[----:B------:R-:W-:Y:S05]  /*2e100*/  LDS R215, [R0+0xa100] ;  /* 0x00a1000000d77984 */ /* 0x000fea0000000800 */
[C---:B-1----:R-:W-:Y:S08]  /*2e110*/  HMMA.1688.F32.TF32 R12, R40.reuse, R102, R208 ;  /* 0x00000066280c723c */ /* 0x042ff000000810d0 */
[C---:B------:R-:W-:Y:S08]  /*2e120*/  HMMA.1688.F32.TF32 R36, R40.reuse, R98, R172 ;  /* 0x000000622824723c */ /* 0x040ff000000810ac */
[C---:B------:R-:W-:Y:S07]  /*2e130*/  HMMA.1688.F32.TF32 R172, R40.reuse, R90, R180 ;  /* 0x0000005a28ac723c */ /* 0x040fee00000810b4 */
[----:B------:R-:W-:Y:S04]  /*2e140*/  STL.64 [R1+0x1a0], R12 ;  /* 0x0001a00c01007387 */ /* 0x000fe80000100a00 */
[----:B------:R1:W-:Y:S02]  /*2e150*/  STL.64 [R1+0x1a8], R14 ;  /* 0x0001a80e01007387 */ /* 0x0003e40000100a00 */
[C---:B-1----:R-:W-:Y:S02]  /*2e160*/  HMMA.1688.F32.TF32 R12, R40.reuse, R86, R176 ;  /* 0x00000056280c723c */ /* 0x042fe400000810b0 */
[----:B------:R-:W-:Y:S04]  /*2e170*/  STL.64 [R1+0x190], R36 ;  /* 0x0001902401007387 */ /* 0x000fe80000100a00 */
[----:B------:R1:W-:Y:S04]  /*2e180*/  STL.64 [R1+0x198], R38 ;  /* 0x0001982601007387 */ /* 0x0003e80000100a00 */
[----:B------:R-:W-:Y:S01]  /*2e190*/  STL.64 [R1+0x180], R172 ;  /* 0x000180ac01007387 */ /* 0x000fe20000100a00 */
[C---:B-1----:R-:W-:Y:S03]  /*2e1a0*/  HMMA.1688.F32.TF32 R36, R40.reuse, R82, R44 ;  /* 0x000000522824723c */ /* 0x042fe6000008102c */
[----:B------:R-:W-:Y:S01]  /*2e1b0*/  STL.64 [R1+0x188], R174 ;  /* 0x000188ae01007387 */ /* 0x000fe20000100a00 */
[----:B------:R-:W-:Y:S01]  /*2e1c0*/  IMAD.MOV.U32 R211, RZ, RZ, R244 ;  /* 0x000000ffffd37224 */ /* 0x000fe200078e00f4 */
[----:B------:R-:W-:Y:S01]  /*2e1d0*/  MOV R209, R246 ;  /* 0x000000f600d17202 */ /* 0x000fe20000000f00 */
[----:B------:R-:W-:Y:S01]  /*2e1e0*/  IMAD.MOV.U32 R210, RZ, RZ, R245 ;  /* 0x000000ffffd27224 */ /* 0x000fe200078e00f5 */
[----:B------:R-:W-:Y:S01]  /*2e1f0*/  LDS R172, [R3+0x8000] ;  /* 0x0080000003ac7984 */ /* 0x000fe20000000800 */
[----:B------:R-:W-:Y:S04]  /*2e200*/  HMMA.1688.F32.TF32 R44, R40, R78, R104 ;  /* 0x0000004e282c723c */ /* 0x000fe80000081068 */
[----:B------:R-:W-:Y:S04]  /*2e210*/  STL.64 [R1+0x170], R12 ;  /* 0x0001700c01007387 */ /* 0x000fe80000100a00 */
[----:B------:R1:W-:Y:S01]  /*2e220*/  STL.64 [R1+0x178], R14 ;  /* 0x0001780e01007387 */ /* 0x0003e20000100a00 */
[----:B------:R-:W-:Y:S01]  /*2e230*/  IMAD.MOV.U32 R208, RZ, RZ, R247 ;  /* 0x000000ffffd07224 */ /* 0x000fe200078e00f7 */
[----:B------:R-:W-:Y:S02]  /*2e240*/  HMMA.1688.F32.TF32 R180, R188, R94, R60 ;  /* 0x0000005ebcb4723c */ /* 0x000fe4000008103c */
[----:B------:R-:W-:Y:S04]  /*2e250*/  LDS R174, [R3+0xa000] ;  /* 0x00a0000003ae7984 */ /* 0x000fe80000000800 */
[----:B------:R-:W-:Y:S02]  /*2e260*/  LDS R173, [R0+0x8000] ;  /* 0x0080000000ad7984 */ /* 0x000fe40000000800 */
[----:B-1----:R-:W-:Y:S02]  /*2e270*/  HMMA.1688.F32.TF32 R12, R40, R70, R64 ;  /* 0x00000046280c723c */ /* 0x002fe40000081040 */
[----:B------:R-:W-:Y:S04]  /*2e280*/  STL.64 [R1+0x160], R36 ;  /* 0x0001602401007387 */ /* 0x000fe80000100a00 */
[----:B------:R1:W-:Y:S04]  /*2e290*/  STL.64 [R1+0x168], R38 ;  /* 0x0001682601007387 */ /* 0x0003e80000100a00 */
[----:B------:R-:W-:Y:S01]  /*2e2a0*/  STL.64 [R1+0x150], R44 ;  /* 0x0001502c01007387 */ /* 0x000fe20000100a00 */
[----:B------:R-:W-:Y:S03]  /*2e2b0*/  HMMA.1688.F32.TF32 R176, R188, R10, R48 ;  /* 0x0000000abcb0723c */ /* 0x000fe60000081030 */
[----:B------:R-:W-:Y:S04]  /*2e2c0*/  STL.64 [R1+0x158], R46 ;  /* 0x0001582e01007387 */ /* 0x000fe80000100a00 */
[----:B------:R-:W-:Y:S01]  /*2e2d0*/  LDS R175, [R0+0xa000] ;  /* 0x00a0000000af7984 */ /* 0x000fe20000000800 */
[----:B-1----:R-:W-:Y:S03]  /*2e2e0*/  HMMA.1688.F32.TF32 R36, R40, R26, R116 ;  /* 0x0000001a2824723c */ /* 0x002fe60000081074 */
[----:B------:R-:W-:Y:S04]  /*2e2f0*/  LDS R44, [R3+0x8600] ;  /* 0x00860000032c7984 */ /* 0x000fe80000000800 */
[----:B------:R-:W-:Y:S04]  /*2e300*/  STL.64 [R1+0x140], R12 ;  /* 0x0001400c01007387 */ /* 0x000fe80000100a00 */
[----:B------:R1:W-:Y:S01]  /*2e310*/  STL.64 [R1+0x148], R14 ;  /* 0x0001480e01007387 */ /* 0x0003e20000100a00 */
[----:B------:R-:W-:Y:S03]  /*2e320*/  HMMA.1688.F32.TF32 R204, R188, R34, R160 ;  /* 0x00000022bccc723c */ /* 0x000fe600000810a0 */
[----:B------:R-:W-:Y:S04]  /*2e330*/  LDS R46, [R3+0xa600] ;  /* 0x00a60000032e7984 */ /* 0x000fe80000000800 */
[----:B------:R-:W-:Y:S01]  /*2e340*/  LDS R45, [R0+0x8600] ;  /* 0x00860000002d7984 */ /* 0x000fe20000000800 */
[C---:B-1----:R-:W-:Y:S03]  /*2e350*/  HMMA.1688.F32.TF32 R12, R40.reuse, R22, R124 ;  /* 0x00000016280c723c */ /* 0x042fe6000008107c */
[----:B------:R-:W-:Y:S04]  /*2e360*/  STL.64 [R1+0x130], R36 ;  /* 0x0001302401007387 */ /* 0x000fe80000100a00 */
[----:B------:R1:W-:Y:S01]  /*2e370*/  STL.64 [R1+0x138], R38 ;  /* 0x0001382601007387 */ /* 0x0003e20000100a00 */
[C---:B------:R-:W-:Y:S03]  /*2e380*/  HMMA.1688.F32.TF32 R196, R40.reuse, R34, R196 ;  /* 0x0000002228c4723c */ /* 0x040fe600000810c4 */
[----:B------:R-:W-:Y:S04]  /*2e390*/  LDS R34, [R3+0xa300] ;  /* 0x00a3000003227984 */ /* 0x000fe80000000800 */
[----:B------:R-:W-:Y:S01]  /*2e3a0*/  LDS R35, [R0+0xa300] ;  /* 0x00a3000000237984 */ /* 0x000fe20000000800 */
[C---:B-1----:R-:W-:Y:S03]  /*2e3b0*/  HMMA.1688.F32.TF32 R36, R40.reuse, R18, R200 ;  /* 0x000000122824723c */ /* 0x042fe600000810c8 */
[----:B------:R-:W-:Y:S04]  /*2e3c0*/  LDS R47, [R0+0xa600] ;  /* 0x00a60000002f7984 */ /* 0x000fe80000000800 */
[----:B------:R-:W-:Y:S04]  /*2e3d0*/  LDS R48, [R3+0x8700] ;  /* 0x0087000003307984 */ /* 0x000fe80000000800 */
[----:B------:R4:W-:Y:S01]  /*2e3e0*/  STL.64 [R1+0x120], R12 ;  /* 0x0001200c01007387 */ /* 0x0009e20000100a00 */
[C---:B------:R-:W-:Y:S03]  /*2e3f0*/  HMMA.1688.F32.TF32 R192, R40.reuse, R30, R192 ;  /* 0x0000001e28c0723c */ /* 0x040fe600000810c0 */
[----:B------:R-:W-:Y:S04]  /*2e400*/  LDS R50, [R3+0xa700] ;  /* 0x00a7000003327984 */ /* 0x000fe80000000800 */
[----:B------:R-:W-:Y:S01]  /*2e410*/  LDS R49, [R0+0x8700] ;  /* 0x0087000000317984 */ /* 0x000fe20000000800 */
[C---:B----4-:R-:W-:Y:S01]  /*2e420*/  LOP3.LUT R12, R250.reuse, 0x7, RZ, 0xc0, !PT ;  /* 0x00000007fa0c7812 */ /* 0x050fe200078ec0ff */
[----:B------:R-:W-:Y:S01]  /*2e430*/  HMMA.1688.F32.TF32 R144, R40, R6, R144 ;  /* 0x000000062890723c */ /* 0x000fe20000081090 */
[----:B------:R-:W-:Y:S01]  /*2e440*/  SHF.L.U32 R13, R250, 0x1, RZ ;  /* 0x00000001fa0d7819 */ /* 0x000fe200000006ff */
[----:B------:R-:W-:Y:S02]  /*2e450*/  LDS R51, [R0+0xa700] ;  /* 0x00a7000000337984 */ /* 0x000fe40000000800 */
[----:B------:R-:W-:-:S05]  /*2e460*/  IMAD R12, R12, 0x210, RZ ;  /* 0x000002100c0c7824 */ /* 0x000fca00078e02ff */
[----:B------:R-:W-:Y:S01]  /*2e470*/  LOP3.LUT R12, R12, 0x30, R13, 0x78, !PT ;  /* 0x000000300c0c7812 */ /* 0x000fe200078e780d */
[----:B------:R-:W-:Y:S03]  /*2e480*/  STL.64 [R1+0x128], R14 ;  /* 0x0001280e01007387 */ /* 0x000fe60000100a00 */
[----:B------:R-:W-:Y:S01]  /*2e490*/  LOP3.LUT R12, R12, 0x40, RZ, 0x3c, !PT ;  /* 0x000000400c0c7812 */ /* 0x000fe200078e3cff */
[----:B------:R-:W-:Y:S01]  /*2e4a0*/  STL.64 [R1+0x110], R36 ;  /* 0x0001102401007387 */ /* 0x000fe20000100a00 */
[----:B------:R-:W-:-:S03]  /*2e4b0*/  IMAD.MOV.U32 R250, RZ, RZ, R29 ;  /* 0x000000fffffa7224 */ /* 0x000fc600078e001d */
[----:B------:R-:W-:Y:S01]  /*2e4c0*/  STL.64 [R1+0x118], R38 ;  /* 0x0001182601007387 */ /* 0x000fe20000100a00 */
[----:B------:R-:W-:Y:S01]  /*2e4d0*/  IMAD R224, R251, 0x10000, R12 ;  /* 0x00010000fbe07824 */ /* 0x000fe200078e020c */
[----:B------:R-:W-:Y:S02]  /*2e4e0*/  MOV R251, R9 ;  /* 0x0000000900fb7202 */ /* 0x000fe40000000f00 */
[----:B------:R-:W2:Y:S04]  /*2e4f0*/  LDL.LU R20, [R1+0x3dac] ;  /* 0x003dac0001147983 */ /* 0x000ea80000300800 */
[----:B------:R-:W3:Y:S04]  /*2e500*/  LDL.LU R21, [R1+0x3da8] ;  /* 0x003da80001157983 */ /* 0x000ee80000300800 */
[----:B------:R-:W4:Y:S04]  /*2e510*/  LDL.LU R29, [R1+0x3da4] ;  /* 0x003da400011d7983 */ /* 0x000f280000300800 */
[----:B------:R-:W2:Y:S04]  /*2e520*/  LDL.LU R9, [R1+0x3da0] ;  /* 0x003da00001097983 */ /* 0x000ea80000300800 */
[----:B------:R-:W3:Y:S04]  /*2e530*/  LDL.LU R92, [R1+0x3d9c] ;  /* 0x003d9c00015c7983 */ /* 0x000ee80000300800 */
[----:B------:R-:W3:Y:S04]  /*2e540*/  LDL.LU R93, [R1+0x3d98] ;  /* 0x003d9800015d7983 */ /* 0x000ee80000300800 */
[----:B------:R-:W3:Y:S04]  /*2e550*/  LDL.LU R28, [R1+0x3d94] ;  /* 0x003d9400011c7983 */ /* 0x000ee80000300800 */
[----:B------:R-:W3:Y:S04]  /*2e560*/  LDL.LU R8, [R1+0x3d90] ;  /* 0x003d900001087983 */ /* 0x000ee80000300800 */
[----:B------:R-:W3:Y:S04]  /*2e570*/  LDL.LU R32, [R1+0x3d8c] ;  /* 0x003d8c0001207983 */ /* 0x000ee80000300800 */
[----:B------:R-:W3:Y:S01]  /*2e580*/  LDL.LU R33, [R1+0x3d88] ;  /* 0x003d880001217983 */ /* 0x000ee20000300800 */
[----:B------:R-:W-:Y:S03]  /*2e590*/  HMMA.1688.F32.TF32 R200, R188, R30, R240 ;  /* 0x0000001ebcc8723c */ /* 0x000fe600000810f0 */
[----:B------:R-:W-:Y:S04]  /*2e5a0*/  LDS R30, [R3+0xa200] ;  /* 0x00a20000031e7984 */ /* 0x000fe80000000800 */
[----:B------:R-:W-:Y:S01]  /*2e5b0*/  LDS R31, [R0+0xa200] ;  /* 0x00a20000001f7984 */ /* 0x000fe20000000800 */
[----:B------:R-:W-:Y:S03]  /*2e5c0*/  HMMA.1688.F32.TF32 R136, R40, R74, R136 ;  /* 0x0000004a2888723c */ /* 0x000fe60000081088 */
[----:B------:R-:W-:Y:S04]  /*2e5d0*/  LDS R36, [R3+0x8400] ;  /* 0x0084000003247984 */ /* 0x000fe80000000800 */
[----:B------:R-:W-:Y:S04]  /*2e5e0*/  LDS R38, [R3+0xa400] ;  /* 0x00a4000003267984 */ /* 0x000fe80000000800 */
[----:B------:R-:W-:Y:S04]  /*2e5f0*/  LDS R37, [R0+0x8400] ;  /* 0x0084000000257984 */ /* 0x000fe80000000800 */
[----:B------:R-:W-:Y:S04]  /*2e600*/  LDS R39, [R0+0xa400] ;  /* 0x00a4000000277984 */ /* 0x000fe80000000800 */
[----:B------:R-:W-:Y:S04]  /*2e610*/  LDS R40, [R3+0x8500] ;  /* 0x0085000003287984 */ /* 0x000fe80000000800 */
[----:B------:R-:W-:Y:S04]  /*2e620*/  LDS R42, [R3+0xa500] ;  /* 0x00a50000032a7984 */ /* 0x000fe80000000800 */
[----:B------:R-:W-:Y:S04]  /*2e630*/  LDS R41, [R0+0x8500] ;  /* 0x0085000000297984 */ /* 0x000fe80000000800 */
[----:B------:R-:W-:Y:S04]  /*2e640*/  LDS R43, [R0+0xa500] ;  /* 0x00a50000002b7984 */ /* 0x000fe80000000800 */
[----:B------:R-:W-:Y:S01]  /*2e650*/  LDSM.16.M88.4 R12, [R224+0x80000] ;  /* 0x08000000e00c783b */ /* 0x000fe20000000200 */
[----:B----4-:R-:W-:Y:S01]  /*2e660*/  IMAD.MOV.U32 R221, RZ, RZ, R29 ;  /* 0x000000ffffdd7224 */ /* 0x010fe200078e001d */
[----:B--2---:R-:W-:-:S02]  /*2e670*/  MOV R220, R9 ;  /* 0x0000000900dc7202 */ /* 0x004fc40000000f00 */
[----:B------:R-:W2:Y:S04]  /*2e680*/  LDL.LU R9, [R1+0x3d84] ;  /* 0x003d840001097983 */ /* 0x000ea80000300800 */
[----:B------:R-:W4:Y:S01]  /*2e690*/  LDL.LU R29, [R1+0x3d80] ;  /* 0x003d8000011d7983 */ /* 0x000f220000300800 */
[----:B---3--:R-:W-:Y:S01]  /*2e6a0*/  IMAD.MOV.U32 R235, RZ, RZ, R92 ;  /* 0x000000ffffeb7224 */ /* 0x008fe200078e005c */
[----:B------:R-:W-:Y:S01]  /*2e6b0*/  MOV R234, R93 ;  /* 0x0000005d00ea7202 */ /* 0x000fe20000000f00 */
[----:B------:R-:W-:Y:S02]  /*2e6c0*/  IMAD.MOV.U32 R233, RZ, RZ, R28 ;  /* 0x000000ffffe97224 */ /* 0x000fe400078e001c */
[----:B------:R-:W-:Y:S02]  /*2e6d0*/  IMAD.MOV.U32 R232, RZ, RZ, R8 ;  /* 0x000000ffffe87224 */ /* 0x000fe400078e0008 */
[----:B------:R-:W3:Y:S04]  /*2e6e0*/  LDL.LU R8, [R1+0x3d7c] ;  /* 0x003d7c0001087983 */ /* 0x000ee80000300800 */
[----:B------:R-:W3:Y:S04]  /*2e6f0*/  LDL.LU R28, [R1+0x3d78] ;  /* 0x003d7800011c7983 */ /* 0x000ee80000300800 */
[----:B------:R-:W3:Y:S01]  /*2e700*/  LDL.LU R93, [R1+0x3d74] ;  /* 0x003d7400015d7983 */ /* 0x000ee20000300800 */
[----:B------:R-:W-:-:S03]  /*2e710*/  IMAD.MOV.U32 R246, RZ, RZ, R33 ;  /* 0x000000fffff67224 */ /* 0x000fc600078e0021 */
[----:B------:R-:W3:Y:S01]  /*2e720*/  LDL.LU R92, [R1+0x3d70] ;  /* 0x003d7000015c7983 */ /* 0x000ee20000300800 */
[----:B------:R-:W-:Y:S01]  /*2e730*/  IMAD.MOV.U32 R247, RZ, RZ, R32 ;  /* 0x000000fffff77224 */ /* 0x000fe200078e0020 */
[----:B--2---:R-:W-:Y:S01]  /*2e740*/  MOV R245, R9 ;  /* 0x0000000900f57202 */ /* 0x004fe20000000f00 */
[----:B----4-:R-:W-:Y:S02]  /*2e750*/  IMAD.MOV.U32 R244, RZ, RZ, R29 ;  /* 0x000000fffff47224 */ /* 0x010fe400078e001d */
[----:B------:R-:W2:Y:S04]  /*2e760*/  LDL.LU R29, [R1+0x3d6c] ;  /* 0x003d6c00011d7983 */ /* 0x000ea80000300800 */
[----:B------:R-:W4:Y:S04]  /*2e770*/  LDL.LU R9, [R1+0x3d68] ;  /* 0x003d680001097983 */ /* 0x000f280000300800 */
[----:B------:R-:W4:Y:S04]  /*2e780*/  LDL.LU R33, [R1+0x3d64] ;  /* 0x003d640001217983 */ /* 0x000f280000300800 */
[----:B------:R-:W4:Y:S01]  /*2e790*/  LDL.LU R32, [R1+0x3d60] ;  /* 0x003d600001207983 */ /* 0x000f220000300800 */
[----:B---3--:R-:W-:Y:S01]  /*2e7a0*/  MOV R63, R8 ;  /* 0x00000008003f7202 */ /* 0x008fe20000000f00 */
[----:B------:R-:W-:Y:S01]  /*2e7b0*/  IMAD.MOV.U32 R62, RZ, RZ, R28 ;  /* 0x000000ffff3e7224 */ /* 0x000fe200078e001c */
[----:B------:R-:W-:-:S02]  /*2e7c0*/  MOV R60, R93 ;  /* 0x0000005d003c7202 */ /* 0x000fc40000000f00 */
[----:B------:R-:W3:Y:S01]  /*2e7d0*/  LDL.LU R93, [R1+0x3d5c] ;  /* 0x003d5c00015d7983 */ /* 0x000ee20000300800 */
[----:B------:R-:W-:-:S03]  /*2e7e0*/  IMAD.MOV.U32 R61, RZ, RZ, R92 ;  /* 0x000000ffff3d7224 */ /* 0x000fc600078e005c */
[----:B------:R-:W3:Y:S04]  /*2e7f0*/  LDL.LU R92, [R1+0x3d58] ;  /* 0x003d5800015c7983 */ /* 0x000ee80000300800 */
[----:B------:R-:W3:Y:S04]  /*2e800*/  LDL.LU R28, [R1+0x3d54] ;  /* 0x003d5400011c7983 */ /* 0x000ee80000300800 */
[----:B------:R-:W3:Y:S01]  /*2e810*/  LDL.LU R8, [R1+0x3d50] ;  /* 0x003d500001087983 */ /* 0x000ee20000300800 */
[----:B--2---:R-:W-:Y:S01]  /*2e820*/  IMAD.MOV.U32 R243, RZ, RZ, R29 ;  /* 0x000000fffff37224 */ /* 0x004fe200078e001d */
[----:B----4-:R-:W-:Y:S01]  /*2e830*/  MOV R242, R9 ;  /* 0x0000000900f27202 */ /* 0x010fe20000000f00 */
[----:B------:R-:W-:-:S02]  /*2e840*/  IMAD.MOV.U32 R240, RZ, RZ, R33 ;  /* 0x000000fffff07224 */ /* 0x000fc400078e0021 */
[----:B------:R-:W2:Y:S01]  /*2e850*/  LDL.LU R33, [R1+0x3d4c] ;  /* 0x003d4c0001217983 */ /* 0x000ea20000300800 */
[----:B------:R-:W-:-:S03]  /*2e860*/  IMAD.MOV.U32 R241, RZ, RZ, R32 ;  /* 0x000000fffff17224 */ /* 0x000fc600078e0020 */
[----:B------:R-:W4:Y:S04]  /*2e870*/  LDL.LU R32, [R1+0x3d48] ;  /* 0x003d480001207983 */ /* 0x000f280000300800 */
[----:B------:R-:W2:Y:S04]  /*2e880*/  LDL.LU R9, [R1+0x3d44] ;  /* 0x003d440001097983 */ /* 0x000ea80000300800 */
[----:B------:R-:W4:Y:S01]  /*2e890*/  LDL.LU R29, [R1+0x3d40] ;  /* 0x003d4000011d7983 */ /* 0x000f220000300800 */
[----:B---3--:R-:W-:Y:S02]  /*2e8a0*/  IMAD.MOV.U32 R127, RZ, RZ, R93 ;  /* 0x000000ffff7f7224 */ /* 0x008fe400078e005d */
[----:B------:R-:W-:-:S02]  /*2e8b0*/  IMAD.MOV.U32 R126, RZ, RZ, R92 ;  /* 0x000000ffff7e7224 */ /* 0x000fc400078e005c */
[----:B------:R-:W-:Y:S02]  /*2e8c0*/  IMAD.MOV.U32 R124, RZ, RZ, R28 ;  /* 0x000000ffff7c7224 */ /* 0x000fe400078e001c */
[----:B------:R-:W3:Y:S01]  /*2e8d0*/  LDL.LU R28, [R1+0x3d3c] ;  /* 0x003d3c00011c7983 */ /* 0x000ee20000300800 */
[----:B------:R-:W-:-:S03]  /*2e8e0*/  MOV R125, R8 ;  /* 0x00000008007d7202 */ /* 0x000fc60000000f00 */
[----:B------:R-:W3:Y:S04]  /*2e8f0*/  LDL.LU R8, [R1+0x3d38] ;  /* 0x003d380001087983 */ /* 0x000ee80000300800 */
[----:B------:R-:W3:Y:S04]  /*2e900*/  LDL.LU R92, [R1+0x3d34] ;  /* 0x003d3400015c7983 */ /* 0x000ee80000300800 */
[----:B------:R-:W3:Y:S01]  /*2e910*/  LDL.LU R93, [R1+0x3d30] ;  /* 0x003d3000015d7983 */ /* 0x000ee20000300800 */
[----:B--2---:R-:W-:-:S03]  /*2e920*/  MOV R116, R9 ;  /* 0x0000000900747202 */ /* 0x004fc60000000f00 */
[----:B------:R-:W2:Y:S01]  /*2e930*/  LDL.LU R9, [R1+0x3d2c] ;  /* 0x003d2c0001097983 */ /* 0x000ea20000300800 */
[----:B----4-:R-:W-:-:S03]  /*2e940*/  IMAD.MOV.U32 R117, RZ, RZ, R29 ;  /* 0x000000ffff757224 */ /* 0x010fc600078e001d */
[----:B------:R-:W4:Y:S01]  /*2e950*/  LDL.LU R29, [R1+0x3d28] ;  /* 0x003d2800011d7983 */ /* 0x000f220000300800 */
[----:B------:R-:W-:Y:S01]  /*2e960*/  IMAD.MOV.U32 R118, RZ, RZ, R32 ;  /* 0x000000ffff767224 */ /* 0x000fe200078e0020 */
[----:B------:R-:W-:Y:S02]  /*2e970*/  MOV R119, R33 ;  /* 0x0000002100777202 */ /* 0x000fe40000000f00 */
[----:B------:R-:W4:Y:S04]  /*2e980*/  LDL.LU R32, [R1+0x3d24] ;  /* 0x003d240001207983 */ /* 0x000f280000300800 */
[----:B------:R-:W4:Y:S01]  /*2e990*/  LDL.LU R33, [R1+0x3d20] ;  /* 0x003d200001217983 */ /* 0x000f220000300800 */
[----:B---3--:R-:W-:Y:S01]  /*2e9a0*/  IMAD.MOV.U32 R67, RZ, RZ, R28 ;  /* 0x000000ffff437224 */ /* 0x008fe200078e001c */
[----:B------:R-:W-:Y:S01]  /*2e9b0*/  MOV R66, R8 ;  /* 0x0000000800427202 */ /* 0x000fe20000000f00 */
[----:B------:R-:W-:-:S02]  /*2e9c0*/  IMAD.MOV.U32 R64, RZ, RZ, R92 ;  /* 0x000000ffff407224 */ /* 0x000fc400078e005c */
[----:B------:R-:W3:Y:S01]  /*2e9d0*/  LDL.LU R92, [R1+0x3d1c] ;  /* 0x003d1c00015c7983 */ /* 0x000ee20000300800 */
[----:B------:R-:W-:-:S03]  /*2e9e0*/  IMAD.MOV.U32 R65, RZ, RZ, R93 ;  /* 0x000000ffff417224 */ /* 0x000fc600078e005d */
[----:B------:R-:W3:Y:S04]  /*2e9f0*/  LDL.LU R93, [R1+0x3d18] ;  /* 0x003d1800015d7983 */ /* 0x000ee80000300800 */
[----:B------:R-:W3:Y:S04]  /*2ea00*/  LDL.LU R8, [R1+0x3d14] ;  /* 0x003d140001087983 */ /* 0x000ee80000300800 */
[----:B------:R-:W3:Y:S01]  /*2ea10*/  LDL.LU R28, [R1+0x3d10] ;  /* 0x003d1000011c7983 */ /* 0x000ee20000300800 */
[----:B--2---:R-:W-:Y:S01]  /*2ea20*/  MOV R105, R9 ;  /* 0x0000000900697202 */ /* 0x004fe20000000f00 */
[----:B----4-:R-:W-:-:S02]  /*2ea30*/  IMAD.MOV.U32 R104, RZ, RZ, R29 ;  /* 0x000000ffff687224 */ /* 0x010fc400078e001d */
[----:B------:R-:W2:Y:S04]  /*2ea40*/  LDL.LU R29, [R1+0x3d0c] ;  /* 0x003d0c00011d7983 */ /* 0x000ea80000300800 */
[----:B------:R-:W4:Y:S04]  /*2ea50*/  LDL.LU R9, [R1+0x3d08] ;  /* 0x003d080001097983 */ /* 0x000f280000300800 */
[----:B------:R-:W2:Y:S04]  /*2ea60*/  LDL.LU R106, [R1+0x558] ;  /* 0x00055800016a7983 */ /* 0x000ea80000300800 */
[----:B------:R-:W2:Y:S01]  /*2ea70*/  LDL.LU R107, [R1+0x55c] ;  /* 0x00055c00016b7983 */ /* 0x000ea20000300800 */
[----:B---3--:R-:W-:Y:S01]  /*2ea80*/  IMAD.MOV.U32 R95, RZ, RZ, R8 ;  /* 0x000000ffff5f7224 */ /* 0x008fe200078e0008 */
[C---:B------:R-:W-:Y:S08]  /*2ea90*/  HMMA.1688.F32.TF32 R64, R188.reuse, R98, R64 ;  /* 0x00000062bc40723c */ /* 0x040ff00000081040 */
[C---:B------:R-:W-:Y:S01]  /*2eaa0*/  HMMA.1688.F32.TF32 R116, R188.reuse, R90, R116 ;  /* 0x0000005abc74723c */ /* 0x040fe20000081074 */
[----:B------:R-:W-:Y:S07]  /*2eab0*/  STL [R1+0xa04], R224 ;  /* 0x000a04e001007387 */ /* 0x000fee0000100800 */
[C---:B------:R-:W-:Y:S01]  /*2eac0*/  HMMA.1688.F32.TF32 R124, R188.reuse, R86, R124 ;  /* 0x00000056bc7c723c */ /* 0x040fe2000008107c */
[----:B------:R-:W-:Y:S07]  /*2ead0*/  STL [R1+0x3b18], R3 ;  /* 0x003b180301007387 */ /* 0x000fee0000100800 */
[C---:B------:R-:W-:Y:S01]  /*2eae0*/  HMMA.1688.F32.TF32 R240, R188.reuse, R82, R240 ;  /* 0x00000052bcf0723c */ /* 0x040fe200000810f0 */
[----:B------:R-:W-:Y:S07]  /*2eaf0*/  STL [R1+0x3b1c], R0 ;  /* 0x003b1c0001007387 */ /* 0x000fee0000100800 */
[C---:B------:R-:W-:Y:S08]  /*2eb00*/  HMMA.1688.F32.TF32 R60, R188.reuse, R78, R60 ;  /* 0x0000004ebc3c723c */ /* 0x040ff0000008103c */
[----:B------:R-:W-:Y:S01]  /*2eb10*/  HMMA.1688.F32.TF32 R244, R188, R70, R244 ;  /* 0x00000046bcf4723c */ /* 0x000fe200000810f4 */
[----:B------:R-:W-:Y:S01]  /*2eb20*/  IMAD.MOV.U32 R160, RZ, RZ, R93 ;  /* 0x000000ffffa07224 */ /* 0x000fe200078e005d */
[----:B------:R-:W-:Y:S01]  /*2eb30*/  MOV R162, R33 ;  /* 0x0000002100a27202 */ /* 0x000fe20000000f00 */
[----:B------:R-:W-:Y:S01]  /*2eb40*/  IMAD.MOV.U32 R161, RZ, RZ, R92 ;  /* 0x000000ffffa17224 */ /* 0x000fe200078e005c */
[----:B------:R-:W-:Y:S01]  /*2eb50*/  MOV R93, R28 ;  /* 0x0000001c005d7202 */ /* 0x000fe20000000f00 */
[----:B------:R-:W-:Y:S01]  /*2eb60*/  IMAD.MOV.U32 R163, RZ, RZ, R32 ;  /* 0x000000ffffa37224 */ /* 0x000fe200078e0020 */
[----:B------:R-:W-:Y:S04]  /*2eb70*/  LDS R28, [R3+0x8200] ;  /* 0x00820000031c7984 */ /* 0x000fe80000000800 */
[----:B------:R1:W-:Y:S04]  /*2eb80*/  LDS R32, [R3+0x8300] ;  /* 0x0083000003207984 */ /* 0x0003e80000000800 */
[----:B------:R-:W-:Y:S01]  /*2eb90*/  LDS R33, [R0+0x8300] ;  /* 0x0083000000217984 */ /* 0x000fe20000000800 */
[----:B-1----:R-:W-:-:S02]  /*2eba0*/  IMAD.MOV.U32 R3, RZ, RZ, R243 ;  /* 0x000000ffff037224 */ /* 0x002fc400078e00f3 */
[----:B----4-:R-:W-:Y:S02]  /*2ebb0*/  IMAD.MOV.U32 R94, RZ, RZ, R9 ;  /* 0x000000ffff5e7224 */ /* 0x010fe400078e0009 */
[----:B------:R-:W1:Y:S01]  /*2ebc0*/  LDSM.16.M88.4 R8, [R224+0x81000] ;  /* 0x08100000e008783b */ /* 0x000e620000000200 */
[----:B--2---:R-:W-:Y:S01]  /*2ebd0*/  HMMA.1688.F32.TF32 R104, R188, R102, R104 ;  /* 0x00000066bc68723c */ /* 0x004fe20000081068 */
[----:B------:R-:W-:Y:S02]  /*2ebe0*/  IMAD.MOV.U32 R92, RZ, RZ, R29 ;  /* 0x000000ffff5c7224 */ /* 0x000fe400078e001d */
[----:B------:R2:W3:Y:S02]  /*2ebf0*/  LDS R29, [R0+0x8200] ;  /* 0x00820000001d7984 */ /* 0x0004e40000000800 */
[----:B--2---:R-:W-:Y:S02]  /*2ec00*/  MOV R0, R242 ;  /* 0x000000f200007202 */ /* 0x004fe40000000f00 */
[----:B-1----:R-:W-:Y:S04]  /*2ec10*/  STL [R1+0x3b14], R10 ;  /* 0x003b140a01007387 */ /* 0x002fe80000100800 */
[----:B------:R-:W-:Y:S11]  /*2ec20*/  STL [R1+0x3b10], R11 ;  /* 0x003b100b01007387 */ /* 0x000ff60000100800 */
[----:B------:R-:W-:Y:S01]  /*2ec30*/  @!UPT UIADD3 URZ, URZ, URZ, URZ ;  /* 0x0000003f3f3ff290 */ /* 0x000fe2000fffe03f */
[----:B------:R-:W-:Y:S04]  /*2ec40*/  STL.64 [R1+0x100], R104 ;  /* 0x0001006801007387 */ /* 0x000fe80000100a00 */
[----:B------:R1:W-:Y:S04]  /*2ec50*/  STL.64 [R1+0x108], R106 ;  /* 0x0001086a01007387 */ /* 0x0003e80000100a00 */
[----:B-1----:R-:W2:Y:S04]  /*2ec60*/  LDL.LU.64 R106, [R1+0x3d00] ;  /* 0x003d0000016a7983 */ /* 0x002ea80000300a00 */
[----:B------:R-:W2:Y:S04]  /*2ec70*/  LDL.LU.64 R104, [R1+0x3cf8] ;  /* 0x003cf80001687983 */ /* 0x000ea80000300a00 */
[----:B------:R-:W-:Y:S04]  /*2ec80*/  STL.64 [R1+0xf0], R64 ;  /* 0x0000f04001007387 */ /* 0x000fe80000100a00 */
[----:B------:R1:W-:Y:S04]  /*2ec90*/  STL.64 [R1+0xf8], R66 ;  /* 0x0000f84201007387 */ /* 0x0003e80000100a00 */
[----:B-1----:R-:W4:Y:S04]  /*2eca0*/  LDL.LU.64 R66, [R1+0x3cf0] ;  /* 0x003cf00001427983 */ /* 0x002f280000300a00 */
[----:B------:R-:W4:Y:S04]  /*2ecb0*/  LDL.LU.64 R64, [R1+0x3ce8] ;  /* 0x003ce80001407983 */ /* 0x000f280000300a00 */
        /* <DEDUP_REMOVED lines=8> */
[----:B------:R1:W-:Y:S04]  /*2ed40*/  STL.64 [R1+0xc0], R240 ;  /* 0x0000c0f001007387 */ /* 0x0003e80000100a00 */
[----:B------:R-:W3:Y:S04]  /*2ed50*/  LDL.LU.64 R242, [R1+0x3cc0] ;  /* 0x003cc00001f27983 */ /* 0x000ee80000300a00 */
[----:B-1----:R-:W3:Y:S04]  /*2ed60*/  LDL.LU.64 R240, [R1+0x3cb8] ;  /* 0x003cb80001f07983 */ /* 0x002ee80000300a00 */
[----:B------:R-:W-:Y:S04]  /*2ed70*/  STL.64 [R1+0xb0], R60 ;  /* 0x0000b03c01007387 */ /* 0x000fe80000100a00 */
[----:B------:R1:W-:Y:S04]  /*2ed80*/  STL.64 [R1+0xb8], R62 ;  /* 0x0000b83e01007387 */ /* 0x0003e80000100a00 */
[----:B-1----:R-:W3:Y:S04]  /*2ed90*/  LDL.LU.64 R62, [R1+0x3cb0] ;  /* 0x003cb000013e7983 */ /* 0x002ee80000300a00 */
[----:B------:R-:W3:Y:S04]  /*2eda0*/  LDL.LU.64 R60, [R1+0x3ca8] ;  /* 0x003ca800013c7983 */ /* 0x000ee80000300a00 */
[----:B------:R-:W-:Y:S04]  /*2edb0*/  STL.64 [R1+0xa0], R244 ;  /* 0x0000a0f401007387 */ /* 0x000fe80000100a00 */
[----:B------:R1:W-:Y:S04]  /*2edc0*/  STL.64 [R1+0xa8], R246 ;  /* 0x0000a8f601007387 */ /* 0x0003e80000100a00 */
[----:B-1----:R-:W4:Y:S04]  /*2edd0*/  LDL.LU.64 R246, [R1+0x3ca0] ;  /* 0x003ca00001f67983 */ /* 0x002f280000300a00 */
[----:B------:R-:W4:Y:S01]  /*2ede0*/  LDL.LU.64 R244, [R1+0x3c98] ;  /* 0x003c980001f47983 */ /* 0x000f220000300a00 */
[----:B------:R-:W-:Y:S01]  /*2edf0*/  IMAD.MOV.U32 R222, RZ, RZ, R21 ;  /* 0x000000ffffde7224 */ /* 0x000fe200078e0015 */
[----:B------:R-:W-:Y:S01]  /*2ee00*/  MOV R223, R20 ;  /* 0x0000001400df7202 */ /* 0x000fe20000000f00 */
[----:B------:R-:W-:-:S02]  /*2ee10*/  IMAD.MOV.U32 R218, RZ, RZ, R17 ;  /* 0x000000ffffda7224 */ /* 0x000fc400078e0011 */
[----:B------:R-:W-:Y:S01]  /*2ee20*/  IMAD.MOV.U32 R219, RZ, RZ, R16 ;  /* 0x000000ffffdb7224 */ /* 0x000fe200078e0010 */
[C---:B------:R-:W-:Y:S08]  /*2ee30*/  HMMA.1688.F32.TF32 R232, R188.reuse, R26, R232 ;  /* 0x0000001abce8723c */ /* 0x040ff000000810e8 */
[C---:B------:R-:W-:Y:S08]  /*2ee40*/  HMMA.1688.F32.TF32 R220, R188.reuse, R22, R220 ;  /* 0x00000016bcdc723c */ /* 0x040ff000000810dc */
[----:B------:R-:W-:Y:S07]  /*2ee50*/  HMMA.1688.F32.TF32 R16, R188, R18, R216 ;  /* 0x00000012bc10723c */ /* 0x000fee00000810d8 */
[----:B------:R-:W-:Y:S01]  /*2ee60*/  STL.64 [R1+0x90], R232 ;  /* 0x000090e801007387 */ /* 0x000fe20000100a00 */
[C---:B------:R-:W-:Y:S03]  /*2ee70*/  HMMA.1688.F32.TF32 R20, R172.reuse, R12, R228 ;  /* 0x0000000cac14723c */ /* 0x040fe600000810e4 */
[----:B------:R-:W-:Y:S04]  /*2ee80*/  STL.64 [R1+0x98], R234 ;  /* 0x000098ea01007387 */ /* 0x000fe80000100a00 */
[----:B------:R1:W-:Y:S04]  /*2ee90*/  STL.64 [R1+0x20], R220 ;  /* 0x000020dc01007387 */ /* 0x0003e80000100a00 */
[----:B------:R1:W-:Y:S04]  /*2eea0*/  STL.64 [R1+0x28], R222 ;  /* 0x000028de01007387 */ /* 0x0003e80000100a00 */
[----:B------:R-:W-:Y:S04]  /*2eeb0*/  STL.64 [R1+0x10], R16 ;  /* 0x0000101001007387 */ /* 0x000fe80000100a00 */
[----:B------:R-:W-:Y:S04]  /*2eec0*/  STL.64 [R1+0x18], R18 ;  /* 0x0000181201007387 */ /* 0x000fe80000100a00 */
[----:B------:R2:W-:Y:S01]  /*2eed0*/  STL.64 [R1], R20 ;  /* 0x0000001401007387 */ /* 0x0005e20000100a00 */
[----:B------:R-:W-:Y:S01]  /*2eee0*/  IMAD.MOV.U32 R10, RZ, RZ, R22 ;  /* 0x000000ffff0a7224 */ /* 0x000fe200078e0016 */
[----:B------:R-:W-:Y:S01]  /*2eef0*/  MOV R11, R23 ;  /* 0x00000017000b7202 */ /* 0x000fe20000000f00 */
[----:B------:R-:W-:Y:S01]  /*2ef00*/  HMMA.1688.F32.TF32 R248, R172, R8, R248 ;  /* 0x00000008acf8723c */ /* 0x000fe200000810f8 */
[----:B-1----:R-:W-:Y:S01]  /*2ef10*/  IMAD.MOV.U32 R220, RZ, RZ, R25 ;  /* 0x000000ffffdc7224 */ /* 0x002fe200078e0019 */
[----:B------:R-:W-:Y:S01]  /*2ef20*/  MOV R222, R72 ;  /* 0x0000004800de7202 */ /* 0x000fe20000000f00 */
[----:B------:R-:W-:-:S02]  /*2ef30*/  IMAD.MOV.U32 R221, RZ, RZ, R252 ;  /* 0x000000ffffdd7224 */ /* 0x000fc400078e00fc */
[----:B------:R-:W-:-:S03]  /*2ef40*/  IMAD.MOV.U32 R223, RZ, RZ, R73 ;  /* 0x000000ffffdf7224 */ /* 0x000fc600078e0049 */
[-C--:B--2---:R-:W-:Y:S01]  /*2ef50*/  HMMA.1688.F32.TF32 R20, R32, R12.reuse, R124 ;  /* 0x0000000c2014723c */ /* 0x084fe2000008107c */
[----:B------:R-:W-:Y:S07]  /*2ef60*/  LDSM.16.M88.4 R124, [R224+0x8d000] ;  /* 0x08d00000e07c783b */ /* 0x000fee0000000200 */
[-C--:B---3--:R-:W-:Y:S08]  /*2ef70*/  HMMA.1688.F32.TF32 R60, R28, R12.reuse, R60 ;  /* 0x0000000c1c3c723c */ /* 0x088ff0000008103c */
[-C--:B----4-:R-:W-:Y:S11]  /*2ef80*/  HMMA.1688.F32.TF32 R16, R212, R12.reuse, R244 ;  /* 0x0000000cd410723c */ /* 0x090ff600000810f4 */
[----:B------:R-:W-:Y:S11]  /*2ef90*/  @!UPT UIADD3 URZ, URZ, URZ, URZ ;  /* 0x0000003f3f3ff290 */ /* 0x000ff6000fffe03f */
[----:B------:R-:W-:Y:S01]  /*2efa0*/  @!UPT UIADD3 URZ, URZ, URZ, URZ ;  /* 0x0000003f3f3ff290 */ /* 0x000fe2000fffe03f */
[----:B------:R-:W-:Y:S04]  /*2efb0*/  STL.64 [R1+0x3b00], R18 ;  /* 0x003b001201007387 */ /* 0x000fe80000100a00 */
[----:B------:R1:W-:Y:S02]  /*2efc0*/  STL.64 [R1+0x3af8], R16 ;  /* 0x003af81001007387 */ /* 0x0003e40000100a00 */
[-C--:B-1----:R-:W-:Y:S02]  /*2efd0*/  HMMA.1688.F32.TF32 R16, R36, R12.reuse, R152 ;  /* 0x0000000c2410723c */ /* 0x082fe40000081098 */
[----:B------:R-:W-:Y:S04]  /*2efe0*/  STL.64 [R1+0x590], R60 ;  /* 0x0005903c01007387 */ /* 0x000fe80000100a00 */
[----:B------:R1:W-:Y:S04]  /*2eff0*/  STL.64 [R1+0x598], R62 ;  /* 0x0005983e01007387 */ /* 0x0003e80000100a00 */
[----:B------:R-:W-:Y:S04]  /*2f000*/  STL.64 [R1+0x680], R20 ;  /* 0x0006801401007387 */ /* 0x000fe80000100a00 */
[----:B------:R2:W-:Y:S01]  /*2f010*/  STL.64 [R1+0x688], R22 ;  /* 0x0006881601007387 */ /* 0x0005e20000100a00 */
[-C--:B-1----:R-:W-:Y:S08]  /*2f020*/  HMMA.1688.F32.TF32 R60, R40, R12.reuse, R184 ;  /* 0x0000000c283c723c */ /* 0x082ff000000810b8 */
[----:B------:R-:W-:Y:S01]  /*2f030*/  STL.64 [R1+0x820], R16 ;  /* 0x0008201001007387 */ /* 0x000fe20000100a00 */
[-C--:B--2---:R-:W-:Y:S03]  /*2f040*/  HMMA.1688.F32.TF32 R20, R44, R12.reuse, R196 ;  /* 0x0000000c2c14723c */ /* 0x084fe600000810c4 */
[----:B------:R1:W-:Y:S05]  /*2f050*/  STL.64 [R1+0x828], R18 ;  /* 0x0008281201007387 */ /* 0x0003ea0000100a00 */
[----:B-1----:R-:W-:Y:S06]  /*2f060*/  HMMA.1688.F32.TF32 R16, R48, R12, R204 ;  /* 0x0000000c3010723c */ /* 0x002fec00000810cc */
[----:B------:R-:W-:Y:S04]  /*2f070*/  STL.64 [R1+0x910], R60 ;  /* 0x0009103c01007387 */ /* 0x000fe80000100a00 */
[----:B------:R-:W-:Y:S04]  /*2f080*/  STL.64 [R1+0x918], R62 ;  /* 0x0009183e01007387 */ /* 0x000fe80000100a00 */
[----:B------:R-:W-:Y:S04]  /*2f090*/  STL.64 [R1+0x3b08], R14 ;  /* 0x003b080e01007387 */ /* 0x000fe80000100a00 */
[----:B------:R-:W-:Y:S04]  /*2f0a0*/  STL.64 [R1+0x960], R20 ;  /* 0x0009601401007387 */ /* 0x000fe80000100a00 */
[----:B------:R1:W-:Y:S01]  /*2f0b0*/  STL.64 [R1+0x968], R22 ;  /* 0x0009681601007387 */ /* 0x0003e20000100a00 */
[----:B------:R-:W-:Y:S03]  /*2f0c0*/  HMMA.1688.F32.TF32 R92, R188, R6, R92 ;  /* 0x00000006bc5c723c */ /* 0x000fe6000008105c */
[----:B------:R-:W-:Y:S04]  /*2f0d0*/  LDSM.16.M88.4 R60, [R224+0x83000] ;  /* 0x08300000e03c783b */ /* 0x000fe80000000200 */
[----:B------:R-:W-:Y:S04]  /*2f0e0*/  STL.64 [R1+0x990], R16 ;  /* 0x0009901001007387 */ /* 0x000fe80000100a00 */
[----:B------:R2:W-:Y:S04]  /*2f0f0*/  STL.64 [R1+0x998], R18 ;  /* 0x0009981201007387 */ /* 0x0005e80000100a00 */
[----:B------:R-:W-:Y:S04]  /*2f100*/  STL.64 [R1+0x3b28], R250 ;  /* 0x003b28fa01007387 */ /* 0x000fe80000100a00 */
[----:B------:R-:W-:Y:S04]  /*2f110*/  STL.64 [R1+0x3b20], R248 ;  /* 0x003b20f801007387 */ /* 0x000fe80000100a00 */
[----:B------:R-:W3:Y:S04]  /*2f120*/  LDL.LU R70, [R1+0x568] ;  /* 0x0005680001467983 */ /* 0x000ee80000300800 */
[----:B------:R-:W3:Y:S04]  /*2f130*/  LDL.LU R71, [R1+0x56c] ;  /* 0x00056c0001477983 */ /* 0x000ee80000300800 */
[----:B------:R-:W4:Y:S04]  /*2f140*/  LDL.LU R232, [R1+0x2e0] ;  /* 0x0002e00001e87983 */ /* 0x000f280000300800 */
[----:B------:R-:W4:Y:S04]  /*2f150*/  LDL.LU R233, [R1+0x2e4] ;  /* 0x0002e40001e97983 */ /* 0x000f280000300800 */
[----:B------:R-:W4:Y:S04]  /*2f160*/  LDL.LU R234, [R1+0x2e8] ;  /* 0x0002e80001ea7983 */ /* 0x000f280000300800 */
[----:B------:R-:W4:Y:S04]  /*2f170*/  LDL.LU R235, [R1+0x2ec] ;  /* 0x0002ec0001eb7983 */ /* 0x000f280000300800 */
[----:B------:R-:W3:Y:S04]  /*2f180*/  LDL.LU R25, [R1+0x3c94] ;  /* 0x003c940001197983 */ /* 0x000ee80000300800 */
[----:B------:R-:W3:Y:S04]  /*2f190*/  LDL.LU R252, [R1+0x3c90] ;  /* 0x003c900001fc7983 */ /* 0x000ee80000300800 */
[----:B------:R-:W3:Y:S04]  /*2f1a0*/  LDL.LU R72, [R1+0x3c8c] ;  /* 0x003c8c0001487983 */ /* 0x000ee80000300800 */
[----:B------:R-:W4:Y:S01]  /*2f1b0*/  LDL.LU R73, [R1+0x3c88] ;  /* 0x003c880001497983 */ /* 0x000f220000300800 */
[-C--:B-1----:R-:W-:Y:S08]  /*2f1c0*/  HMMA.1688.F32.TF32 R20, R212, R8.reuse, R208 ;  /* 0x00000008d414723c */ /* 0x082ff000000810d0 */
[-C--:B--2---:R-:W-:Y:S08]  /*2f1d0*/  HMMA.1688.F32.TF32 R16, R28, R8.reuse, R240 ;  /* 0x000000081c10723c */ /* 0x084ff000000810f0 */
[----:B------:R-:W-:Y:S01]  /*2f1e0*/  HMMA.1688.F32.TF32 R12, R32, R8, R116 ;  /* 0x00000008200c723c */ /* 0x000fe20000081074 */
[----:B------:R-:W-:-:S02]  /*2f1f0*/  IMAD.MOV.U32 R209, RZ, RZ, R5 ;  /* 0x000000ffffd17224 */ /* 0x000fc400078e0005 */
[----:B------:R-:W-:Y:S01]  /*2f200*/  IMAD.MOV.U32 R210, RZ, RZ, R4 ;  /* 0x000000ffffd27224 */ /* 0x000fe200078e0004 */
[----:B------:R-:W-:Y:S01]  /*2f210*/  MOV R208, R24 ;  /* 0x0000001800d07202 */ /* 0x000fe20000000f00 */
[----:B------:R-:W-:Y:S04]  /*2f220*/  LDSM.16.M88.4 R116, [R224+0x8b000] ;  /* 0x08b00000e074783b */ /* 0x000fe80000000200 */
[----:B------:R-:W-:Y:S04]  /*2f230*/  STL.64 [R1+0x3b38], R22 ;  /* 0x003b381601007387 */ /* 0x000fe80000100a00 */
[----:B------:R-:W-:Y:S04]  /*2f240*/  STL.64 [R1+0x3b30], R20 ;  /* 0x003b301401007387 */ /* 0x000fe80000100a00 */
[----:B------:R-:W2:Y:S04]  /*2f250*/  LDL.LU R216, [R1+0x580] ;  /* 0x0005800001d87983 */ /* 0x000ea80000300800 */
[----:B------:R-:W-:Y:S04]  /*2f260*/  STL.64 [R1+0x4d0], R16 ;  /* 0x0004d01001007387 */ /* 0x000fe80000100a00 */
[----:B------:R-:W-:Y:S04]  /*2f270*/  STL.64 [R1+0x4d8], R18 ;  /* 0x0004d81201007387 */ /* 0x000fe80000100a00 */
[----:B------:R-:W-:Y:S04]  /*2f280*/  STL.64 [R1+0x640], R12 ;  /* 0x0006400c01007387 */ /* 0x000fe80000100a00 */
[----:B------:R1:W-:Y:S04]  /*2f290*/  STL.64 [R1+0x648], R14 ;  /* 0x0006480e01007387 */ /* 0x0003e80000100a00 */
[----:B------:R-:W2:Y:S04]  /*2f2a0*/  LDL.LU R217, [R1+0x584] ;  /* 0x0005840001d97983 */ /* 0x000ea80000300800 */
[----:B------:R-:W2:Y:S04]  /*2f2b0*/  LDL.LU R218, [R1+0x588] ;  /* 0x0005880001da7983 */ /* 0x000ea80000300800 */
[----:B------:R-:W2:Y:S01]  /*2f2c0*/  LDL.LU R219, [R1+0x58c] ;  /* 0x00058c0001db7983 */ /* 0x000ea20000300800 */
[----:B-1----:R-:W-:Y:S01]  /*2f2d0*/  HMMA.1688.F32.TF32 R12, R36, R8, R52 ;  /* 0x00000008240c723c */ /* 0x002fe20000081034 */
[----:B------:R-:W-:-:S02]  /*2f2e0*/  MOV R211, R2 ;  /* 0x0000000200d37202 */ /* 0x000fc40000000f00 */
[----:B------:R-:W-:Y:S05]  /*2f2f0*/  LDSM.16.M88.4 R52, [R224+0x85000] ;  /* 0x08500000e034783b */ /* 0x000fea0000000200 */
[-C--:B------:R-:W-:Y:S01]  /*2f300*/  HMMA.1688.F32.TF32 R16, R40, R8.reuse, R56 ;  /* 0x000000082810723c */ /* 0x080fe20000081038 */
[----:B------:R-:W-:Y:S07]  /*2f310*/  LDSM.16.M88.4 R56, [R224+0x84000] ;  /* 0x08400000e038783b */ /* 0x000fee0000000200 */
[----:B------:R-:W-:Y:S08]  /*2f320*/  HMMA.1688.F32.TF32 R4, R44, R8, R192 ;  /* 0x000000082c04723c */ /* 0x000ff000000810c0 */
[----:B------:R-:W-:Y:S01]  /*2f330*/  HMMA.1688.F32.TF32 R160, R188, R74, R160 ;  /* 0x0000004abca0723c */ /* 0x000fe200000810a0 */
[----:B---3--:R-:W-:Y:S01]  /*2f340*/  MOV R229, R72 ;  /* 0x0000004800e57202 */ /* 0x008fe20000000f00 */
[----:B----4-:R-:W-:-:S02]  /*2f350*/  IMAD.MOV.U32 R228, RZ, RZ, R73 ;  /* 0x000000ffffe47224 */ /* 0x010fc400078e0049 */
[----:B------:R-:W3:Y:S04]  /*2f360*/  LDL.LU R73, [R1+0x3c84] ;  /* 0x003c840001497983 */ /* 0x000ee80000300800 */
[----:B------:R-:W3:Y:S04]  /*2f370*/  LDL.LU R72, [R1+0x3c80] ;  /* 0x003c800001487983 */ /* 0x000ee80000300800 */
[----:B------:R-:W-:Y:S04]  /*2f380*/  STL.64 [R1+0x7e0], R12 ;  /* 0x0007e00c01007387 */ /* 0x000fe80000100a00 */
[----:B------:R1:W-:Y:S04]  /*2f390*/  STL.64 [R1+0x7e8], R14 ;  /* 0x0007e80e01007387 */ /* 0x0003e80000100a00 */
[----:B------:R-:W-:Y:S04]  /*2f3a0*/  STL.64 [R1+0x8e0], R16 ;  /* 0x0008e01001007387 */ /* 0x000fe80000100a00 */
[----:B------:R-:W-:Y:S04]  /*2f3b0*/  STL.64 [R1+0x8e8], R18 ;  /* 0x0008e81201007387 */ /* 0x000fe80000100a00 */
[----:B------:R-:W-:Y:S04]  /*2f3c0*/  STL.64 [R1+0x3b40], R10 ;  /* 0x003b400a01007387 */ /* 0x000fe80000100a00 */
[----:B------:R-:W-:Y:S04]  /*2f3d0*/  STL.64 [R1+0x940], R4 ;  /* 0x0009400401007387 */ /* 0x000fe80000100a00 */
[----:B------:R-:W-:Y:S04]  /*2f3e0*/  STL.64 [R1+0x948], R6 ;  /* 0x0009480601007387 */ /* 0x000fe80000100a00 */
[----:B------:R-:W4:Y:S01]  /*2f3f0*/  LDSM.16.M88.4 R4, [R224+0x82000] ;  /* 0x08200000e004783b */ /* 0x000f220000000200 */
[----:B-1----:R-:W-:Y:S01]  /*2f400*/  HMMA.1688.F32.TF32 R12, R48, R8, R200 ;  /* 0x00000008300c723c */ /* 0x002fe200000810c8 */
[----:B------:R-:W-:-:S02]  /*2f410*/  IMAD.MOV.U32 R231, RZ, RZ, R25 ;  /* 0x000000ffffe77224 */ /* 0x000fc400078e0019 */
[----:B------:R-:W-:-:S05]  /*2f420*/  IMAD.MOV.U32 R230, RZ, RZ, R252 ;  /* 0x000000ffffe67224 */ /* 0x000fca00078e00fc */
[-C--:B----4-:R-:W-:Y:S08]  /*2f430*/  HMMA.1688.F32.TF32 R244, R172, R4.reuse, R68 ;  /* 0x00000004acf4723c */ /* 0x090ff00000081044 */
[-C--:B------:R-:W-:Y:S08]  /*2f440*/  HMMA.1688.F32.TF32 R24, R212, R4.reuse, R232 ;  /* 0x00000004d418723c */ /* 0x080ff000000810e8 */
[-C--:B------:R-:W-:Y:S01]  /*2f450*/  HMMA.1688.F32.TF32 R8, R28, R4.reuse, R220 ;  /* 0x000000041c08723c */ /* 0x080fe200000810dc */
[----:B------:R-:W-:Y:S04]  /*2f460*/  STL.64 [R1+0x980], R12 ;  /* 0x0009800c01007387 */ /* 0x000fe80000100a00 */
[----:B------:R1:W-:Y:S04]  /*2f470*/  STL.64 [R1+0x988], R14 ;  /* 0x0009880e01007387 */ /* 0x0003e80000100a00 */
[----:B------:R-:W-:Y:S04]  /*2f480*/  STL.64 [R1+0x3b50], R246 ;  /* 0x003b50f601007387 */ /* 0x000fe80000100a00 */
[----:B------:R-:W-:Y:S04]  /*2f490*/  STL.64 [R1+0x3b48], R244 ;  /* 0x003b48f401007387 */ /* 0x000fe80000100a00 */
[----:B------:R-:W-:Y:S01]  /*2f4a0*/  STL.64 [R1+0x3b60], R26 ;  /* 0x003b601a01007387 */ /* 0x000fe20000100a00 */
[----:B-1----:R-:W-:Y:S03]  /*2f4b0*/  HMMA.1688.F32.TF32 R12, R32, R4, R64 ;  /* 0x00000004200c723c */ /* 0x002fe60000081040 */
[----:B------:R-:W-:Y:S03]  /*2f4c0*/  STL.64 [R1+0x3b58], R24 ;  /* 0x003b581801007387 */ /* 0x000fe60000100a00 */
[----:B------:R-:W-:Y:S01]  /*2f4d0*/  IMAD.MOV.U32 R252, RZ, RZ, R10 ;  /* 0x000000fffffc7224 */ /* 0x000fe200078e000a */
[----:B------:R1:W-:Y:S01]  /*2f4e0*/  STL.64 [R1+0x380], R8 ;  /* 0x0003800801007387 */ /* 0x0003e20000100a00 */
[----:B------:R-:W-:-:S02]  /*2f4f0*/  IMAD.MOV.U32 R2, RZ, RZ, R11 ;  /* 0x000000ffff027224 */ /* 0x000fc400078e000b */
[-C--:B-1----:R-:W-:Y:S08]  /*2f500*/  HMMA.1688.F32.TF32 R8, R36, R4.reuse, R128 ;  /* 0x000000042408723c */ /* 0x082ff00000081080 */
[----:B------:R-:W-:Y:S05]  /*2f510*/  HMMA.1688.F32.TF32 R16, R40, R4, R164 ;  /* 0x000000042810723c */ /* 0x000fea00000810a4 */
[----:B------:R-:W-:Y:S04]  /*2f520*/  STL.64 [R1+0x5b0], R12 ;  /* 0x0005b00c01007387 */ /* 0x000fe80000100a00 */
[----:B------:R1:W-:Y:S01]  /*2f530*/  STL.64 [R1+0x5b8], R14 ;  /* 0x0005b80e01007387 */ /* 0x0003e20000100a00 */
[----:B--2---:R-:W-:Y:S01]  /*2f540*/  HMMA.1688.F32.TF32 R240, R172, R60, R216 ;  /* 0x0000003cacf0723c */ /* 0x004fe200000810d8 */
[----:B------:R-:W-:Y:S01]  /*2f550*/  MOV R234, R97 ;  /* 0x0000006100ea7202 */ /* 0x000fe20000000f00 */
[----:B------:R-:W-:Y:S01]  /*2f560*/  IMAD.MOV.U32 R235, RZ, RZ, R96 ;  /* 0x000000ffffeb7224 */ /* 0x000fe200078e0060 */
[----:B------:R-:W-:Y:S04]  /*2f570*/  LDSM.16.M88.4 R128, [R224+0x8e000] ;  /* 0x08e00000e080783b */ /* 0x000fe80000000200 */
[----:B------:R-:W-:Y:S01]  /*2f580*/  STL.64 [R1+0x720], R8 ;  /* 0x0007200801007387 */ /* 0x000fe20000100a00 */
[----:B-1----:R-:W-:Y:S03]  /*2f590*/  HMMA.1688.F32.TF32 R12, R44, R4, R168 ;  /* 0x000000042c0c723c */ /* 0x002fe600000810a8 */
[----:B------:R1:W-:Y:S05]  /*2f5a0*/  STL.64 [R1+0x728], R10 ;  /* 0x0007280a01007387 */ /* 0x0003ea0000100a00 */
[----:B------:R-:W-:Y:S08]  /*2f5b0*/  HMMA.1688.F32.TF32 R64, R212, R60, R228 ;  /* 0x0000003cd440723c */ /* 0x000ff000000810e4 */
[----:B-1----:R-:W-:Y:S01]  /*2f5c0*/  HMMA.1688.F32.TF32 R8, R48, R4, R180 ;  /* 0x000000043008723c */ /* 0x002fe200000810b4 */
[----:B------:R-:W-:Y:S04]  /*2f5d0*/  STL.64 [R1+0x8c0], R16 ;  /* 0x0008c01001007387 */ /* 0x000fe80000100a00 */
[----:B------:R-:W-:Y:S04]  /*2f5e0*/  STL.64 [R1+0x8c8], R18 ;  /* 0x0008c81201007387 */ /* 0x000fe80000100a00 */
[----:B------:R-:W-:Y:S04]  /*2f5f0*/  STL.64 [R1+0x3b68], R6 ;  /* 0x003b680601007387 */ /* 0x000fe80000100a00 */
[----:B------:R-:W-:Y:S04]  /*2f600*/  STL.64 [R1+0x920], R12 ;  /* 0x0009200c01007387 */ /* 0x000fe80000100a00 */
[----:B------:R1:W-:Y:S06]  /*2f610*/  STL.64 [R1+0x928], R14 ;  /* 0x0009280e01007387 */ /* 0x0003ec0000100a00 */
[----:B------:R-:W-:Y:S04]  /*2f620*/  STL.64 [R1+0x970], R8 ;  /* 0x0009700801007387 */ /* 0x000fe80000100a00 */
[----:B------:R2:W-:Y:S04]  /*2f630*/  STL.64 [R1+0x978], R10 ;  /* 0x0009780a01007387 */ /* 0x0005e80000100a00 */
[----:B------:R-:W-:Y:S04]  /*2f640*/  STL.64 [R1+0x3b78], R242 ;  /* 0x003b78f201007387 */ /* 0x000fe80000100a00 */
[----:B------:R-:W-:Y:S04]  /*2f650*/  STL.64 [R1+0x3b70], R240 ;  /* 0x003b70f001007387 */ /* 0x000fe80000100a00 */
[----:B------:R-:W-:Y:S04]  /*2f660*/  STL.64 [R1+0x3b88], R66 ;  /* 0x003b884201007387 */ /* 0x000fe80000100a00 */
[----:B------:R-:W-:Y:S04]  /*2f670*/  STL.64 [R1+0x3b80], R64 ;  /* 0x003b804001007387 */ /* 0x000fe80000100a00 */
[----:B------:R-:W4:Y:S04]  /*2f680*/  LDL.LU R90, [R1+0x358] ;  /* 0x00035800015a7983 */ /* 0x000f280000300800 */
[----:B------:R-:W4:Y:S04]  /*2f690*/  LDL.LU R91, [R1+0x35c] ;  /* 0x00035c00015b7983 */ /* 0x000f280000300800 */
[----:B------:R-:W3:Y:S04]  /*2f6a0*/  LDL.LU R74, [R1+0x5a8] ;  /* 0x0005a800014a7983 */ /* 0x000ee80000300800 */
[----:B------:R-:W3:Y:S04]  /*2f6b0*/  LDL.LU R75, [R1+0x5ac] ;  /* 0x0005ac00014b7983 */ /* 0x000ee80000300800 */
[----:B------:R-:W3:Y:S04]  /*2f6c0*/  LDL.LU R232, [R1+0x60] ;  /* 0x0000600001e87983 */ /* 0x000ee80000300800 */
[----:B------:R-:W3:Y:S04]  /*2f6d0*/  LDL.LU R233, [R1+0x64] ;  /* 0x0000640001e97983 */ /* 0x000ee80000300800 */
[----:B------:R-:W3:Y:S04]  /*2f6e0*/  LDL.LU R97, [R1+0x3c7c] ;  /* 0x003c7c0001617983 */ /* 0x000ee80000300800 */
[----:B------:R-:W4:Y:S01]  /*2f6f0*/  LDL.LU R96, [R1+0x3c78] ;  /* 0x003c780001607983 */ /* 0x000f220000300800 */
[-C--:B------:R-:W-:Y:S08]  /*2f700*/  HMMA.1688.F32.TF32 R68, R28, R60.reuse, R208 ;  /* 0x0000003c1c44723c */ /* 0x080ff000000810d0 */
[-C--:B-1----:R-:W-:Y:S08]  /*2f710*/  HMMA.1688.F32.TF32 R12, R32, R60.reuse, R104 ;  /* 0x0000003c200c723c */ /* 0x082ff00000081068 */
[-C--:B--2---:R-:W-:Y:S08]  /*2f720*/  HMMA.1688.F32.TF32 R8, R36, R60.reuse, R120 ;  /* 0x0000003c2408723c */ /* 0x084ff00000081078 */
[-C--:B------:R-:W-:Y:S01]  /*2f730*/  HMMA.1688.F32.TF32 R4, R40, R60.reuse, R148 ;  /* 0x0000003c2804723c */ /* 0x080fe20000081094 */
[----:B------:R-:W-:Y:S04]  /*2f740*/  STL [R1+0x3ad4], R68 ;  /* 0x003ad44401007387 */ /* 0x000fe80000100800 */
[----:B------:R-:W-:Y:S04]  /*2f750*/  STL [R1+0x3ad0], R69 ;  /* 0x003ad04501007387 */ /* 0x000fe80000100800 */
[----:B------:R-:W-:Y:S04]  /*2f760*/  STL [R1+0x3acc], R70 ;  /* 0x003acc4601007387 */ /* 0x000fe80000100800 */
[----:B------:R-:W-:Y:S04]  /*2f770*/  STL [R1+0x3ac8], R71 ;  /* 0x003ac84701007387 */ /* 0x000fe80000100800 */
        /* <DEDUP_REMOVED lines=9> */
[----:B------:R-:W2:Y:S04]  /*2f810*/  LDL.LU R223, [R1+0x67c] ;  /* 0x00067c0001df7983 */ /* 0x000ea80000300800 */
[----:B------:R-:W2:Y:S04]  /*2f820*/  LDL.LU R216, [R1+0x3a0] ;  /* 0x0003a00001d87983 */ /* 0x000ea80000300800 */
[----:B------:R-:W2:Y:S01]  /*2f830*/  LDL.LU R217, [R1+0x3a4] ;  /* 0x0003a40001d97983 */ /* 0x000ea20000300800 */
[----:B-1----:R-:W-:Y:S01]  /*2f840*/  HMMA.1688.F32.TF32 R4, R44, R60, R156 ;  /* 0x0000003c2c04723c */ /* 0x002fe2000008109c */
[----:B------:R-:W-:-:S02]  /*2f850*/  IMAD.MOV.U32 R228, RZ, RZ, R100 ;  /* 0x000000ffffe47224 */ /* 0x000fc400078e0064 */
[----:B------:R-:W-:Y:S01]  /*2f860*/  IMAD.MOV.U32 R229, RZ, RZ, R101 ;  /* 0x000000ffffe57224 */ /* 0x000fe200078e0065 */
[----:B------:R-:W-:Y:S01]  /*2f870*/  MOV R209, R80 ;  /* 0x0000005000d17202 */ /* 0x000fe20000000f00 */
[----:B------:R-:W-:Y:S01]  /*2f880*/  IMAD.MOV.U32 R210, RZ, RZ, R77 ;  /* 0x000000ffffd27224 */ /* 0x000fe200078e004d */
[----:B------:R-:W-:Y:S01]  /*2f890*/  MOV R230, R85 ;  /* 0x0000005500e67202 */ /* 0x000fe20000000f00 */
[----:B------:R-:W-:Y:S02]  /*2f8a0*/  IMAD.MOV.U32 R211, RZ, RZ, R76 ;  /* 0x000000ffffd37224 */ /* 0x000fe400078e004c */
[----:B------:R-:W-:Y:S01]  /*2f8b0*/  IMAD.MOV.U32 R208, RZ, RZ, R81 ;  /* 0x000000ffffd07224 */ /* 0x000fe200078e0051 */
[-C--:B------:R-:W-:Y:S01]  /*2f8c0*/  HMMA.1688.F32.TF32 R8, R32, R56.reuse, R236 ;  /* 0x000000382008723c */ /* 0x080fe200000810ec */
[----:B------:R-:W-:Y:S01]  /*2f8d0*/  IMAD.MOV.U32 R231, RZ, RZ, R84 ;  /* 0x000000ffffe77224 */ /* 0x000fe200078e0054 */
[----:B------:R-:W-:Y:S04]  /*2f8e0*/  LDSM.16.M88.4 R104, [R224+0x88000] ;  /* 0x08800000e068783b */ /* 0x000fe80000000200 */
[----:B------:R-:W-:Y:S02]  /*2f8f0*/  LDSM.16.M88.4 R120, [R224+0x8c000] ;  /* 0x08c00000e078783b */ /* 0x000fe40000000200 */
[----:B------:R-:W-:Y:S01]  /*2f900*/  HMMA.1688.F32.TF32 R12, R40, R56, R140 ;  /* 0x00000038280c723c */ /* 0x000fe2000008108c */
[----:B---3--:R-:W-:Y:S01]  /*2f910*/  MOV R219, R97 ;  /* 0x0000006100db7202 */ /* 0x008fe20000000f00 */
[----:B----4-:R-:W-:-:S02]  /*2f920*/  IMAD.MOV.U32 R218, RZ, RZ, R96 ;  /* 0x000000ffffda7224 */ /* 0x010fc400078e0060 */
[----:B------:R-:W3:Y:S04]  /*2f930*/  LDL.LU R96, [R1+0x3c74] ;  /* 0x003c740001607983 */ /* 0x000ee80000300800 */
[----:B------:R-:W4:Y:S04]  /*2f940*/  LDL.LU R97, [R1+0x3c70] ;  /* 0x003c700001617983 */ /* 0x000f280000300800 */
[----:B------:R-:W4:Y:S04]  /*2f950*/  LDL.LU R100, [R1+0x3c6c] ;  /* 0x003c6c0001647983 */ /* 0x000f280000300800 */
[----:B------:R-:W4:Y:S04]  /*2f960*/  LDL.LU R101, [R1+0x3c68] ;  /* 0x003c680001657983 */ /* 0x000f280000300800 */
[----:B------:R-:W-:Y:S04]  /*2f970*/  STL.64 [R1+0x8f0], R4 ;  /* 0x0008f00401007387 */ /* 0x000fe80000100a00 */
[----:B------:R1:W-:Y:S02]  /*2f980*/  STL.64 [R1+0x8f8], R6 ;  /* 0x0008f80601007387 */ /* 0x0003e40000100a00 */
[----:B-1----:R-:W-:Y:S02]  /*2f990*/  HMMA.1688.F32.TF32 R4, R48, R60, R176 ;  /* 0x0000003c3004723c */ /* 0x002fe400000810b0 */
[----:B------:R-:W-:Y:S06]  /*2f9a0*/  STL.64 [R1+0x3b90], R62 ;  /* 0x003b903e01007387 */ /* 0x000fec0000100a00 */
[-C--:B------:R-:W-:Y:S08]  /*2f9b0*/  HMMA.1688.F32.TF32 R72, R172, R56.reuse, R72 ;  /* 0x00000038ac48723c */ /* 0x080ff00000081048 */
[-C--:B------:R-:W-:Y:S08]  /*2f9c0*/  HMMA.1688.F32.TF32 R76, R212, R56.reuse, R88 ;  /* 0x00000038d44c723c */ /* 0x080ff00000081058 */
[-C--:B------:R-:W-:Y:S01]  /*2f9d0*/  HMMA.1688.F32.TF32 R80, R28, R56.reuse, R232 ;  /* 0x000000381c50723c */ /* 0x080fe200000810e8 */
[----:B------:R-:W-:Y:S04]  /*2f9e0*/  STL.64 [R1+0x950], R4 ;  /* 0x0009500401007387 */ /* 0x000fe80000100a00 */
[----:B------:R1:W-:Y:S03]  /*2f9f0*/  STL.64 [R1+0x958], R6 ;  /* 0x0009580601007387 */ /* 0x0003e60000100a00 */
[-C--:B-1----:R-:W-:Y:S01]  /*2fa00*/  HMMA.1688.F32.TF32 R4, R36, R56.reuse, R112 ;  /* 0x000000382404723c */ /* 0x082fe20000081070 */
[----:B------:R-:W-:Y:S04]  /*2fa10*/  STL.64 [R1+0x3ba0], R74 ;  /* 0x003ba04a01007387 */ /* 0x000fe80000100a00 */
[----:B------:R-:W-:Y:S04]  /*2fa20*/  STL.64 [R1+0x3b98], R72 ;  /* 0x003b984801007387 */ /* 0x000fe80000100a00 */
[----:B------:R-:W-:Y:S04]  /*2fa30*/  STL.64 [R1+0x3bb0], R78 ;  /* 0x003bb04e01007387 */ /* 0x000fe80000100a00 */
[----:B------:R-:W-:Y:S04]  /*2fa40*/  STL.64 [R1+0x3ba8], R76 ;  /* 0x003ba84c01007387 */ /* 0x000fe80000100a00 */
[----:B------:R-:W-:Y:S04]  /*2fa50*/  STL [R1+0x3ae0], R80 ;  /* 0x003ae05001007387 */ /* 0x000fe80000100800 */
[----:B------:R-:W-:Y:S04]  /*2fa60*/  STL [R1+0x3adc], R81 ;  /* 0x003adc5101007387 */ /* 0x000fe80000100800 */
[----:B------:R-:W-:Y:S04]  /*2fa70*/  STL [R1+0x3ad8], R82 ;  /* 0x003ad85201007387 */ /* 0x000fe80000100800 */
[----:B------:R-:W-:Y:S04]  /*2fa80*/  STL [R1+0x3ac4], R83 ;  /* 0x003ac45301007387 */ /* 0x000fe80000100800 */
[----:B------:R-:W-:Y:S04]  /*2fa90*/  STL.64 [R1+0x460], R8 ;  /* 0x0004600801007387 */ /* 0x000fe80000100a00 */
[----:B------:R1:W-:Y:S04]  /*2faa0*/  STL.64 [R1+0x468], R10 ;  /* 0x0004680a01007387 */ /* 0x0003e80000100a00 */
[----:B------:R-:W-:Y:S04]  /*2fab0*/  STL.64 [R1+0x630], R4 ;  /* 0x0006300401007387 */ /* 0x000fe80000100a00 */
[----:B------:R2:W-:Y:S01]  /*2fac0*/  STL.64 [R1+0x638], R6 ;  /* 0x0006380601007387 */ /* 0x0005e20000100a00 */
[-C--:B-1----:R-:W-:Y:S03]  /*2fad0*/  HMMA.1688.F32.TF32 R8, R44, R56.reuse, R144 ;  /* 0x000000382c08723c */ /* 0x082fe60000081090 */
[----:B------:R-:W-:Y:S05]  /*2fae0*/  LDSM.16.M88.4 R112, [R224+0x8a000] ;  /* 0x08a00000e070783b */ /* 0x000fea0000000200 */
[----:B--2---:R-:W-:Y:S01]  /*2faf0*/  HMMA.1688.F32.TF32 R4, R48, R56, R92 ;  /* 0x000000383004723c */ /* 0x004fe2000008105c */
[----:B------:R-:W-:Y:S07]  /*2fb00*/  STL.64 [R1+0x730], R12 ;  /* 0x0007300c01007387 */ /* 0x000fee0000100a00 */
[-C--:B------:R-:W-:Y:S01]  /*2fb10*/  HMMA.1688.F32.TF32 R84, R172, R52.reuse, R220 ;  /* 0x00000034ac54723c */ /* 0x080fe200000810dc */
[----:B------:R-:W-:Y:S04]  /*2fb20*/  STL.64 [R1+0x738], R14 ;  /* 0x0007380e01007387 */ /* 0x000fe80000100a00 */
[----:B------:R-:W-:Y:S03]  /*2fb30*/  STL.64 [R1+0x3bb8], R58 ;  /* 0x003bb83a01007387 */ /* 0x000fe60000100a00 */
[-C--:B------:R-:W-:Y:S01]  /*2fb40*/  HMMA.1688.F32.TF32 R88, R212, R52.reuse, R216 ;  /* 0x00000034d458723c */ /* 0x080fe200000810d8 */
[----:B------:R-:W-:Y:S04]  /*2fb50*/  STL.64 [R1+0x8d0], R8 ;  /* 0x0008d00801007387 */ /* 0x000fe80000100a00 */
[----:B------:R-:W-:Y:S03]  /*2fb60*/  STL.64 [R1+0x8d8], R10 ;  /* 0x0008d80a01007387 */ /* 0x000fe60000100a00 */
        /* <DEDUP_REMOVED lines=13> */
[----:B------:R-:W-:Y:S04]  /*2fc40*/  STL.64 [R1+0x3c48], R32 ;  /* 0x003c482001007387 */ /* 0x000fe80000100a00 */
[----:B------:R-:W-:Y:S04]  /*2fc50*/  STL.64 [R1+0x3a0], R4 ;  /* 0x0003a00401007387 */ /* 0x000fe80000100a00 */
[----:B------:R1:W-:Y:S04]  /*2fc60*/  STL.64 [R1+0x3a8], R6 ;  /* 0x0003a80601007387 */ /* 0x0003e80000100a00 */
[----:B------:R-:W2:Y:S01]  /*2fc70*/  LDL.LU R216, [R1+0x8a0] ;  /* 0x0008a00001d87983 */ /* 0x000ea20000300800 */
[-C--:B-1----:R-:W-:Y:S03]  /*2fc80*/  HMMA.1688.F32.TF32 R4, R36, R52.reuse, R108 ;  /* 0x000000342404723c */ /* 0x082fe6000008106c */
[----:B------:R-:W-:Y:S11]  /*2fc90*/  LDSM.16.M88.4 R108, [R224+0x89000] ;  /* 0x08900000e06c783b */ /* 0x000ff60000000200 */
[----:B------:R-:W-:Y:S09]  /*2fca0*/  @!UPT UIADD3 URZ, URZ, URZ, URZ ;  /* 0x0000003f3f3ff290 */ /* 0x000ff2000fffe03f */
[----:B------:R-:W-:Y:S04]  /*2fcb0*/  STL.64 [R1+0x5a0], R4 ;  /* 0x0005a00401007387 */ /* 0x000fe80000100a00 */
[----:B------:R1:W-:Y:S04]  /*2fcc0*/  STL.64 [R1+0x5a8], R6 ;  /* 0x0005a80601007387 */ /* 0x0003e80000100a00 */
[----:B------:R-:W2:Y:S04]  /*2fcd0*/  LDL.LU R217, [R1+0x8a4] ;  /* 0x0008a40001d97983 */ /* 0x000ea80000300800 */
        /* <DEDUP_REMOVED lines=9> */
[----:B------:R-:W2:Y:S01]  /*2fd70*/  LDL.LU R231, [R1+0x89c] ;  /* 0x00089c0001e77983 */ /* 0x000ea20000300800 */
[----:B-1----:R-:W-:Y:S01]  /*2fd80*/  HMMA.1688.F32.TF32 R4, R40, R52, R132 ;  /* 0x000000342804723c */ /* 0x002fe20000081084 */
[----:B---3--:R-:W-:Y:S01]  /*2fd90*/  MOV R211, R96 ;  /* 0x0000006000d37202 */ /* 0x008fe20000000f00 */
[----:B----4-:R-:W-:-:S02]  /*2fda0*/  IMAD.MOV.U32 R210, RZ, RZ, R97 ;  /* 0x000000ffffd27224 */ /* 0x010fc400078e0061 */
[----:B------:R-:W-:Y:S01]  /*2fdb0*/  IMAD.MOV.U32 R209, RZ, RZ, R100 ;  /* 0x000000ffffd17224 */ /* 0x000fe200078e0064 */
[----:B------:R-:W-:Y:S01]  /*2fdc0*/  LDSM.16.M88.4 R96, [R224+0x86000] ;  /* 0x08600000e060783b */ /* 0x000fe20000000200 */
[----:B------:R-:W-:-:S03]  /*2fdd0*/  MOV R208, R101 ;  /* 0x0000006500d07202 */ /* 0x000fc60000000f00 */
[----:B------:R-:W-:Y:S04]  /*2fde0*/  STL.64 [R1+0x3be8], R38 ;  /* 0x003be82601007387 */ /* 0x000fe80000100a00 */
[----:B------:R-:W2:Y:S04]  /*2fdf0*/  LDSM.16.M88.4 R100, [R224+0x87000] ;  /* 0x08700000e064783b */ /* 0x000ea80000000200 */
[----:B------:R-:W-:Y:S04]  /*2fe00*/  STL.64 [R1+0x3be0], R36 ;  /* 0x003be02401007387 */ /* 0x000fe80000100a00 */
[----:B------:R-:W-:Y:S04]  /*2fe10*/  STL.64 [R1+0x3bf8], R42 ;  /* 0x003bf82a01007387 */ /* 0x000fe80000100a00 */
[----:B------:R-:W-:Y:S04]  /*2fe20*/  STL.64 [R1+0x3bf0], R40 ;  /* 0x003bf02801007387 */ /* 0x000fe80000100a00 */
[----:B------:R-:W-:Y:S04]  /*2fe30*/  STL.64 [R1+0x670], R4 ;  /* 0x0006700401007387 */ /* 0x000fe80000100a00 */
[----:B------:R1:W-:Y:S04]  /*2fe40*/  STL.64 [R1+0x678], R6 ;  /* 0x0006780601007387 */ /* 0x0003e80000100a00 */
[----:B------:R-:W3:Y:S01]  /*2fe50*/  LDSM.16.M88.4 R132, [R224+0x8f000] ;  /* 0x08f00000e084783b */ /* 0x000ee20000000200 */
[-C--:B-1----:R-:W-:Y:S03]  /*2fe60*/  HMMA.1688.F32.TF32 R4, R44, R52.reuse, R136 ;  /* 0x000000342c04723c */ /* 0x082fe60000081088 */
[----:B------:R-:W-:Y:S04]  /*2fe70*/  STL.64 [R1+0x3c08], R46 ;  /* 0x003c082e01007387 */ /* 0x000fe80000100a00 */
[----:B------:R-:W-:Y:S11]  /*2fe80*/  STL.64 [R1+0x3c00], R44 ;  /* 0x003c002c01007387 */ /* 0x000ff60000100a00 */
[----:B------:R-:W-:Y:S05]  /*2fe90*/  @!UPT UIADD3 URZ, URZ, URZ, URZ ;  /* 0x0000003f3f3ff290 */ /* 0x000fea000fffe03f */
[----:B------:R-:W-:Y:S04]  /*2fea0*/  STL.64 [R1+0x800], R4 ;  /* 0x0008000401007387 */ /* 0x000fe80000100a00 */
[----:B------:R1:W-:Y:S02]  /*2feb0*/  STL.64 [R1+0x808], R6 ;  /* 0x0008080601007387 */ /* 0x0003e40000100a00 */
[----:B-1----:R-:W-:Y:S02]  /*2fec0*/  HMMA.1688.F32.TF32 R4, R48, R52, R160 ;  /* 0x000000343004723c */ /* 0x002fe400000810a0 */
[----:B------:R-:W-:Y:S04]  /*2fed0*/  STL.64 [R1+0x3c20], R50 ;  /* 0x003c203201007387 */ /* 0x000fe80000100a00 */
[----:B------:R-:W-:Y:S11]  /*2fee0*/  STL.64 [R1+0x3c18], R48 ;  /* 0x003c183001007387 */ /* 0x000ff60000100a00 */
[----:B------:R-:W-:Y:S06]  /*2fef0*/  @!UPT UIADD3 URZ, URZ, URZ, URZ ;  /* 0x0000003f3f3ff290 */ /* 0x000fec000fffe03f */
[----:B------:R1:W-:Y:S04]  /*2ff00*/  STL.64 [R1+0x900], R4 ;  /* 0x0009000401007387 */ /* 0x0003e80000100a00 */
[----:B------:R4:W-:Y:S04]  /*2ff10*/  STL.64 [R1+0x908], R6 ;  /* 0x0009080601007387 */ /* 0x0009e80000100a00 */
[----:B------:R-:W-:Y:S01]  /*2ff20*/  STL.64 [R1+0x3c10], R54 ;  /* 0x003c103601007387 */ /* 0x000fe20000100a00 */
[C---:B--2---:R-:W-:Y:S08]  /*2ff30*/  HMMA.1688.F32.TF32 R140, R172.reuse, R100, R216 ;  /* 0x00000064ac8c723c */ /* 0x044ff000000810d8 */
[C---:B------:R-:W-:Y:S08]  /*2ff40*/  HMMA.1688.F32.TF32 R136, R172.reuse, R96, R220 ;  /* 0x00000060ac88723c */ /* 0x040ff000000810dc */
[C---:B------:R-:W-:Y:S11]  /*2ff50*/  HMMA.1688.F32.TF32 R144, R172.reuse, R104, R228 ;  /* 0x00000068ac90723c */ /* 0x040ff600000810e4 */
[----:B------:R-:W-:Y:S04]  /*2ff60*/  @!UPT UIADD3 URZ, URZ, URZ, URZ ;  /* 0x0000003f3f3ff290 */ /* 0x000fe8000fffe03f */
[----:B------:R-:W-:Y:S04]  /*2ff70*/  STL.64 [R1+0x3c30], R138 ;  /* 0x003c308a01007387 */ /* 0x000fe80000100a00 */
[----:B------:R-:W-:Y:S04]  /*2ff80*/  STL.64 [R1+0x3c28], R136 ;  /* 0x003c288801007387 */ /* 0x000fe80000100a00 */
[----:B------:R-:W-:Y:S04]  /*2ff90*/  STL.64 [R1+0x3c40], R142 ;  /* 0x003c408e01007387 */ /* 0x000fe80000100a00 */
[----:B------:R-:W-:Y:S04]  /*2ffa0*/  STL.64 [R1+0x3c38], R140 ;  /* 0x003c388c01007387 */ /* 0x000fe80000100a00 */
        /* <DEDUP_REMOVED lines=62> */
[----:B-1----:R-:W3:Y:S04]  /*30390*/  LDL.LU R4, [R1+0x860] ;  /* 0x0008600001047983 */ /* 0x002ee80000300800 */
[----:B------:R-:W3:Y:S04]  /*303a0*/  LDL.LU R5, [R1+0x864] ;  /* 0x0008640001057983 */ /* 0x000ee80000300800 */
[----:B----4-:R-:W3:Y:S04]  /*303b0*/  LDL.LU R6, [R1+0x868] ;  /* 0x0008680001067983 */ /* 0x010ee80000300800 */
        /* <DEDUP_REMOVED lines=9> */
[C---:B------:R-:W-:Y:S03]  /*30450*/  HMMA.1688.F32.TF32 R148, R172.reuse, R108, R208 ;  /* 0x0000006cac94723c */ /* 0x040fe600000810d0 */
        /* <DEDUP_REMOVED lines=20> */
[----:B--2---:R-:W-:Y:S03]  /*305a0*/  HMMA.1688.F32.TF32 R152, R172, R112, R16 ;  /* 0x00000070ac98723c */ /* 0x004fe60000081010 */
[----:B------:R-:W2:Y:S04]  /*305b0*/  LDL.LU R16, [R1+0x6a0] ;  /* 0x0006a00001107983 */ /* 0x000ea80000300800 */
[----:B------:R-:W2:Y:S04]  /*305c0*/  LDL.LU R17, [R1+0x6a4] ;  /* 0x0006a40001117983 */ /* 0x000ea80000300800 */
[----:B------:R-:W2:Y:S04]  /*305d0*/  LDL.LU R18, [R1+0x6a8] ;  /* 0x0006a80001127983 */ /* 0x000ea80000300800 */
[----:B------:R-:W2:Y:S01]  /*305e0*/  LDL.LU R19, [R1+0x6ac] ;  /* 0x0006ac0001137983 */ /* 0x000ea20000300800 */
[----:B------:R-:W-:Y:S08]  /*305f0*/  HMMA.1688.F32.TF32 R216, R28, R96, R216 ;  /* 0x000000601cd8723c */ /* 0x000ff000000810d8 */
[-C--:B---3--:R-:W-:Y:S11]  /*30600*/  HMMA.1688.F32.TF32 R156, R172, R116.reuse, R4 ;  /* 0x00000074ac9c723c */ /* 0x088ff60000081004 */
[----:B------:R-:W-:Y:S04]  /*30610*/  @!UPT UIADD3 URZ, URZ, URZ, URZ ;  /* 0x0000003f3f3ff290 */ /* 0x000fe8000fffe03f */
[----:B------:R-:W-:Y:S04]  /*30620*/  STL [R1+0x3af4], R216 ;  /* 0x003af4d801007387 */ /* 0x000fe80000100800 */
[----:B------:R-:W-:Y:S04]  /*30630*/  STL [R1+0x3af0], R217 ;  /* 0x003af0d901007387 */ /* 0x000fe80000100800 */
[----:B------:R-:W-:Y:S04]  /*30640*/  STL [R1+0x3aec], R218 ;  /* 0x003aecda01007387 */ /* 0x000fe80000100800 */
[----:B------:R1:W-:Y:S01]  /*30650*/  STL [R1+0x3ab8], R219 ;  /* 0x003ab8db01007387 */ /* 0x0003e20000100800 */
[----:B------:R-:W-:Y:S08]  /*30660*/  HMMA.1688.F32.TF32 R236, R28, R116, R248 ;  /* 0x000000741cec723c */ /* 0x000ff000000810f8 */
[----:B----4-:R-:W-:Y:S08]  /*30670*/  HMMA.1688.F32.TF32 R160, R172, R120, R180 ;  /* 0x00000078aca0723c */ /* 0x010ff000000810b4 */
[C---:B------:R-:W-:Y:S08]  /*30680*/  HMMA.1688.F32.TF32 R176, R212.reuse, R96, R244 ;  /* 0x00000060d4b0723c */ /* 0x040ff000000810f4 */
[C---:B------:R-:W-:Y:S08]  /*30690*/  HMMA.1688.F32.TF32 R180, R212.reuse, R100, R8 ;  /* 0x00000064d4b4723c */ /* 0x040ff00000081008 */
[C---:B------:R-:W-:Y:S08]  /*306a0*/  HMMA.1688.F32.TF32 R184, R212.reuse, R104, R184 ;  /* 0x00000068d4b8723c */ /* 0x040ff000000810b8 */
[----:B------:R-:W-:Y:S08]  /*306b0*/  HMMA.1688.F32.TF32 R188, R212, R108, R188 ;  /* 0x0000006cd4bc723c */ /* 0x000ff000000810bc */
[----:B------:R-:W-:Y:S08]  /*306c0*/  HMMA.1688.F32.TF32 R4, R28, R120, R12 ;  /* 0x000000781c04723c */ /* 0x000ff0000008100c */
[C---:B------:R-:W-:Y:S11]  /*306d0*/  HMMA.1688.F32.TF32 R192, R212.reuse, R112, R192 ;  /* 0x00000070d4c0723c */ /* 0x040ff600000810c0 */
[----:B------:R-:W-:Y:S05]  /*306e0*/  @!UPT UIADD3 URZ, URZ, URZ, URZ ;  /* 0x0000003f3f3ff290 */ /* 0x000fea000fffe03f */
[----:B------:R-:W-:Y:S01]  /*306f0*/  IMAD.MOV.U32 R68, RZ, RZ, R4 ;  /* 0x000000ffff447224 */ /* 0x000fe200078e0004 */
[----:B------:R-:W-:Y:S01]  /*30700*/  MOV R70, R6 ;  /* 0x0000000600467202 */ /* 0x000fe20000000f00 */
[----:B------:R-:W-:Y:S02]  /*30710*/  IMAD.MOV.U32 R69, RZ, RZ, R5 ;  /* 0x000000ffff457224 */ /* 0x000fe400078e0005 */
[----:B------:R-:W-:Y:S01]  /*30720*/  IMAD.MOV.U32 R71, RZ, RZ, R7 ;  /* 0x000000ffff477224 */ /* 0x000fe200078e0007 */
[C---:B------:R-:W-:Y:S08]  /*30730*/  HMMA.1688.F32.TF32 R196, R212.reuse, R116, R196 ;  /* 0x00000074d4c4723c */ /* 0x040ff000000810c4 */
[C---:B------:R-:W-:Y:S08]  /*30740*/  HMMA.1688.F32.TF32 R200, R212.reuse, R120, R200 ;  /* 0x00000078d4c8723c */ /* 0x040ff000000810c8 */
[C---:B------:R-:W-:Y:S08]  /*30750*/  HMMA.1688.F32.TF32 R204, R212.reuse, R124, R204 ;  /* 0x0000007cd4cc723c */ /* 0x040ff000000810cc */
[C---:B------:R-:W-:Y:S08]  /*30760*/  HMMA.1688.F32.TF32 R208, R212.reuse, R128, R208 ;  /* 0x00000080d4d0723c */ /* 0x040ff000000810d0 */
[----:B------:R-:W-:Y:S08]  /*30770*/  HMMA.1688.F32.TF32 R212, R212, R132, R20 ;  /* 0x00000084d4d4723c */ /* 0x000ff00000081014 */
[C---:B------:R-:W-:Y:S08]  /*30780*/  HMMA.1688.F32.TF32 R164, R172.reuse, R124, R164 ;  /* 0x0000007caca4723c */ /* 0x040ff000000810a4 */
[C---:B------:R-:W-:Y:S08]  /*30790*/  HMMA.1688.F32.TF32 R168, R172.reuse, R128, R168 ;  /* 0x00000080aca8723c */ /* 0x040ff000000810a8 */
[----:B------:R-:W-:Y:S08]  /*307a0*/  HMMA.1688.F32.TF32 R172, R172, R132, R24 ;  /* 0x00000084acac723c */ /* 0x000ff00000081018 */
[----:B--2---:R-:W-:Y:S01]  /*307b0*/  HMMA.1688.F32.TF32 R4, R28, R124, R16 ;  /* 0x0000007c1c04723c */ /* 0x004fe20000081010 */
        /* <DEDUP_REMOVED lines=20> */
[----:B------:R-:W-:-:S03]  /*30900*/  IMAD.MOV.U32 R83, RZ, RZ, R4 ;  /* 0x000000ffff537224 */ /* 0x000fc600078e0004 */
[----:B------:R-:W2:Y:S01]  /*30910*/  LDL.LU R24, [R1+0x2d0] ;  /* 0x0002d00001187983 */ /* 0x000ea20000300800 */
[----:B------:R-:W-:-:S03]  /*30920*/  MOV R94, R5 ;  /* 0x00000005005e7202 */ /* 0x000fc60000000f00 */
[----:B------:R-:W2:Y:S01]  /*30930*/  LDL.LU R25, [R1+0x2d4] ;  /* 0x0002d40001197983 */ /* 0x000ea20000300800 */
[----:B------:R-:W-:-:S03]  /*30940*/  IMAD.MOV.U32 R95, RZ, RZ, R6 ;  /* 0x000000ffff5f7224 */ /* 0x000fc600078e0006 */
[----:B------:R-:W2:Y:S01]  /*30950*/  LDL.LU R26, [R1+0x2d8] ;  /* 0x0002d800011a7983 */ /* 0x000ea20000300800 */
[----:B-1----:R-:W-:-:S03]  /*30960*/  IMAD.MOV.U32 R219, RZ, RZ, R7 ;  /* 0x000000ffffdb7224 */ /* 0x002fc600078e0007 */
        /* <DEDUP_REMOVED lines=76> */
[----:B------:R-:W4:Y:S01]  /*30e30*/  LDL.LU R10, [R1+0x288] ;  /* 0x00028800010a7983 */ /* 0x000f220000300800 */
[C---:B------:R-:W-:Y:S03]  /*30e40*/  HMMA.1688.F32.TF32 R224, R28.reuse, R104, R224 ;  /* 0x000000681ce0723c */ /* 0x040fe600000810e0 */
[----:B------:R-:W4:Y:S05]  /*30e50*/  LDL.LU R11, [R1+0x28c] ;  /* 0x00028c00010b7983 */ /* 0x000f2a0000300800 */
[C---:B------:R-:W-:Y:S08]  /*30e60*/  HMMA.1688.F32.TF32 R228, R28.reuse, R108, R228 ;  /* 0x0000006c1ce4723c */ /* 0x040ff000000810e4 */
[C---:B------:R-:W-:Y:S08]  /*30e70*/  HMMA.1688.F32.TF32 R232, R28.reuse, R112, R232 ;  /* 0x000000701ce8723c */ /* 0x040ff000000810e8 */
[C---:B--2---:R-:W-:Y:S08]  /*30e80*/  HMMA.1688.F32.TF32 R144, R28.reuse, R128, R144 ;  /* 0x000000801c90723c */ /* 0x044ff00000081090 */
[----:B---3--:R-:W-:Y:S11]  /*30e90*/  HMMA.1688.F32.TF32 R28, R28, R132, R32 ;  /* 0x000000841c1c723c */ /* 0x008ff60000081020 */
[----:B------:R-:W-:Y:S05]  /*30ea0*/  @!UPT UIADD3 URZ, URZ, URZ, URZ ;  /* 0x0000003f3f3ff290 */ /* 0x000fea000fffe03f */
[----:B------:R-:W-:Y:S01]  /*30eb0*/  IMAD.MOV.U32 R81, RZ, RZ, R146 ;  /* 0x000000ffff517224 */ /* 0x000fe200078e0092 */
[----:B------:R-:W-:Y:S01]  /*30ec0*/  MOV R82, R147 ;  /* 0x0000009300527202 */ /* 0x000fe20000000f00 */
[----:B------:R-:W-:Y:S01]  /*30ed0*/  IMAD.MOV.U32 R80, RZ, RZ, R145 ;  /* 0x000000ffff507224 */ /* 0x000fe200078e0091 */
[----:B------:R-:W-:Y:S01]  /*30ee0*/  MOV R93, R144 ;  /* 0x00000090005d7202 */ /* 0x000fe20000000f00 */
[----:B------:R-:W2:Y:S04]  /*30ef0*/  LDL.LU.64 R146, [R1+0x3c60] ;  /* 0x003c600001927983 */ /* 0x000ea80000300a00 */
[----:B------:R-:W2:Y:S04]  /*30f00*/  LDL.LU.64 R144, [R1+0x3c58] ;  /* 0x003c580001907983 */ /* 0x000ea80000300a00 */
[----:B------:R-:W4:Y:S04]  /*30f10*/  LDL.LU.64 R34, [R1+0x3c50] ;  /* 0x003c500001227983 */ /* 0x000f280000300a00 */
[----:B------:R-:W4:Y:S01]  /*30f20*/  LDL.LU.64 R32, [R1+0x3c48] ;  /* 0x003c480001207983 */ /* 0x000f220000300a00 */
[----:B------:R-:W-:Y:S01]  /*30f30*/  IMAD.MOV.U32 R216, RZ, RZ, R28 ;  /* 0x000000ffffd87224 */ /* 0x000fe200078e001c */
[----:B------:R-:W-:Y:S01]  /*30f40*/  MOV R218, R30 ;  /* 0x0000001e00da7202 */ /* 0x000fe20000000f00 */
[----:B------:R-:W-:Y:S01]  /*30f50*/  IMAD.MOV.U32 R217, RZ, RZ, R29 ;  /* 0x000000ffffd97224 */ /* 0x000fe200078e001d */
[----:B------:R-:W3:Y:S01]  /*30f60*/  LDL.LU R28, [R1+0x420] ;  /* 0x00042000011c7983 */ /* 0x000ee20000300800 */
[----:B------:R-:W-:-:S03]  /*30f70*/  IMAD.MOV.U32 R92, RZ, RZ, R31 ;  /* 0x000000ffff5c7224 */ /* 0x000fc600078e001f */
[----:B------:R-:W3:Y:S04]  /*30f80*/  LDL.LU R29, [R1+0x424] ;  /* 0x00042400011d7983 */ /* 0x000ee80000300800 */
[----:B------:R-:W3:Y:S04]  /*30f90*/  LDL.LU R30, [R1+0x428] ;  /* 0x00042800011e7983 */ /* 0x000ee80000300800 */
[----:B------:R-:W3:Y:S01]  /*30fa0*/  LDL.LU R31, [R1+0x42c] ;  /* 0x00042c00011f7983 */ /* 0x000ee20000300800 */
[C---:B----4-:R-:W-:Y:S08]  /*30fb0*/  HMMA.1688.F32.TF32 R140, R32.reuse, R96, R140 ;  /* 0x00000060208c723c */ /* 0x050ff0000008108c */
[C---:B------:R-:W-:Y:S08]  /*30fc0*/  HMMA.1688.F32.TF32 R136, R32.reuse, R100, R136 ;  /* 0x000000642088723c */ /* 0x040ff00000081088 */
[C---:B------:R-:W-:Y:S08]  /*30fd0*/  HMMA.1688.F32.TF32 R48, R32.reuse, R104, R48 ;  /* 0x000000682030723c */ /* 0x040ff00000081030 */
[C---:B------:R-:W-:Y:S08]  /*30fe0*/  HMMA.1688.F32.TF32 R52, R32.reuse, R108, R52 ;  /* 0x0000006c2034723c */ /* 0x040ff00000081034 */
[C---:B------:R-:W-:Y:S01]  /*30ff0*/  HMMA.1688.F32.TF32 R44, R32.reuse, R112, R44 ;  /* 0x00000070202c723c */ /* 0x040fe2000008102c */
[----:B------:R-:W-:Y:S07]  /*31000*/  STL.64 [R1+0x70], R140 ;  /* 0x0000708c01007387 */ /* 0x000fee0000100a00 */
[C---:B------:R-:W-:Y:S01]  /*31010*/  HMMA.1688.F32.TF32 R40, R32.reuse, R116, R40 ;  /* 0x000000742028723c */ /* 0x040fe20000081028 */
[----:B------:R1:W-:Y:S07]  /*31020*/  STL.64 [R1+0x78], R142 ;  /* 0x0000788e01007387 */ /* 0x0003ee0000100a00 */
[C---:B------:R-:W-:Y:S01]  /*31030*/  HMMA.1688.F32.TF32 R36, R32.reuse, R120, R36 ;  /* 0x000000782024723c */ /* 0x040fe20000081024 */
[----:B-1----:R-:W4:Y:S07]  /*31040*/  LDL.LU.64 R142, [R1+0x3c40] ;  /* 0x003c4000018e7983 */ /* 0x002f2e0000300a00 */
[C---:B------:R-:W-:Y:S01]  /*31050*/  HMMA.1688.F32.TF32 R88, R32.reuse, R124, R88 ;  /* 0x0000007c2058723c */ /* 0x040fe20000081058 */
[----:B------:R-:W4:Y:S04]  /*31060*/  LDL.LU.64 R140, [R1+0x3c38] ;  /* 0x003c3800018c7983 */ /* 0x000f280000300a00 */
[----:B------:R-:W-:Y:S04]  /*31070*/  STL.64 [R1+0x80], R136 ;  /* 0x0000808801007387 */ /* 0x000fe80000100a00 */
[----:B------:R1:W-:Y:S01]  /*31080*/  STL.64 [R1+0x88], R138 ;  /* 0x0000888a01007387 */ /* 0x0003e20000100a00 */
[C---:B------:R-:W-:Y:S03]  /*31090*/  HMMA.1688.F32.TF32 R84, R32.reuse, R128, R84 ;  /* 0x000000802054723c */ /* 0x040fe60000081054 */
[----:B-1----:R-:W2:Y:S04]  /*310a0*/  LDL.LU.64 R138, [R1+0x3c30] ;  /* 0x003c3000018a7983 */ /* 0x002ea80000300a00 */
[----:B------:R-:W2:Y:S04]  /*310b0*/  LDL.LU.64 R136, [R1+0x3c28] ;  /* 0x003c280001887983 */ /* 0x000ea80000300a00 */
[----:B------:R-:W-:Y:S04]  /*310c0*/  STL.64 [R1+0x300], R48 ;  /* 0x0003003001007387 */ /* 0x000fe80000100a00 */
[----:B------:R1:W-:Y:S01]  /*310d0*/  STL.64 [R1+0x308], R50 ;  /* 0x0003083201007387 */ /* 0x0003e20000100a00 */
[----:B------:R-:W-:Y:S03]  /*310e0*/  HMMA.1688.F32.TF32 R32, R32, R132, R56 ;  /* 0x000000842020723c */ /* 0x000fe60000081038 */
[----:B-1----:R-:W2:Y:S04]  /*310f0*/  LDL.LU.64 R50, [R1+0x3c20] ;  /* 0x003c200001327983 */ /* 0x002ea80000300a00 */
[----:B------:R-:W2:Y:S04]  /*31100*/  LDL.LU.64 R48, [R1+0x3c18] ;  /* 0x003c180001307983 */ /* 0x000ea80000300a00 */
[----:B------:R-:W-:Y:S04]  /*31110*/  STL.64 [R1+0x330], R52 ;  /* 0x0003303401007387 */ /* 0x000fe80000100a00 */
[----:B------:R1:W-:Y:S04]  /*31120*/  STL.64 [R1+0x338], R54 ;  /* 0x0003383601007387 */ /* 0x0003e80000100a00 */
[----:B-1----:R-:W2:Y:S04]  /*31130*/  LDL.LU.64 R54, [R1+0x3c10] ;  /* 0x003c100001367983 */ /* 0x002ea80000300a00 */
        /* <DEDUP_REMOVED lines=14> */
[----:B-1----:R-:W3:Y:S04]  /*31220*/  LDL.LU.64 R90, [R1+0x3bd8] ;  /* 0x003bd800015a7983 */ /* 0x002ee80000300a00 */
[----:B------:R-:W3:Y:S04]  /*31230*/  LDL.LU.64 R88, [R1+0x3bd0] ;  /* 0x003bd00001587983 */ /* 0x000ee80000300a00 */
[----:B------:R-:W-:Y:S04]  /*31240*/  STL.64 [R1+0x3e0], R84 ;  /* 0x0003e05401007387 */ /* 0x000fe80000100a00 */
[----:B------:R1:W-:Y:S04]  /*31250*/  STL.64 [R1+0x3e8], R86 ;  /* 0x0003e85601007387 */ /* 0x0003e80000100a00 */
[----:B-1----:R-:W3:Y:S04]  /*31260*/  LDL.LU.64 R86, [R1+0x3bc8] ;  /* 0x003bc80001567983 */ /* 0x002ee80000300a00 */
[----:B------:R-:W3:Y:S04]  /*31270*/  LDL.LU.64 R84, [R1+0x3bc0] ;  /* 0x003bc00001547983 */ /* 0x000ee80000300a00 */
[----:B------:R-:W3:Y:S04]  /*31280*/  LDL.LU.64 R58, [R1+0x3bb8] ;  /* 0x003bb800013a7983 */ /* 0x000ee80000300a00 */
[----:B------:R1:W-:Y:S04]  /*31290*/  STL.64 [R1+0x3d0], R32 ;  /* 0x0003d02001007387 */ /* 0x0003e80000100a00 */
[----:B------:R1:W-:Y:S04]  /*312a0*/  STL.64 [R1+0x3d8], R34 ;  /* 0x0003d82201007387 */ /* 0x0003e80000100a00 */
[----:B-1----:R-:W3:Y:S04]  /*312b0*/  LDL.LU R32, [R1+0x440] ;  /* 0x0004400001207983 */ /* 0x002ee80000300800 */
[----:B------:R-:W3:Y:S04]  /*312c0*/  LDL.LU R33, [R1+0x444] ;  /* 0x0004440001217983 */ /* 0x000ee80000300800 */
[----:B------:R-:W3:Y:S04]  /*312d0*/  LDL.LU R34, [R1+0x448] ;  /* 0x0004480001227983 */ /* 0x000ee80000300800 */
[----:B------:R-:W3:Y:S01]  /*312e0*/  LDL.LU R35, [R1+0x44c] ;  /* 0x00044c0001237983 */ /* 0x000ee20000300800 */
[C---:B--2---:R-:W-:Y:S08]  /*312f0*/  HMMA.1688.F32.TF32 R76, R36.reuse, R96, R76 ;  /* 0x00000060244c723c */ /* 0x044ff0000008104c */
[C---:B------:R-:W-:Y:S11]  /*31300*/  HMMA.1688.F32.TF32 R72, R36.reuse, R100, R72 ;  /* 0x000000642448723c */ /* 0x040ff60000081048 */
[----:B------:R-:W-:Y:S04]  /*31310*/  @!UPT UIADD3 URZ, URZ, URZ, URZ ;  /* 0x0000003f3f3ff290 */ /* 0x000fe8000fffe03f */
        /* <DEDUP_REMOVED lines=8> */
[C---:B---3--:R-:W-:Y:S11]  /*313a0*/  HMMA.1688.F32.TF32 R32, R36.reuse, R104, R32 ;  /* 0x000000682420723c */ /* 0x048ff60000081020 */
[----:B------:R-:W-:Y:S11]  /*313b0*/  @!UPT UIADD3 URZ, URZ, URZ, URZ ;  /* 0x0000003f3f3ff290 */ /* 0x000ff6000fffe03f */
[----:B------:R-:W-:Y:S01]  /*313c0*/  @!UPT UIADD3 URZ, URZ, URZ, URZ ;  /* 0x0000003f3f3ff290 */ /* 0x000fe2000fffe03f */
[----:B------:R-:W-:Y:S04]  /*313d0*/  STL.64 [R1+0x530], R32 ;  /* 0x0005302001007387 */ /* 0x000fe80000100a00 */
[----:B------:R1:W-:Y:S02]  /*313e0*/  STL.64 [R1+0x538], R34 ;  /* 0x0005382201007387 */ /* 0x0003e40000100a00 */
[C---:B-1----:R-:W-:Y:S08]  /*313f0*/  HMMA.1688.F32.TF32 R32, R36.reuse, R108, R28 ;  /* 0x0000006c2420723c */ /* 0x042ff0000008101c */
[C---:B------:R-:W-:Y:S08]  /*31400*/  HMMA.1688.F32.TF32 R28, R36.reuse, R112, R60 ;  /* 0x00000070241c723c */ /* 0x040ff0000008103c */
[C---:B------:R-:W-:Y:S07]  /*31410*/  HMMA.1688.F32.TF32 R60, R36.reuse, R116, R64 ;  /* 0x00000074243c723c */ /* 0x040fee0000081040 */
[----:B------:R-:W-:Y:S04]  /*31420*/  STL.64 [R1+0x520], R32 ;  /* 0x0005202001007387 */ /* 0x000fe80000100a00 */
[----:B------:R1:W-:Y:S04]  /*31430*/  STL.64 [R1+0x528], R34 ;  /* 0x0005282201007387 */ /* 0x0003e80000100a00 */
[----:B------:R-:W-:Y:S04]  /*31440*/  STL.64 [R1+0x510], R28 ;  /* 0x0005101c01007387 */ /* 0x000fe80000100a00 */
[----:B------:R3:W-:Y:S01]  /*31450*/  STL.64 [R1+0x518], R30 ;  /* 0x0005181e01007387 */ /* 0x0007e20000100a00 */
[C---:B-1----:R-:W-:Y:S08]  /*31460*/  HMMA.1688.F32.TF32 R32, R36.reuse, R120, R240 ;  /* 0x000000782420723c */ /* 0x042ff000000810f0 */
[C---:B---3--:R-:W-:Y:S08]  /*31470*/  HMMA.1688.F32.TF32 R28, R36.reuse, R124, R4 ;  /* 0x0000007c241c723c */ /* 0x048ff00000081004 */
[C---:B------:R-:W-:Y:S01]  /*31480*/  HMMA.1688.F32.TF32 R4, R36.reuse, R128, R24 ;  /* 0x000000802404723c */ /* 0x040fe20000081018 */
[----:B------:R-:W-:Y:S04]  /*31490*/  STL.64 [R1+0x500], R60 ;  /* 0x0005003c01007387 */ /* 0x000fe80000100a00 */
[----:B------:R-:W-:Y:S04]  /*314a0*/  STL.64 [R1+0x508], R62 ;  /* 0x0005083e01007387 */ /* 0x000fe80000100a00 */
[----:B------:R-:W-:Y:S01]  /*314b0*/  STL.64 [R1+0x4f0], R32 ;  /* 0x0004f02001007387 */ /* 0x000fe20000100a00 */
[----:B------:R-:W-:Y:S03]  /*314c0*/  HMMA.1688.F32.TF32 R24, R36, R132, R244 ;  /* 0x000000842418723c */ /* 0x000fe600000810f4 */
[----:B------:R-:W-:Y:S04]  /*314d0*/  STL.64 [R1+0x4f8], R34 ;  /* 0x0004f82201007387 */ /* 0x000fe80000100a00 */
[----:B------:R-:W-:Y:S01]  /*314e0*/  STL.64 [R1+0x4e0], R28 ;  /* 0x0004e01c01007387 */ /* 0x000fe20000100a00 */
[C---:B------:R-:W-:Y:S03]  /*314f0*/  HMMA.1688.F32.TF32 R8, R40.reuse, R96, R8 ;  /* 0x000000602808723c */ /* 0x040fe60000081008 */
[----:B------:R-:W-:Y:S04]  /*31500*/  STL.64 [R1+0x4e8], R30 ;  /* 0x0004e81e01007387 */ /* 0x000fe80000100a00 */
[----:B------:R-:W-:Y:S04]  /*31510*/  STL.64 [R1+0x4c0], R4 ;  /* 0x0004c00401007387 */ /* 0x000fe80000100a00 */
[----:B------:R1:W-:Y:S02]  /*31520*/  STL.64 [R1+0x4c8], R6 ;  /* 0x0004c80601007387 */ /* 0x0003e40000100a00 */
[C---:B-1----:R-:W-:Y:S02]  /*31530*/  HMMA.1688.F32.TF32 R4, R40.reuse, R100, R20 ;  /* 0x000000642804723c */ /* 0x042fe40000081014 */
[----:B------:R-:W-:Y:S04]  /*31540*/  STL.64 [R1+0x4b0], R24 ;  /* 0x0004b01801007387 */ /* 0x000fe80000100a00 */
[----:B------:R-:W-:Y:S02]  /*31550*/  STL.64 [R1+0x4b8], R26 ;  /* 0x0004b81a01007387 */ /* 0x000fe40000100a00 */
[C---:B------:R-:W-:Y:S02]  /*31560*/  HMMA.1688.F32.TF32 R20, R40.reuse, R104, R248 ;  /* 0x000000682814723c */ /* 0x040fe400000810f8 */
[----:B------:R-:W-:Y:S04]  /*31570*/  STL.64 [R1+0x570], R8 ;  /* 0x0005700801007387 */ /* 0x000fe80000100a00 */
[----:B------:R1:W-:Y:S09]  /*31580*/  STL.64 [R1+0x578], R10 ;  /* 0x0005780a01007387 */ /* 0x0003f20000100a00 */
[----:B------:R-:W-:Y:S01]  /*31590*/  STL.64 [R1+0x560], R4 ;  /* 0x0005600401007387 */ /* 0x000fe20000100a00 */
[C---:B-1----:R-:W-:Y:S03]  /*315a0*/  HMMA.1688.F32.TF32 R8, R40.reuse, R108, R12 ;  /* 0x0000006c2808723c */ /* 0x042fe6000008100c */
[----:B------:R1:W-:Y:S05]  /*315b0*/  STL.64 [R1+0x568], R6 ;  /* 0x0005680601007387 */ /* 0x0003ea0000100a00 */
[C---:B-1----:R-:W-:Y:S01]  /*315c0*/  HMMA.1688.F32.TF32 R4, R40.reuse, R112, R16 ;  /* 0x000000702804723c */ /* 0x042fe20000081010 */
[----:B------:R-:W-:Y:S04]  /*315d0*/  STL.64 [R1+0x4a0], R20 ;  /* 0x0004a01401007387 */ /* 0x000fe80000100a00 */
[----:B------:R-:W-:Y:S04]  /*315e0*/  STL.64 [R1+0x4a8], R22 ;  /* 0x0004a81601007387 */ /* 0x000fe80000100a00 */
[----:B------:R-:W3:Y:S06]  /*315f0*/  LDL.LU R36, [R1+0x130] ;  /* 0x0001300001247983 */ /* 0x000eec0000300800 */
[----:B------:R-:W-:Y:S04]  /*31600*/  STL.64 [R1+0x490], R8 ;  /* 0x0004900801007387 */ /* 0x000fe80000100a00 */
[----:B------:R-:W-:Y:S04]  /*31610*/  STL.64 [R1+0x498], R10 ;  /* 0x0004980a01007387 */ /* 0x000fe80000100a00 */
[----:B------:R1:W-:Y:S04]  /*31620*/  STL.64 [R1+0x480], R4 ;  /* 0x0004800401007387 */ /* 0x0003e80000100a00 */
[----:B------:R1:W-:Y:S04]  /*31630*/  STL.64 [R1+0x488], R6 ;  /* 0x0004880601007387 */ /* 0x0003e80000100a00 */
        /* <DEDUP_REMOVED lines=11> */
[----:B-1----:R-:W2:Y:S04]  /*316f0*/  LDL.LU R4, [R1+0x1c0] ;  /* 0x0001c00001047983 */ /* 0x002ea80000300800 */
        /* <DEDUP_REMOVED lines=43> */
[C---:B--2---:R-:W-:Y:S08]  /*319b0*/  HMMA.1688.F32.TF32 R4, R40.reuse, R128, R4 ;  /* 0x000000802804723c */ /* 0x044ff00000081004 */
[C---:B---3--:R-:W-:Y:S08]  /*319c0*/  HMMA.1688.F32.TF32 R64, R40.reuse, R120, R64 ;  /* 0x000000782840723c */ /* 0x048ff00000081040 */
[C---:B----4-:R-:W-:Y:S08]  /*319d0*/  HMMA.1688.F32.TF32 R60, R40.reuse, R116, R60 ;  /* 0x00000074283c723c */ /* 0x050ff0000008103c */
[C---:B------:R-:W-:Y:S08]  /*319e0*/  HMMA.1688.F32.TF32 R240, R40.reuse, R124, R240 ;  /* 0x0000007c28f0723c */ /* 0x040ff000000810f0 */
[----:B------:R-:W-:Y:S07]  /*319f0*/  HMMA.1688.F32.TF32 R40, R40, R132, R24 ;  /* 0x000000842828723c */ /* 0x000fee0000081018 */
[----:B------:R-:W-:Y:S04]  /*31a00*/  STL.64 [R1+0x470], R60 ;  /* 0x0004703c01007387 */ /* 0x000fe80000100a00 */
[----:B------:R1:W-:Y:S04]  /*31a10*/  STL.64 [R1+0x478], R62 ;  /* 0x0004783e01007387 */ /* 0x0003e80000100a00 */
[----:B-1----:R-:W2:Y:S04]  /*31a20*/  LDL.LU.64 R62, [R1+0x3b90] ;  /* 0x003b9000013e7983 */ /* 0x002ea80000300a00 */
        /* <DEDUP_REMOVED lines=10> */
[----:B-1----:R-:W4:Y:S04]  /*31ad0*/  LDL.LU.64 R6, [R1+0x3b68] ;  /* 0x003b680001067983 */ /* 0x002f280000300a00 */
[----:B------:R-:W2:Y:S04]  /*31ae0*/  LDL.LU.64 R26, [R1+0x3b60] ;  /* 0x003b6000011a7983 */ /* 0x000ea80000300a00 */
[----:B------:R-:W2:Y:S04]  /*31af0*/  LDL.LU.64 R24, [R1+0x3b58] ;  /* 0x003b580001187983 */ /* 0x000ea80000300a00 */
[----:B------:R1:W-:Y:S04]  /*31b00*/  STL.64 [R1+0x420], R40 ;  /* 0x0004202801007387 */ /* 0x0003e80000100a00 */
[----:B------:R1:W-:Y:S04]  /*31b10*/  STL.64 [R1+0x428], R42 ;  /* 0x0004282a01007387 */ /* 0x0003e80000100a00 */
[----:B-1----:R-:W2:Y:S04]  /*31b20*/  LDL.LU R40, [R1+0x190] ;  /* 0x0001900001287983 */ /* 0x002ea80000300800 */
[----:B------:R-:W2:Y:S04]  /*31b30*/  LDL.LU R41, [R1+0x194] ;  /* 0x0001940001297983 */ /* 0x000ea80000300800 */
[----:B------:R-:W2:Y:S04]  /*31b40*/  LDL.LU R42, [R1+0x198] ;  /* 0x00019800012a7983 */ /* 0x000ea80000300800 */
[----:B------:R-:W2:Y:S01]  /*31b50*/  LDL.LU R43, [R1+0x19c] ;  /* 0x00019c00012b7983 */ /* 0x000ea20000300800 */
[C---:B------:R-:W-:Y:S08]  /*31b60*/  HMMA.1688.F32.TF32 R16, R44.reuse, R96, R16 ;  /* 0x000000602c10723c */ /* 0x040ff00000081010 */
[C---:B------:R-:W-:Y:S08]  /*31b70*/  HMMA.1688.F32.TF32 R32, R44.reuse, R104, R32 ;  /* 0x000000682c20723c */ /* 0x040ff00000081020 */
[C---:B------:R-:W-:Y:S07]  /*31b80*/  HMMA.1688.F32.TF32 R244, R44.reuse, R108, R244 ;  /* 0x0000006c2cf4723c */ /* 0x040fee00000810f4 */
[----:B------:R1:W-:Y:S01]  /*31b90*/  STL.64 [R1+0x410], R16 ;  /* 0x0004101001007387 */ /* 0x0003e20000100a00 */
[C---:B------:R-:W-:Y:S03]  /*31ba0*/  HMMA.1688.F32.TF32 R8, R44.reuse, R112, R8 ;  /* 0x000000702c08723c */ /* 0x040fe60000081008 */
[----:B------:R1:W-:Y:S05]  /*31bb0*/  STL.64 [R1+0x418], R18 ;  /* 0x0004181201007387 */ /* 0x0003ea0000100a00 */
[C---:B------:R-:W-:Y:S01]  /*31bc0*/  HMMA.1688.F32.TF32 R20, R44.reuse, R116, R20 ;  /* 0x000000742c14723c */ /* 0x040fe20000081014 */
[----:B-1----:R-:W3:Y:S04]  /*31bd0*/  LDL.LU R16, [R1+0xf0] ;  /* 0x0000f00001107983 */ /* 0x002ee80000300800 */
[----:B------:R-:W3:Y:S03]  /*31be0*/  LDL.LU R17, [R1+0xf4] ;  /* 0x0000f40001117983 */ /* 0x000ee60000300800 */
[C---:B------:R-:W-:Y:S01]  /*31bf0*/  HMMA.1688.F32.TF32 R248, R44.reuse, R120, R248 ;  /* 0x000000782cf8723c */ /* 0x040fe200000810f8 */
[----:B------:R-:W3:Y:S04]  /*31c00*/  LDL.LU R18, [R1+0xf8] ;  /* 0x0000f80001127983 */ /* 0x000ee80000300800 */
[----:B------:R-:W3:Y:S03]  /*31c10*/  LDL.LU R19, [R1+0xfc] ;  /* 0x0000fc0001137983 */ /* 0x000ee60000300800 */
[C---:B------:R-:W-:Y:S08]  /*31c20*/  HMMA.1688.F32.TF32 R36, R44.reuse, R124, R36 ;  /* 0x0000007c2c24723c */ /* 0x040ff00000081024 */
[C---:B------:R-:W-:Y:S08]  /*31c30*/  HMMA.1688.F32.TF32 R28, R44.reuse, R128, R28 ;  /* 0x000000802c1c723c */ /* 0x040ff0000008101c */
[C---:B------:R-:W-:Y:S08]  /*31c40*/  HMMA.1688.F32.TF32 R12, R44.reuse, R132, R12 ;  /* 0x000000842c0c723c */ /* 0x040ff0000008100c */
[----:B--2---:R-:W-:Y:S11]  /*31c50*/  HMMA.1688.F32.TF32 R40, R44, R100, R40 ;  /* 0x000000642c28723c */ /* 0x004ff60000081028 */
[----:B------:R-:W-:Y:S11]  /*31c60*/  @!UPT UIADD3 URZ, URZ, URZ, URZ ;  /* 0x0000003f3f3ff290 */ /* 0x000ff6000fffe03f */
[----:B------:R-:W-:Y:S01]  /*31c70*/  @!UPT UIADD3 URZ, URZ, URZ, URZ ;  /* 0x0000003f3f3ff290 */ /* 0x000fe2000fffe03f */
[----:B------:R1:W-:Y:S04]  /*31c80*/  STL.64 [R1+0x400], R40 ;  /* 0x0004002801007387 */ /* 0x0003e80000100a00 */
[----:B------:R2:W-:Y:S04]  /*31c90*/  STL.64 [R1+0x408], R42 ;  /* 0x0004082a01007387 */ /* 0x0005e80000100a00 */
[----:B-1----:R-:W3:Y:S04]  /*31ca0*/  LDL.LU R40, [R1+0xe0] ;  /* 0x0000e00001287983 */ /* 0x002ee80000300800 */
[----:B------:R-:W3:Y:S04]  /*31cb0*/  LDL.LU R41, [R1+0xe4] ;  /* 0x0000e40001297983 */ /* 0x000ee80000300800 */
[----:B--2---:R-:W3:Y:S04]  /*31cc0*/  LDL.LU R42, [R1+0xe8] ;  /* 0x0000e800012a7983 */ /* 0x004ee80000300800 */
[----:B------:R-:W3:Y:S04]  /*31cd0*/  LDL.LU R43, [R1+0xec] ;  /* 0x0000ec00012b7983 */ /* 0x000ee80000300800 */
[----:B------:R1:W-:Y:S04]  /*31ce0*/  STL.64 [R1+0x3f0], R32 ;  /* 0x0003f02001007387 */ /* 0x0003e80000100a00 */
[----:B------:R2:W-:Y:S04]  /*31cf0*/  STL.64 [R1+0x3f8], R34 ;  /* 0x0003f82201007387 */ /* 0x0005e80000100a00 */
[----:B-1----:R-:W4:Y:S04]  /*31d00*/  LDL.LU R32, [R1+0xd0] ;  /* 0x0000d00001207983 */ /* 0x002f280000300800 */
[----:B------:R-:W4:Y:S04]  /*31d10*/  LDL.LU R33, [R1+0xd4] ;  /* 0x0000d40001217983 */ /* 0x000f280000300800 */
[----:B--2---:R-:W4:Y:S04]  /*31d20*/  LDL.LU R34, [R1+0xd8] ;  /* 0x0000d80001227983 */ /* 0x004f280000300800 */
[----:B------:R-:W4:Y:S04]  /*31d30*/  LDL.LU R35, [R1+0xdc] ;  /* 0x0000dc0001237983 */ /* 0x000f280000300800 */
[----:B------:R-:W-:Y:S04]  /*31d40*/  STL.64 [R1+0x3c0], R244 ;  /* 0x0003c0f401007387 */ /* 0x000fe80000100a00 */
[----:B------:R1:W-:Y:S04]  /*31d50*/  STL.64 [R1+0x3c8], R246 ;  /* 0x0003c8f601007387 */ /* 0x0003e80000100a00 */
        /* <DEDUP_REMOVED lines=14> */
[----:B------:R1:W-:Y:S04]  /*31e40*/  STL.64 [R1+0x2d8], R38 ;  /* 0x0002d82601007387 */ /* 0x0003e80000100a00 */
[----:B-1----:R-:W2:Y:S04]  /*31e50*/  LDL.LU R36, [R1+0xc0] ;  /* 0x0000c00001247983 */ /* 0x002ea80000300800 */
[----:B------:R-:W2:Y:S01]  /*31e60*/  LDL.LU R37, [R1+0xc4] ;  /* 0x0000c40001257983 */ /* 0x000ea20000300800 */
[----:B------:R-:W-:Y:S01]  /*31e70*/  IMAD.MOV.U32 R38, RZ, RZ, R0 ;  /* 0x000000ffff267224 */ /* 0x000fe200078e0000 */
[----:B------:R-:W-:-:S02]  /*31e80*/  MOV R39, R3 ;  /* 0x0000000300277202 */ /* 0x000fc40000000f00 */
[----:B------:R-:W2:Y:S04]  /*31e90*/  LDL.LU R0, [R1+0x3b1c] ;  /* 0x003b1c0001007983 */ /* 0x000ea80000300800 */
[----:B------:R-:W2:Y:S04]  /*31ea0*/  LDL.LU R3, [R1+0x3b18] ;  /* 0x003b180001037983 */ /* 0x000ea80000300800 */
[----:B------:R-:W2:Y:S04]  /*31eb0*/  LDL.LU R44, [R1+0x100] ;  /* 0x00010000012c7983 */ /* 0x000ea80000300800 */
[----:B------:R-:W-:Y:S04]  /*31ec0*/  STL.64 [R1+0x2b0], R28 ;  /* 0x0002b01c01007387 */ /* 0x000fe80000100a00 */
[----:B------:R-:W-:Y:S04]  /*31ed0*/  STL.64 [R1+0x2b8], R30 ;  /* 0x0002b81e01007387 */ /* 0x000fe80000100a00 */
[----:B------:R1:W-:Y:S04]  /*31ee0*/  STL.64 [R1+0x280], R12 ;  /* 0x0002800c01007387 */ /* 0x0003e80000100a00 */
[----:B------:R1:W-:Y:S04]  /*31ef0*/  STL.64 [R1+0x288], R14 ;  /* 0x0002880e01007387 */ /* 0x0003e80000100a00 */
[----:B------:R-:W2:Y:S04]  /*31f00*/  LDL.LU R45, [R1+0x104] ;  /* 0x00010400012d7983 */ /* 0x000ea80000300800 */
[----:B------:R-:W2:Y:S04]  /*31f10*/  LDL.LU R46, [R1+0x108] ;  /* 0x00010800012e7983 */ /* 0x000ea80000300800 */
[----:B------:R-:W2:Y:S04]  /*31f20*/  LDL.LU R47, [R1+0x10c] ;  /* 0x00010c00012f7983 */ /* 0x000ea80000300800 */
[----:B-1----:R-:W2:Y:S04]  /*31f30*/  LDL.LU R12, [R1+0xb0] ;  /* 0x0000b000010c7983 */ /* 0x002ea80000300800 */
[----:B------:R-:W2:Y:S04]  /*31f40*/  LDL.LU R13, [R1+0xb4] ;  /* 0x0000b400010d7983 */ /* 0x000ea80000300800 */
[----:B------:R-:W2:Y:S04]  /*31f50*/  LDL.LU R14, [R1+0xb8] ;  /* 0x0000b800010e7983 */ /* 0x000ea80000300800 */
[----:B------:R-:W2:Y:S01]  /*31f60*/  LDL.LU R15, [R1+0xbc] ;  /* 0x0000bc00010f7983 */ /* 0x000ea20000300800 */
[C---:B---3--:R-:W-:Y:S08]  /*31f70*/  HMMA.1688.F32.TF32 R40, R48.reuse, R104, R40 ;  /* 0x000000683028723c */ /* 0x048ff00000081028 */
[C---:B----4-:R-:W-:Y:S08]  /*31f80*/  HMMA.1688.F32.TF32 R32, R48.reuse, R108, R32 ;  /* 0x0000006c3020723c */ /* 0x050ff00000081020 */
[C---:B--2---:R-:W-:Y:S01]  /*31f90*/  HMMA.1688.F32.TF32 R36, R48.reuse, R112, R36 ;  /* 0x000000703024723c */ /* 0x044fe20000081024 */
[----:B------:R-:W-:Y:S04]  /*31fa0*/  LDS R29, [R0+0xc000] ;  /* 0x00c00000001d7984 */ /* 0x000fe80000000800 */
[----:B------:R-:W-:Y:S04]  /*31fb0*/  LDS R28, [R3+0xc000] ;  /* 0x00c00000031c7984 */ /* 0x000fe80000000800 */
[----:B------:R-:W-:Y:S04]  /*31fc0*/  LDS R30, [R3+0xe000] ;  /* 0x00e00000031e7984 */ /* 0x000fe80000000800 */
[----:B------:R-:W1:Y:S01]  /*31fd0*/  LDS R31, [R0+0xe000] ;  /* 0x00e00000001f7984 */ /* 0x000e620000000800 */
[C---:B------:R-:W-:Y:S11]  /*31fe0*/  HMMA.1688.F32.TF32 R44, R48.reuse, R96, R44 ;  /* 0x00000060302c723c */ /* 0x040ff6000008102c */
[----:B------:R-:W-:Y:S11]  /*31ff0*/  @!UPT UIADD3 URZ, URZ, URZ, URZ ;  /* 0x0000003f3f3ff290 */ /* 0x000ff6000fffe03f */
[----:B------:R-:W-:Y:S01]  /*32000*/  @!UPT UIADD3 URZ, URZ, URZ, URZ ;  /* 0x0000003f3f3ff290 */ /* 0x000fe2000fffe03f */
[----:B------:R-:W-:Y:S04]  /*32010*/  STL.64 [R1+0x260], R44 ;  /* 0x0002602c01007387 */ /* 0x000fe80000100a00 */
[----:B------:R2:W-:Y:S02]  /*32020*/  STL.64 [R1+0x268], R46 ;  /* 0x0002682e01007387 */ /* 0x0005e40000100a00 */
[C---:B--2---:R-:W-:Y:S02]  /*32030*/  HMMA.1688.F32.TF32 R44, R48.reuse, R100, R16 ;  /* 0x00000064302c723c */ /* 0x044fe40000081010 */
[----:B------:R-:W2:Y:S11]  /*32040*/  LDL.LU R16, [R1+0xa0] ;  /* 0x0000a00001107983 */ /* 0x000eb60000300800 */
[----:B------:R-:W-:Y:S10]  /*32050*/  @!UPT UIADD3 URZ, URZ, URZ, URZ ;  /* 0x0000003f3f3ff290 */ /* 0x000ff4000fffe03f */
[----:B------:R3:W-:Y:S04]  /*32060*/  STL.64 [R1+0x240], R44 ;  /* 0x0002402c01007387 */ /* 0x0007e80000100a00 */
[----:B------:R4:W-:Y:S04]  /*32070*/  STL.64 [R1+0x248], R46 ;  /* 0x0002482e01007387 */ /* 0x0009e80000100a00 */
[----:B------:R-:W2:Y:S04]  /*32080*/  LDL.LU R17, [R1+0xa4] ;  /* 0x0000a40001117983 */ /* 0x000ea80000300800 */
[----:B------:R-:W2:Y:S04]  /*32090*/  LDL.LU R18, [R1+0xa8] ;  /* 0x0000a80001127983 */ /* 0x000ea80000300800 */
[----:B------:R-:W2:Y:S01]  /*320a0*/  LDL.LU R19, [R1+0xac] ;  /* 0x0000ac0001137983 */ /* 0x000ea20000300800 */
[----:B------:R-:W-:Y:S03]  /*320b0*/  HMMA.1688.F32.TF32 R12, R48, R116, R12 ;  /* 0x00000074300c723c */ /* 0x000fe6000008100c */
[----:B---3--:R-:W3:Y:S04]  /*320c0*/  LDL.LU R44, [R1+0x90] ;  /* 0x00009000012c7983 */ /* 0x008ee80000300800 */
[----:B------:R1:W-:Y:S04]  /*320d0*/  STL.64 [R1+0x220], R40 ;  /* 0x0002202801007387 */ /* 0x0003e80000100a00 */
[----:B------:R1:W-:Y:S04]  /*320e0*/  STL.64 [R1+0x228], R42 ;  /* 0x0002282a01007387 */ /* 0x0003e80000100a00 */
[----:B------:R-:W3:Y:S04]  /*320f0*/  LDL.LU R45, [R1+0x94] ;  /* 0x00009400012d7983 */ /* 0x000ee80000300800 */
[----:B----4-:R-:W3:Y:S04]  /*32100*/  LDL.LU R46, [R1+0x98] ;  /* 0x00009800012e7983 */ /* 0x010ee80000300800 */
[----:B------:R-:W3:Y:S04]  /*32110*/  LDL.LU R47, [R1+0x9c] ;  /* 0x00009c00012f7983 */ /* 0x000ee80000300800 */
[----:B-1----:R-:W4:Y:S04]  /*32120*/  LDL.LU R40, [R1+0x20] ;  /* 0x0000200001287983 */ /* 0x002f280000300800 */
[----:B------:R1:W-:Y:S04]  /*32130*/  STL.64 [R1+0x200], R32 ;  /* 0x0002002001007387 */ /* 0x0003e80000100a00 */
[----:B------:R1:W-:Y:S04]  /*32140*/  STL.64 [R1+0x208], R34 ;  /* 0x0002082201007387 */ /* 0x0003e80000100a00 */
[----:B------:R-:W4:Y:S04]  /*32150*/  LDL.LU R41, [R1+0x24] ;  /* 0x0000240001297983 */ /* 0x000f280000300800 */
[----:B------:R-:W4:Y:S04]  /*32160*/  LDL.LU R42, [R1+0x28] ;  /* 0x00002800012a7983 */ /* 0x000f280000300800 */
[----:B------:R-:W4:Y:S04]  /*32170*/  LDL.LU R43, [R1+0x2c] ;  /* 0x00002c00012b7983 */ /* 0x000f280000300800 */
[----:B-1----:R-:W4:Y:S01]  /*32180*/  LDL.LU R32, [R1+0x10] ;  /* 0x0000100001207983 */ /* 0x002f220000300800 */
[----:B------:R-:W-:-:S03]  /*32190*/  IMAD.MOV.U32 R112, RZ, RZ, R39 ;  /* 0x000000ffff707224 */ /* 0x000fc600078e0027 */
[----:B------:R-:W4:Y:S01]  /*321a0*/  LDL.LU R33, [R1+0x14] ;  /* 0x0000140001217983 */ /* 0x000f220000300800 */
[----:B------:R-:W-:-:S03]  /*321b0*/  IMAD.MOV.U32 R113, RZ, RZ, R38 ;  /* 0x000000ffff717224 */ /* 0x000fc600078e0026 */
[----:B------:R-:W4:Y:S01]  /*321c0*/  LDL.LU R34, [R1+0x18] ;  /* 0x0000180001227983 */ /* 0x000f220000300800 */
[----:B------:R-:W-:-:S03]  /*321d0*/  MOV R38, R10 ;  /* 0x0000000a00267202 */ /* 0x000fc60000000f00 */
[----:B------:R-:W4:Y:S01]  /*321e0*/  LDL.LU R35, [R1+0x1c] ;  /* 0x00001c0001237983 */ /* 0x000f220000300800 */
[----:B------:R-:W-:-:S03]  /*321f0*/  IMAD.MOV.U32 R39, RZ, RZ, R11 ;  /* 0x000000ffff277224 */ /* 0x000fc600078e000b */
[----:B------:R1:W-:Y:S01]  /*32200*/  STL.64 [R1+0x1e0], R36 ;  /* 0x0001e02401007387 */ /* 0x0003e20000100a00 */
[----:B------:R-:W-:Y:S02]  /*32210*/  IMAD.MOV.U32 R105, RZ, RZ, R14 ;  /* 0x000000ffff697224 */ /* 0x000fe400078e000e */
[----:B------:R-:W-:Y:S01]  /*32220*/  IMAD.MOV.U32 R104, RZ, RZ, R15 ;  /* 0x000000ffff687224 */ /* 0x000fe200078e000f */
[----:B-1----:R-:W4:Y:S04]  /*32230*/  LDL.LU R36, [R1] ;  /* 0x0000000001247983 */ /* 0x002f280000300800 */
[----:B------:R-:W4:Y:S04]  /*32240*/  LDL.LU R37, [R1+0x4] ;  /* 0x0000040001257983 */ /* 0x000f280000300800 */
[----:B------:R-:W4:Y:S04]  /*32250*/  LDL.LU R10, [R1+0x3b14] ;  /* 0x003b1400010a7983 */ /* 0x000f280000300800 */
[----:B------:R-:W4:Y:S04]  /*32260*/  LDL.LU R11, [R1+0x3b10] ;  /* 0x003b1000010b7983 */ /* 0x000f280000300800 */
[----:B------:R1:W-:Y:S04]  /*32270*/  STL [R1+0x3aac], R112 ;  /* 0x003aac7001007387 */ /* 0x0003e80000100800 */
[----:B------:R1:W-:Y:S04]  /*32280*/  STL [R1+0x3aa8], R113 ;  /* 0x003aa87101007387 */ /* 0x0003e80000100800 */
[----:B------:R-:W4:Y:S01]  /*32290*/  LDL.LU.64 R14, [R1+0x3b08] ;  /* 0x003b0800010e7983 */ /* 0x000f220000300a00 */
[----:B------:R-:W-:Y:S01]  /*322a0*/  MOV R108, R13 ;  /* 0x0000000d006c7202 */ /* 0x000fe20000000f00 */
[----:B------:R-:W-:-:S04]  /*322b0*/  IMAD.MOV.U32 R109, RZ, RZ, R12 ;  /* 0x000000ffff6d7224 */ /* 0x000fc800078e000c */
[----:B------:R-:W-:Y:S04]  /*322c0*/  STL [R1+0x3ab4], R108 ;  /* 0x003ab46c01007387 */ /* 0x000fe80000100800 */
[----:B------:R1:W-:Y:S01]  /*322d0*/  STL [R1+0x3ab0], R109 ;  /* 0x003ab06d01007387 */ /* 0x0003e20000100800 */
[C---:B--2---:R-:W-:Y:S11]  /*322e0*/  HMMA.1688.F32.TF32 R16, R48.reuse, R120, R16 ;  /* 0x000000783010723c */ /* 0x044ff60000081010 */
[----:B------:R-:W-:Y:S11]  /*322f0*/  @!UPT UIADD3 URZ, URZ, URZ, URZ ;  /* 0x0000003f3f3ff290 */ /* 0x000ff6000fffe03f */
[----:B------:R-:W-:Y:S02]  /*32300*/  @!UPT UIADD3 URZ, URZ, URZ, URZ ;  /* 0x0000003f3f3ff290 */ /* 0x000fe4000fffe03f */
[----:B------:R-:W-:Y:S01]  /*32310*/  IMAD.MOV.U32 R117, RZ, RZ, R18 ;  /* 0x000000ffff757224 */ /* 0x000fe200078e0012 */
[----:B------:R-:W-:Y:S01]  /*32320*/  MOV R116, R19 ;  /* 0x0000001300747202 */ /* 0x000fe20000000f00 */
[----:B------:R-:W-:Y:S01]  /*32330*/  IMAD.MOV.U32 R120, RZ, RZ, R17 ;  /* 0x000000ffff787224 */ /* 0x000fe200078e0011 */
[----:B------:R-:W-:Y:S01]  /*32340*/  MOV R121, R16 ;  /* 0x0000001000797202 */ /* 0x000fe20000000f00 */
[----:B------:R-:W2:Y:S04]  /*32350*/  LDL.LU.64 R18, [R1+0x3b00] ;  /* 0x003b000001127983 */ /* 0x000ea80000300a00 */
[----:B------:R-:W2:Y:S01]  /*32360*/  LDL.LU.64 R16, [R1+0x3af8] ;  /* 0x003af80001107983 */ /* 0x000ea20000300a00 */
[----:B---3--:R-:W-:Y:S08]  /*32370*/  HMMA.1688.F32.TF32 R44, R48, R124, R44 ;  /* 0x0000007c302c723c */ /* 0x008ff0000008102c */
[C---:B----4-:R-:W-:Y:S11]  /*32380*/  HMMA.1688.F32.TF32 R36, R28.reuse, R14, R36 ;  /* 0x0000000e1c24723c */ /* 0x050ff60000081024 */
[----:B------:R-:W-:Y:S11]  /*32390*/  @!UPT UIADD3 URZ, URZ, URZ, URZ ;  /* 0x0000003f3f3ff290 */ /* 0x000ff6000fffe03f */
[----:B------:R-:W-:Y:S02]  /*323a0*/  @!UPT UIADD3 URZ, URZ, URZ, URZ ;  /* 0x0000003f3f3ff290 */ /* 0x000fe4000fffe03f */
[----:B------:R-:W-:Y:S01]  /*323b0*/  IMAD.MOV.U32 R9, RZ, RZ, R36 ;  /* 0x000000ffff097224 */ /* 0x000fe200078e0024 */
[----:B------:R-:W-:Y:S01]  /*323c0*/  MOV R5, R38 ;  /* 0x0000002600057202 */ /* 0x000fe20000000f00 */
[----:B------:R-:W-:Y:S02]  /*323d0*/  IMAD.MOV.U32 R8, RZ, RZ, R37 ;  /* 0x000000ffff087224 */ /* 0x000fe400078e0025 */
[----:B------:R-:W-:Y:S02]  /*323e0*/  IMAD.MOV.U32 R4, RZ, RZ, R39 ;  /* 0x000000ffff047224 */ /* 0x000fe400078e0027 */
[C---:B------:R-:W-:Y:S11]  /*323f0*/  HMMA.1688.F32.TF32 R36, R28.reuse, R10, R248 ;  /* 0x0000000a1c24723c */ /* 0x040ff600000810f8 */
[----:B------:R-:W-:Y:S11]  /*32400*/  @!UPT UIADD3 URZ, URZ, URZ, URZ ;  /* 0x0000003f3f3ff290 */ /* 0x000ff6000fffe03f */
[----:B------:R-:W-:Y:S02]  /*32410*/  @!UPT UIADD3 URZ, URZ, URZ, URZ ;  /* 0x0000003f3f3ff290 */ /* 0x000fe4000fffe03f */
[----:B------:R-:W-:Y:S01]  /*32420*/  IMAD.MOV.U32 R53, RZ, RZ, R36 ;  /* 0x000000ffff357224 */ /* 0x000fe200078e0024 */
[----:B------:R-:W-:Y:S01]  /*32430*/  MOV R52, R37 ;  /* 0x0000002500347202 */ /* 0x000fe20000000f00 */
[----:B------:R-:W-:Y:S02]  /*32440*/  IMAD.MOV.U32 R13, RZ, RZ, R38 ;  /* 0x000000ffff0d7224 */ /* 0x000fe400078e0026 */
[----:B------:R-:W-:Y:S02]  /*32450*/  IMAD.MOV.U32 R12, RZ, RZ, R39 ;  /* 0x000000ffff0c7224 */ /* 0x000fe400078e0027 */
[----:B------:R-:W-:Y:S08]  /*32460*/  HMMA.1688.F32.TF32 R36, R28, R6, R244 ;  /* 0x000000061c24723c */ /* 0x000ff000000810f4 */
[----:B------:R-:W-:Y:S11]  /*32470*/  HMMA.1688.F32.TF32 R40, R48, R128, R40 ;  /* 0x000000803028723c */ /* 0x000ff60000081028 */
[----:B------:R-:W-:Y:S05]  /*32480*/  @!UPT UIADD3 URZ, URZ, URZ, URZ ;  /* 0x0000003f3f3ff290 */ /* 0x000fea000fffe03f */
[----:B------:R-:W-:Y:S01]  /*32490*/  MOV R61, R36 ;  /* 0x00000024003d7202 */ /* 0x000fe20000000f00 */
[----:B------:R-:W-:Y:S01]  /*324a0*/  IMAD.MOV.U32 R60, RZ, RZ, R37 ;  /* 0x000000ffff3c7224 */ /* 0x000fe200078e0025 */
[----:B------:R-:W-:Y:S01]  /*324b0*/  MOV R56, R39 ;  /* 0x0000002700387202 */ /* 0x000fe20000000f00 */
[----:B------:R-:W-:Y:S02]  /*324c0*/  IMAD.MOV.U32 R57, RZ, RZ, R38 ;  /* 0x000000ffff397224 */ /* 0x000fe400078e0026 */
[C---:B------:R-:W-:Y:S01]  /*324d0*/  HMMA.1688.F32.TF32 R36, R28.reuse, R62, R240 ;  /* 0x0000003e1c24723c */ /* 0x040fe200000810f0 */
[----:B-1----:R-:W-:Y:S01]  /*324e0*/  IMAD.MOV.U32 R112, RZ, RZ, R44 ;  /* 0x000000ffff707224 */ /* 0x002fe200078e002c */
[----:B------:R-:W-:Y:S01]  /*324f0*/  MOV R125, R46 ;  /* 0x0000002e007d7202 */ /* 0x000fe20000000f00 */
[----:B------:R-:W-:Y:S02]  /*32500*/  IMAD.MOV.U32 R113, RZ, RZ, R45 ;  /* 0x000000ffff717224 */ /* 0x000fe400078e002d */
[----:B------:R-:W-:Y:S01]  /*32510*/  IMAD.MOV.U32 R124, RZ, RZ, R47 ;  /* 0x000000ffff7c7224 */ /* 0x000fe200078e002f */
[----:B------:R-:W-:Y:S01]  /*32520*/  MOV R109, R41 ;  /* 0x00000029006d7202 */ /* 0x000fe20000000f00 */
[----:B------:R-:W-:Y:S01]  /*32530*/  IMAD.MOV.U32 R108, RZ, RZ, R40 ;  /* 0x000000ffff6c7224 */ /* 0x000fe200078e0028 */
[----:B------:R-:W-:Y:S01]  /*32540*/  HMMA.1688.F32.TF32 R44, R28, R58, R72 ;  /* 0x0000003a1c2c723c */ /* 0x000fe20000081048 */
[----:B------:R-:W-:-:S02]  /*32550*/  IMAD.MOV.U32 R129, RZ, RZ, R42 ;  /* 0x000000ffff817224 */ /* 0x000fc400078e002a */
[----:B------:R-:W-:-:S05]  /*32560*/  IMAD.MOV.U32 R128, RZ, RZ, R43 ;  /* 0x000000ffff807224 */ /* 0x000fca00078e002b */
[C---:B------:R-:W-:Y:S07]  /*32570*/  HMMA.1688.F32.TF32 R40, R28.reuse, R54, R84 ;  /* 0x000000361c28723c */ /* 0x040fee0000081054 */
[----:B------:R-:W-:Y:S04]  /*32580*/  STL.64 [R1+0x2c0], R36 ;  /* 0x0002c02401007387 */ /* 0x000fe80000100a00 */
[----:B------:R1:W-:Y:S02]  /*32590*/  STL.64 [R1+0x2c8], R38 ;  /* 0x0002c82601007387 */ /* 0x0003e40000100a00 */
[C---:B-1----:R-:W-:Y:S02]  /*325a0*/  HMMA.1688.F32.TF32 R36, R28.reuse, R98, R136 ;  /* 0x000000621c24723c */ /* 0x042fe40000081088 */
[----:B------:R-:W-:Y:S04]  /*325b0*/  STL.64 [R1+0x2a0], R44 ;  /* 0x0002a02c01007387 */ /* 0x000fe80000100a00 */
[----:B------:R1:W-:Y:S04]  /*325c0*/  STL.64 [R1+0x2a8], R46 ;  /* 0x0002a82e01007387 */ /* 0x0003e80000100a00 */
[----:B------:R-:W-:Y:S04]  /*325d0*/  STL.64 [R1+0x290], R40 ;  /* 0x0002902801007387 */ /* 0x000fe80000100a00 */
[----:B------:R3:W-:Y:S01]  /*325e0*/  STL.64 [R1+0x298], R42 ;  /* 0x0002982a01007387 */ /* 0x0007e20000100a00 */
[C---:B-1----:R-:W-:Y:S08]  /*325f0*/  HMMA.1688.F32.TF32 R44, R28.reuse, R102, R140 ;  /* 0x000000661c2c723c */ /* 0x042ff0000008108c */
[----:B------:R-:W-:Y:S01]  /*32600*/  STL.64 [R1+0x270], R36 ;  /* 0x0002702401007387 */ /* 0x000fe20000100a00 */
[C---:B---3--:R-:W-:Y:S03]  /*32610*/  HMMA.1688.F32.TF32 R40, R28.reuse, R106, R144 ;  /* 0x0000006a1c28723c */ /* 0x048fe60000081090 */
[----:B------:R1:W-:Y:S05]  /*32620*/  STL.64 [R1+0x278], R38 ;  /* 0x0002782601007387 */ /* 0x0003ea0000100a00 */
[----:B-1----:R-:W-:Y:S08]  /*32630*/  HMMA.1688.F32.TF32 R36, R28, R110, R148 ;  /* 0x0000006e1c24723c */ /* 0x002ff00000081094 */
[----:B------:R-:W-:Y:S01]  /*32640*/  HMMA.1688.F32.TF32 R32, R48, R132, R32 ;  /* 0x000000843020723c */ /* 0x000fe20000081020 */
[----:B------:R-:W-:Y:S04]  /*32650*/  STL.64 [R1+0x250], R44 ;  /* 0x0002502c01007387 */ /* 0x000fe80000100a00 */
[----:B------:R1:W-:Y:S04]  /*32660*/  STL.64 [R1+0x258], R46 ;  /* 0x0002582e01007387 */ /* 0x0003e80000100a00 */
[----:B------:R-:W-:Y:S04]  /*32670*/  STL.64 [R1+0x230], R40 ;  /* 0x0002302801007387 */ /* 0x000fe80000100a00 */
[----:B------:R3:W-:Y:S01]  /*32680*/  STL.64 [R1+0x238], R42 ;  /* 0x0002382a01007387 */ /* 0x0007e20000100a00 */
[C---:B-1----:R-:W-:Y:S03]  /*32690*/  HMMA.1688.F32.TF32 R44, R28.reuse, R114, R152 ;  /* 0x000000721c2c723c */ /* 0x042fe60000081098 */
[----:B------:R-:W-:Y:S04]  /*326a0*/  STL.64 [R1+0x210], R36 ;  /* 0x0002102401007387 */ /* 0x000fe80000100a00 */
[----:B------:R1:W-:Y:S01]  /*326b0*/  STL.64 [R1+0x218], R38 ;  /* 0x0002182601007387 */ /* 0x0003e20000100a00 */
[----:B---3--:R-:W-:Y:S01]  /*326c0*/  HMMA.1688.F32.TF32 R40, R28, R118, R156 ;  /* 0x000000761c28723c */ /* 0x008fe2000008109c */
[----:B------:R-:W-:Y:S01]  /*326d0*/  IMAD.MOV.U32 R72, RZ, RZ, R93 ;  /* 0x000000ffff487224 */ /* 0x000fe200078e005d */
[----:B------:R-:W-:Y:S01]  /*326e0*/  MOV R74, R81 ;  /* 0x00000051004a7202 */ /* 0x000fe20000000f00 */
[----:B------:R-:W-:-:S02]  /*326f0*/  IMAD.MOV.U32 R73, RZ, RZ, R80 ;  /* 0x000000ffff497224 */ /* 0x000fc400078e0050 */
[----:B------:R-:W-:Y:S01]  /*32700*/  IMAD.MOV.U32 R75, RZ, RZ, R82 ;  /* 0x000000ffff4b7224 */ /* 0x000fe200078e0052 */
[----:B------:R-:W-:Y:S01]  /*32710*/  MOV R137, R69 ;  /* 0x0000004500897202 */ /* 0x000fe20000000f00 */
[----:B------:R-:W-:Y:S01]  /*32720*/  IMAD.MOV.U32 R136, RZ, RZ, R68 ;  /* 0x000000ffff887224 */ /* 0x000fe200078e0044 */
[----:B------:R-:W-:Y:S01]  /*32730*/  MOV R84, R83 ;  /* 0x0000005300547202 */ /* 0x000fe20000000f00 */
[C---:B-1----:R-:W-:Y:S01]  /*32740*/  HMMA.1688.F32.TF32 R36, R28.reuse, R122, R160 ;  /* 0x0000007a1c24723c */ /* 0x042fe200000810a0 */
[----:B------:R-:W-:Y:S01]  /*32750*/  MOV R101, R32 ;  /* 0x0000002000657202 */ /* 0x000fe20000000f00 */
[----:B------:R-:W-:Y:S01]  /*32760*/  IMAD.MOV.U32 R100, RZ, RZ, R33 ;  /* 0x000000ffff647224 */ /* 0x000fe200078e0021 */
[----:B------:R-:W-:Y:S01]  /*32770*/  MOV R96, R35 ;  /* 0x0000002300607202 */ /* 0x000fe20000000f00 */
[----:B------:R-:W-:Y:S01]  /*32780*/  IMAD.MOV.U32 R97, RZ, RZ, R34 ;  /* 0x000000ffff617224 */ /* 0x000fe200078e0022 */
[----:B------:R-:W-:Y:S04]  /*32790*/  LDS R32, [R3+0xc100] ;  /* 0x00c1000003207984 */ /* 0x000fe80000000800 */
[----:B------:R-:W-:Y:S04]  /*327a0*/  LDS R34, [R3+0xe100] ;  /* 0x00e1000003227984 */ /* 0x000fe80000000800 */
[----:B------:R-:W-:Y:S04]  /*327b0*/  LDS R33, [R0+0xc100] ;  /* 0x00c1000000217984 */ /* 0x000fe80000000800 */
[----:B------:R-:W1:Y:S04]  /*327c0*/  LDS R35, [R0+0xe100] ;  /* 0x00e1000000237984 */ /* 0x000e680000000800 */
[----:B------:R-:W-:Y:S04]  /*327d0*/  STL.64 [R1+0x1f0], R44 ;  /* 0x0001f02c01007387 */ /* 0x000fe80000100a00 */
[----:B------:R3:W-:Y:S04]  /*327e0*/  STL.64 [R1+0x1f8], R46 ;  /* 0x0001f82e01007387 */ /* 0x0007e80000100a00 */
[----:B------:R-:W-:Y:S04]  /*327f0*/  STL.64 [R1+0x1d0], R40 ;  /* 0x0001d02801007387 */ /* 0x000fe80000100a00 */
[----:B------:R4:W-:Y:S01]  /*32800*/  STL.64 [R1+0x1d8], R42 ;  /* 0x0001d82a01007387 */ /* 0x0009e20000100a00 */
[C---:B---3--:R-:W-:Y:S03]  /*32810*/  HMMA.1688.F32.TF32 R44, R28.reuse, R126, R164 ;  /* 0x0000007e1c2c723c */ /* 0x048fe600000810a4 */
[----:B------:R-:W-:Y:S04]  /*32820*/  STL.64 [R1+0x1b0], R36 ;  /* 0x0001b02401007387 */ /* 0x000fe80000100a00 */
[----:B------:R3:W-:Y:S01]  /*32830*/  STL.64 [R1+0x1b8], R38 ;  /* 0x0001b82601007387 */ /* 0x0007e20000100a00 */
[----:B----4-:R-:W-:Y:S01]  /*32840*/  HMMA.1688.F32.TF32 R40, R28, R130, R168 ;  /* 0x000000821c28723c */ /* 0x010fe200000810a8 */
[----:B------:R-:W-:-:S02]  /*32850*/  IMAD.MOV.U32 R138, RZ, RZ, R70 ;  /* 0x000000ffff8a7224 */ /* 0x000fc400078e0046 */
[----:B------:R-:W-:Y:S02]  /*32860*/  IMAD.MOV.U32 R85, RZ, RZ, R94 ;  /* 0x000000ffff557224 */ /* 0x000fe400078e005e */
[----:B------:R-:W-:Y:S01]  /*32870*/  IMAD.MOV.U32 R86, RZ, RZ, R95 ;  /* 0x000000ffff567224 */ /* 0x000fe200078e005f */
[----:B------:R-:W-:Y:S01]  /*32880*/  MOV R87, R219 ;  /* 0x000000db00577202 */ /* 0x000fe20000000f00 */
[----:B------:R-:W-:Y:S01]  /*32890*/  IMAD.MOV.U32 R139, RZ, RZ, R71 ;  /* 0x000000ffff8b7224 */ /* 0x000fe200078e0047 */
[----:B------:R-:W-:Y:S01]  /*328a0*/  LDS R132, [R3+0x10100] ;  /* 0x0101000003847984 */ /* 0x000fe20000000800 */
[----:B---3--:R-:W-:Y:S03]  /*328b0*/  HMMA.1688.F32.TF32 R36, R28, R134, R172 ;  /* 0x000000861c24723c */ /* 0x008fe600000810ac */
[----:B------:R-:W-:Y:S04]  /*328c0*/  LDS R28, [R3+0xc200] ;  /* 0x00c20000031c7984 */ /* 0x000fe80000000800 */
[----:B------:R-:W-:Y:S04]  /*328d0*/  STL.64 [R1+0x190], R44 ;  /* 0x0001902c01007387 */ /* 0x000fe80000100a00 */
[----:B------:R-:W-:Y:S04]  /*328e0*/  STL.64 [R1+0x198], R46 ;  /* 0x0001982e01007387 */ /* 0x000fe80000100a00 */
[----:B------:R-:W-:Y:S04]  /*328f0*/  STL.64 [R1+0x170], R40 ;  /* 0x0001702801007387 */ /* 0x000fe80000100a00 */
[----:B------:R-:W-:Y:S04]  /*32900*/  STL.64 [R1+0x178], R42 ;  /* 0x0001782a01007387 */ /* 0x000fe80000100a00 */
[----:B------:R-:W-:Y:S01]  /*32910*/  STL.64 [R1+0x150], R36 ;  /* 0x0001502401007387 */ /* 0x000fe20000100a00 */
[C---:B-1----:R-:W-:Y:S03]  /*32920*/  HMMA.1688.F32.TF32 R20, R32.reuse, R10, R20 ;  /* 0x0000000a2014723c */ /* 0x042fe60000081014 */
[----:B------:R2:W-:Y:S04]  /*32930*/  STL.64 [R1+0x158], R38 ;  /* 0x0001582601007387 */ /* 0x0005e80000100a00 */
[----:B------:R-:W-:Y:S04]  /*32940*/  LDS R30, [R3+0xe200] ;  /* 0x00e20000031e7984 */ /* 0x000fe80000000800 */
[----:B------:R-:W-:Y:S01]  /*32950*/  LDS R29, [R0+0xc200] ;  /* 0x00c20000001d7984 */ /* 0x000fe20000000800 */
[C---:B--2---:R-:W-:Y:S03]  /*32960*/  HMMA.1688.F32.TF32 R36, R32.reuse, R14, R16 ;  /* 0x0000000e2024723c */ /* 0x044fe60000081010 */
[----:B------:R-:W1:Y:S04]  /*32970*/  LDS R31, [R0+0xe200] ;  /* 0x00e20000001f7984 */ /* 0x000e680000000800 */
[----:B------:R-:W-:Y:S01]  /*32980*/  LDS R44, [R3+0xc300] ;  /* 0x00c30000032c7984 */ /* 0x000fe20000000800 */
[C---:B------:R-:W-:Y:S03]  /*32990*/  HMMA.1688.F32.TF32 R16, R32.reuse, R6, R24 ;  /* 0x000000062010723c */ /* 0x040fe60000081018 */
[----:B------:R-:W-:Y:S04]  /*329a0*/  LDS R46, [R3+0xe300] ;  /* 0x00e30000032e7984 */ /* 0x000fe80000000800 */
[----:B------:R-:W-:Y:S01]  /*329b0*/  LDS R45, [R0+0xc300] ;  /* 0x00c30000002d7984 */ /* 0x000fe20000000800 */
[C---:B------:R-:W-:Y:S03]  /*329c0*/  HMMA.1688.F32.TF32 R24, R32.reuse, R62, R64 ;  /* 0x0000003e2018723c */ /* 0x040fe60000081040 */
[----:B------:R-:W2:Y:S04]  /*329d0*/  LDS R47, [R0+0xe300] ;  /* 0x00e30000002f7984 */ /* 0x000ea80000000800 */
[----:B------:R-:W-:Y:S04]  /*329e0*/  STL.64 [R1+0x140], R36 ;  /* 0x0001402401007387 */ /* 0x000fe80000100a00 */
[----:B------:R-:W-:Y:S04]  /*329f0*/  STL.64 [R1+0x148], R38 ;  /* 0x0001482601007387 */ /* 0x000fe80000100a00 */
[----:B------:R-:W-:Y:S04]  /*32a00*/  STL.64 [R1+0x120], R20 ;  /* 0x0001201401007387 */ /* 0x000fe80000100a00 */
[----:B------:R3:W-:Y:S04]  /*32a10*/  STL.64 [R1+0x128], R22 ;  /* 0x0001281601007387 */ /* 0x0007e80000100a00 */
[----:B------:R-:W-:Y:S04]  /*32a20*/  STL.64 [R1+0x110], R16 ;  /* 0x0001101001007387 */ /* 0x000fe80000100a00 */
[----:B------:R4:W-:Y:S01]  /*32a30*/  STL.64 [R1+0x118], R18 ;  /* 0x0001181201007387 */ /* 0x0009e20000100a00 */
[C---:B---3--:R-:W-:Y:S08]  /*32a40*/  HMMA.1688.F32.TF32 R20, R32.reuse, R58, R76 ;  /* 0x0000003a2014723c */ /* 0x048ff0000008104c */
[C---:B----4-:R-:W-:Y:S01]  /*32a50*/  HMMA.1688.F32.TF32 R16, R32.reuse, R54, R88 ;  /* 0x000000362010723c */ /* 0x050fe20000081058 */
[----:B------:R-:W-:Y:S04]  /*32a60*/  STL.64 [R1+0x100], R24 ;  /* 0x0001001801007387 */ /* 0x000fe80000100a00 */
[----:B------:R3:W-:Y:S10]  /*32a70*/  STL.64 [R1+0x108], R26 ;  /* 0x0001081a01007387 */ /* 0x0007f40000100a00 */
[----:B------:R-:W-:Y:S01]  /*32a80*/  STL.64 [R1+0xf0], R20 ;  /* 0x0000f01401007387 */ /* 0x000fe20000100a00 */
[C---:B---3--:R-:W-:Y:S03]  /*32a90*/  HMMA.1688.F32.TF32 R24, R32.reuse, R98, R176 ;  /* 0x000000622018723c */ /* 0x048fe600000810b0 */
[----:B------:R3:W-:Y:S04]  /*32aa0*/  STL.64 [R1+0xf8], R22 ;  /* 0x0000f81601007387 */ /* 0x0007e80000100a00 */
[----:B------:R-:W-:Y:S04]  /*32ab0*/  STL.64 [R1+0xe0], R16 ;  /* 0x0000e01001007387 */ /* 0x000fe80000100a00 */
[----:B------:R4:W-:Y:S01]  /*32ac0*/  STL.64 [R1+0xe8], R18 ;  /* 0x0000e81201007387 */ /* 0x0009e20000100a00 */
[C---:B---3--:R-:W-:Y:S08]  /*32ad0*/  HMMA.1688.F32.TF32 R20, R32.reuse, R102, R180 ;  /* 0x000000662014723c */ /* 0x048ff000000810b4 */
[C---:B----4-:R-:W-:Y:S03]  /*32ae0*/  HMMA.1688.F32.TF32 R16, R32.reuse, R106, R184 ;  /* 0x0000006a2010723c */ /* 0x050fe600000810b8 */
[----:B------:R-:W-:Y:S04]  /*32af0*/  STL.64 [R1+0xd0], R24 ;  /* 0x0000d01801007387 */ /* 0x000fe80000100a00 */
[----:B------:R-:W-:Y:S04]  /*32b00*/  STL.64 [R1+0xd8], R26 ;  /* 0x0000d81a01007387 */ /* 0x000fe80000100a00 */
[----:B------:R-:W1:Y:S04]  /*32b10*/  LDL.LU R48, [R1+0x590] ;  /* 0x0005900001307983 */ /* 0x000e680000300800 */
[----:B------:R-:W-:Y:S04]  /*32b20*/  STL.64 [R1+0xc0], R20 ;  /* 0x0000c01401007387 */ /* 0x000fe80000100a00 */
[----:B------:R-:W-:Y:S04]  /*32b30*/  STL.64 [R1+0xc8], R22 ;  /* 0x0000c81601007387 */ /* 0x000fe80000100a00 */
[----:B------:R-:W-:Y:S04]  /*32b40*/  STL.64 [R1+0xb0], R16 ;  /* 0x0000b01001007387 */ /* 0x000fe80000100a00 */
[----:B------:R3:W-:Y:S04]  /*32b50*/  STL.64 [R1+0xb8], R18 ;  /* 0x0000b81201007387 */ /* 0x0007e80000100a00 */
[----:B------:R-:W1:Y:S04]  /*32b60*/  LDL.LU R49, [R1+0x594] ;  /* 0x0005940001317983 */ /* 0x000e680000300800 */
[----:B------:R-:W1:Y:S04]  /*32b70*/  LDL.LU R50, [R1+0x598] ;  /* 0x0005980001327983 */ /* 0x000e680000300800 */
[----:B------:R-:W1:Y:S04]  /*32b80*/  LDL.LU R51, [R1+0x59c] ;  /* 0x00059c0001337983 */ /* 0x000e680000300800 */
[----:B------:R-:W4:Y:S04]  /*32b90*/  LDL.LU R40, [R1+0x4d0] ;  /* 0x0004d00001287983 */ /* 0x000f280000300800 */
[----:B------:R-:W4:Y:S04]  /*32ba0*/  LDL.LU R41, [R1+0x4d4] ;  /* 0x0004d40001297983 */ /* 0x000f280000300800 */
[----:B------:R-:W4:Y:S04]  /*32bb0*/  LDL.LU R42, [R1+0x4d8] ;  /* 0x0004d800012a7983 */ /* 0x000f280000300800 */
[----:B------:R-:W4:Y:S04]  /*32bc0*/  LDL.LU R43, [R1+0x4dc] ;  /* 0x0004dc00012b7983 */ /* 0x000f280000300800 */
[----:B------:R-:W2:Y:S04]  /*32bd0*/  LDL.LU R36, [R1+0x380] ;  /* 0x0003800001247983 */ /* 0x000ea80000300800 */
[----:B------:R-:W2:Y:S01]  /*32be0*/  LDL.LU R37, [R1+0x384] ;  /* 0x0003840001257983 */ /* 0x000ea20000300800 */
[----:B---3--:R-:W-:Y:S01]  /*32bf0*/  HMMA.1688.F32.TF32 R16, R32, R110, R188 ;  /* 0x0000006e2010723c */ /* 0x008fe200000810bc */
[----:B------:R-:W-:-:S02]  /*32c00*/  IMAD.MOV.U32 R38, RZ, RZ, R252 ;  /* 0x000000ffff267224 */ /* 0x000fc400078e00fc */
[----:B------:R-:W-:-:S05]  /*32c10*/  IMAD.MOV.U32 R39, RZ, RZ, R2 ;  /* 0x000000ffff277224 */ /* 0x000fca00078e0002 */
[C---:B------:R-:W-:Y:S11]  /*32c20*/  HMMA.1688.F32.TF32 R20, R32.reuse, R114, R192 ;  /* 0x000000722014723c */ /* 0x040ff600000810c0 */
[----:B------:R-:W-:Y:S04]  /*32c30*/  @!UPT UIADD3 URZ, URZ, URZ, URZ ;  /* 0x0000003f3f3ff290 */ /* 0x000fe8000fffe03f */
[----:B------:R3:W-:Y:S01]  /*32c40*/  STL.64 [R1+0xa0], R16 ;  /* 0x0000a01001007387 */ /* 0x0007e20000100a00 */
[----:B------:R-:W-:Y:S01]  /*32c50*/  MOV R252, R18 ;  /* 0x0000001200fc7202 */ /* 0x000fe20000000f00 */
[----:B------:R-:W-:Y:S02]  /*32c60*/  IMAD.MOV.U32 R2, RZ, RZ, R19 ;  /* 0x000000ffff027224 */ /* 0x000fe400078e0013 */
[C---:B---3--:R-:W-:Y:S03]  /*32c70*/  HMMA.1688.F32.TF32 R16, R32.reuse, R118, R196 ;  /* 0x000000762010723c */ /* 0x048fe600000810c4 */
[----:B------:R3:W-:Y:S04]  /*32c80*/  STL [R1+0x397c], R2 ;  /* 0x00397c0201007387 */ /* 0x0007e80000100800 */
[----:B------:R-:W-:Y:S04]  /*32c90*/  STL [R1+0x3978], R252 ;  /* 0x003978fc01007387 */ /* 0x000fe80000100800 */
[----:B------:R-:W-:Y:S04]  /*32ca0*/  STL.64 [R1+0x90], R20 ;  /* 0x0000901401007387 */ /* 0x000fe80000100a00 */
[----:B------:R3:W-:Y:S01]  /*32cb0*/  STL.64 [R1+0x98], R22 ;  /* 0x0000981601007387 */ /* 0x0007e20000100a00 */
[C---:B------:R-:W-:Y:S03]  /*32cc0*/  HMMA.1688.F32.TF32 R248, R32.reuse, R130, R208 ;  /* 0x0000008220f8723c */ /* 0x040fe600000810d0 */
[----:B------:R-:W-:Y:S04]  /*32cd0*/  LDS R208, [R3+0xc400] ;  /* 0x00c4000003d07984 */ /* 0x000fe80000000800 */
[----:B------:R-:W-:Y:S01]  /*32ce0*/  LDS R210, [R3+0xe400] ;  /* 0x00e4000003d27984 */ /* 0x000fe20000000800 */
[----:B---3--:R-:W-:Y:S01]  /*32cf0*/  IMAD.MOV.U32 R2, RZ, RZ, R18 ;  /* 0x000000ffff027224 */ /* 0x008fe200078e0012 */
[----:B------:R-:W-:Y:S02]  /*32d00*/  HMMA.1688.F32.TF32 R20, R32, R122, R200 ;  /* 0x0000007a2014723c */ /* 0x000fe400000810c8 */
[----:B------:R3:W-:Y:S01]  /*32d10*/  STL.64 [R1+0x20], R16 ;  /* 0x0000201001007387 */ /* 0x0007e20000100a00 */
[----:B------:R-:W-:-:S03]  /*32d20*/  MOV R252, R19 ;  /* 0x0000001300fc7202 */ /* 0x000fc60000000f00 */
[----:B------:R-:W-:Y:S02]  /*32d30*/  LDS R209, [R0+0xc400] ;  /* 0x00c4000000d17984 */ /* 0x000fe40000000800 */
[C---:B------:R-:W-:Y:S02]  /*32d40*/  HMMA.1688.F32.TF32 R244, R32.reuse, R134, R212 ;  /* 0x0000008620f4723c */ /* 0x040fe400000810d4 */
[----:B------:R-:W1:Y:S06]  /*32d50*/  LDS R211, [R0+0xe400] ;  /* 0x00e4000000d37984 */ /* 0x000e6c0000000800 */
[----:B---3--:R-:W-:Y:S01]  /*32d60*/  HMMA.1688.F32.TF32 R16, R32, R126, R204 ;  /* 0x0000007e2010723c */ /* 0x008fe200000810cc */
[----:B------:R3:W-:Y:S04]  /*32d70*/  STL [R1+0x3984], R252 ;  /* 0x003984fc01007387 */ /* 0x0007e80000100800 */
[----:B------:R1:W-:Y:S04]  /*32d80*/  STL [R1+0x3980], R2 ;  /* 0x0039800201007387 */ /* 0x0003e80000100800 */
[----:B------:R-:W-:Y:S04]  /*32d90*/  STL.64 [R1+0x10], R20 ;  /* 0x0000101401007387 */ /* 0x000fe80000100a00 */
[----:B------:R-:W-:Y:S10]  /*32da0*/  STL.64 [R1+0x18], R22 ;  /* 0x0000181601007387 */ /* 0x000ff40000100a00 */
[----:B------:R1:W-:Y:S04]  /*32db0*/  STL.64 [R1], R16 ;  /* 0x0000001001007387 */ /* 0x0003e80000100a00 */
[----:B------:R-:W-:Y:S04]  /*32dc0*/  STL.64 [R1+0x38e0], R250 ;  /* 0x0038e0fa01007387 */ /* 0x000fe80000100a00 */
[----:B------:R-:W-:Y:S04]  /*32dd0*/  STL.64 [R1+0x38d8], R248 ;  /* 0x0038d8f801007387 */ /* 0x000fe80000100a00 */
[----:B------:R-:W-:Y:S04]  /*32de0*/  STL.64 [R1+0x38f0], R246 ;  /* 0x0038f0f601007387 */ /* 0x000fe80000100a00 */
[----:B------:R-:W-:Y:S01]  /*32df0*/  STL.64 [R1+0x38e8], R244 ;  /* 0x0038e8f401007387 */ /* 0x000fe20000100a00 */
[C---:B-1----:R-:W-:Y:S08]  /*32e00*/  HMMA.1688.F32.TF32 R240, R28.reuse, R14, R48 ;  /* 0x0000000e1cf0723c */ /* 0x042ff00000081030 */
[C---:B----4-:R-:W-:Y:S11]  /*32e10*/  HMMA.1688.F32.TF32 R204, R28.reuse, R10, R40 ;  /* 0x0000000a1ccc723c */ /* 0x050ff60000081028 */
[----:B------:R-:W-:Y:S04]  /*32e20*/  @!UPT UIADD3 URZ, URZ, URZ, URZ ;  /* 0x0000003f3f3ff290 */ /* 0x000fe8000fffe03f */
[----:B------:R-:W-:Y:S01]  /*32e30*/  STL.64 [R1+0x3900], R242 ;  /* 0x003900f201007387 */ /* 0x000fe20000100a00 */
[----:B--2---:R-:W-:Y:S03]  /*32e40*/  HMMA.1688.F32.TF32 R200, R28, R6, R36 ;  /* 0x000000061cc8723c */ /* 0x004fe60000081024 */
[----:B------:R1:W-:Y:S01]  /*32e50*/  STL.64 [R1+0x38f8], R240 ;  /* 0x0038f8f001007387 */ /* 0x0003e20000100a00 */
[----:B------:R-:W-:Y:S01]  /*32e60*/  MOV R48, R216 ;  /* 0x000000d800307202 */ /* 0x000fe20000000f00 */
[----:B------:R-:W-:Y:S02]  /*32e70*/  IMAD.MOV.U32 R49, RZ, RZ, R217 ;  /* 0x000000ffff317224 */ /* 0x000fe400078e00d9 */
[----:B------:R-:W-:Y:S04]  /*32e80*/  STL.64 [R1+0x3910], R206 ;  /* 0x003910ce01007387 */ /* 0x000fe80000100a00 */
[----:B------:R-:W-:Y:S04]  /*32e90*/  STL.64 [R1+0x3908], R204 ;  /* 0x003908cc01007387 */ /* 0x000fe80000100a00 */
[----:B------:R-:W2:Y:S04]  /*32ea0*/  LDL.LU R36, [R1+0x640] ;  /* 0x0006400001247983 */ /* 0x000ea80000300800 */
[----:B------:R-:W2:Y:S04]  /*32eb0*/  LDL.LU R37, [R1+0x644] ;  /* 0x0006440001257983 */ /* 0x000ea80000300800 */
[----:B------:R-:W2:Y:S04]  /*32ec0*/  LDL.LU R38, [R1+0x648] ;  /* 0x0006480001267983 */ /* 0x000ea80000300800 */
[----:B------:R-:W2:Y:S04]  /*32ed0*/  LDL.LU R39, [R1+0x64c] ;  /* 0x00064c0001277983 */ /* 0x000ea80000300800 */
[----:B------:R-:W4:Y:S04]  /*32ee0*/  LDL.LU R40, [R1+0x680] ;  /* 0x0006800001287983 */ /* 0x000f280000300800 */
[----:B------:R-:W4:Y:S01]  /*32ef0*/  LDL.LU R41, [R1+0x684] ;  /* 0x0006840001297983 */ /* 0x000f220000300800 */
[----:B------:R-:W-:-:S03]  /*32f00*/  IMAD.MOV.U32 R50, RZ, RZ, R218 ;  /* 0x000000ffff327224 */ /* 0x000fc600078e00da */
[----:B------:R-:W4:Y:S01]  /*32f10*/  LDL.LU R42, [R1+0x688] ;  /* 0x00068800012a7983 */ /* 0x000f220000300800 */
[----:B------:R-:W-:-:S03]  /*32f20*/  MOV R51, R92 ;  /* 0x0000005c00337202 */ /* 0x000fc60000000f00 */
        /* <DEDUP_REMOVED lines=17> */
[C---:B------:R-:W-:Y:S08]  /*33040*/  HMMA.1688.F32.TF32 R220, R28.reuse, R102, R220 ;  /* 0x000000661cdc723c */ /* 0x040ff000000810dc */
[----:B------:R-:W-:Y:S01]  /*33050*/  HMMA.1688.F32.TF32 R224, R28, R106, R224 ;  /* 0x0000006a1ce0723c */ /* 0x000fe200000810e0 */
[----:B---3--:R-:W-:-:S07]  /*33060*/  IMAD.MOV.U32 R252, RZ, RZ, R18 ;  /* 0x000000fffffc7224 */ /* 0x008fce00078e0012 */
[----:B------:R-:W-:Y:S01]  /*33070*/  HMMA.1688.F32.TF32 R228, R28, R110, R228 ;  /* 0x0000006e1ce4723c */ /* 0x000fe200000810e4 */
[----:B------:R-:W-:-:S07]  /*33080*/  IMAD.MOV.U32 R2, RZ, RZ, R19 ;  /* 0x000000ffff027224 */ /* 0x000fce00078e0013 */
[C---:B------:R-:W-:Y:S01]  /*33090*/  HMMA.1688.F32.TF32 R184, R28.reuse, R114, R232 ;  /* 0x000000721cb8723c */ /* 0x040fe200000810e8 */
[----:B------:R-:W-:Y:S07]  /*330a0*/  STL.64 [R1+0x3920], R202 ;  /* 0x003920ca01007387 */ /* 0x000fee0000100a00 */
[C---:B------:R-:W-:Y:S01]  /*330b0*/  HMMA.1688.F32.TF32 R236, R28.reuse, R118, R236 ;  /* 0x000000761cec723c */ /* 0x040fe200000810ec */
[----:B------:R-:W-:Y:S07]  /*330c0*/  STL.64 [R1+0x3918], R200 ;  /* 0x003918c801007387 */ /* 0x000fee0000100a00 */
[C---:B------:R-:W-:Y:S08]  /*330d0*/  HMMA.1688.F32.TF32 R168, R28.reuse, R122, R136 ;  /* 0x0000007a1ca8723c */ /* 0x040ff00000081088 */
[C---:B------:R-:W-:Y:S08]  /*330e0*/  HMMA.1688.F32.TF32 R16, R28.reuse, R126, R84 ;  /* 0x0000007e1c10723c */ /* 0x040ff00000081054 */
[C---:B------:R-:W-:Y:S08]  /*330f0*/  HMMA.1688.F32.TF32 R20, R28.reuse, R130, R72 ;  /* 0x000000821c14723c */ /* 0x040ff00000081048 */
[----:B------:R-:W-:Y:S08]  /*33100*/  HMMA.1688.F32.TF32 R24, R28, R134, R48 ;  /* 0x000000861c18723c */ /* 0x000ff00000081030 */
[----:B----4-:R-:W-:Y:S08]  /*33110*/  HMMA.1688.F32.TF32 R48, R44, R14, R40 ;  /* 0x0000000e2c30723c */ /* 0x010ff00000081028 */
[C---:B--2---:R-:W-:Y:S08]  /*33120*/  HMMA.1688.F32.TF32 R196, R28.reuse, R62, R68 ;  /* 0x0000003e1cc4723c */ /* 0x044ff00000081044 */
[C---:B------:R-:W-:Y:S08]  /*33130*/  HMMA.1688.F32.TF32 R192, R28.reuse, R58, R80 ;  /* 0x0000003a1cc0723c */ /* 0x040ff00000081050 */
[C---:B------:R-:W-:Y:S08]  /*33140*/  HMMA.1688.F32.TF32 R188, R28.reuse, R54, R92 ;  /* 0x000000361cbc723c */ /* 0x040ff0000008105c */
[----:B------:R-:W-:Y:S01]  /*33150*/  HMMA.1688.F32.TF32 R216, R28, R98, R216 ;  /* 0x000000621cd8723c */ /* 0x000fe200000810d8 */
        /* <DEDUP_REMOVED lines=23> */
[----:B------:R2:W-:Y:S04]  /*332d0*/  STL.64 [R1+0x39e8], R20 ;  /* 0x0039e81401007387 */ /* 0x0005e80000100a00 */
[----:B------:R-:W-:Y:S04]  /*332e0*/  STL.64 [R1+0x3a00], R26 ;  /* 0x003a001a01007387 */ /* 0x000fe80000100a00 */
[----:B------:R-:W-:Y:S04]  /*332f0*/  STL.64 [R1+0x39f8], R24 ;  /* 0x0039f81801007387 */ /* 0x000fe80000100a00 */
[----:B------:R-:W-:Y:S04]  /*33300*/  STL.64 [R1+0x3a10], R50 ;  /* 0x003a103201007387 */ /* 0x000fe80000100a00 */
[----:B------:R-:W-:Y:S04]  /*33310*/  STL.64 [R1+0x3a08], R48 ;  /* 0x003a083001007387 */ /* 0x000fe80000100a00 */
        /* <DEDUP_REMOVED lines=36> */
[C---:B------:R-:W-:Y:S03]  /*33560*/  HMMA.1688.F32.TF32 R64, R44.reuse, R10, R36 ;  /* 0x0000000a2c40723c */ /* 0x040fe60000081024 */
[----:B------:R-:W2:Y:S04]  /*33570*/  LDL.LU R36, [R1+0x370] ;  /* 0x0003700001247983 */ /* 0x000ea80000300800 */
[----:B------:R-:W2:Y:S04]  /*33580*/  LDL.LU R37, [R1+0x374] ;  /* 0x0003740001257983 */ /* 0x000ea80000300800 */
[----:B------:R-:W2:Y:S04]  /*33590*/  LDL.LU R38, [R1+0x378] ;  /* 0x0003780001267983 */ /* 0x000ea80000300800 */
[----:B------:R-:W2:Y:S08]  /*335a0*/  LDL.LU R39, [R1+0x37c] ;  /* 0x00037c0001277983 */ /* 0x000eb00000300800 */
[----:B------:R-:W-:Y:S04]  /*335b0*/  STL.64 [R1+0x3a20], R66 ;  /* 0x003a204201007387 */ /* 0x000fe80000100a00 */
[----:B------:R-:W-:Y:S01]  /*335c0*/  STL.64 [R1+0x3a18], R64 ;  /* 0x003a184001007387 */ /* 0x000fe20000100a00 */
[C---:B---3--:R-:W-:Y:S08]  /*335d0*/  HMMA.1688.F32.TF32 R136, R44.reuse, R110, R136 ;  /* 0x0000006e2c88723c */ /* 0x048ff00000081088 */
[C---:B----4-:R-:W-:Y:S08]  /*335e0*/  HMMA.1688.F32.TF32 R84, R44.reuse, R98, R84 ;  /* 0x000000622c54723c */ /* 0x050ff00000081054 */
[C---:B--2---:R-:W-:Y:S08]  /*335f0*/  HMMA.1688.F32.TF32 R68, R44.reuse, R6, R156 ;  /* 0x000000062c44723c */ /* 0x044ff0000008109c */
[C---:B------:R-:W-:Y:S08]  /*33600*/  HMMA.1688.F32.TF32 R72, R44.reuse, R62, R72 ;  /* 0x0000003e2c48723c */ /* 0x040ff00000081048 */
[C---:B------:R-:W-:Y:S07]  /*33610*/  HMMA.1688.F32.TF32 R76, R44.reuse, R58, R152 ;  /* 0x0000003a2c4c723c */ /* 0x040fee0000081098 */
[----:B------:R2:W-:Y:S01]  /*33620*/  STL [R1+0x38c4], R68 ;  /* 0x0038c44401007387 */ /* 0x0005e20000100800 */
[C---:B------:R-:W-:Y:S03]  /*33630*/  HMMA.1688.F32.TF32 R80, R44.reuse, R54, R148 ;  /* 0x000000362c50723c */ /* 0x040fe60000081094 */
[----:B------:R-:W-:Y:S05]  /*33640*/  STL [R1+0x38c0], R69 ;  /* 0x0038c04501007387 */ /* 0x000fea0000100800 */
[C---:B------:R-:W-:Y:S01]  /*33650*/  HMMA.1688.F32.TF32 R88, R44.reuse, R102, R144 ;  /* 0x000000662c58723c */ /* 0x040fe20000081090 */
[----:B------:R3:W-:Y:S07]  /*33660*/  STL [R1+0x38bc], R70 ;  /* 0x0038bc4601007387 */ /* 0x0007ee0000100800 */
[C---:B------:R-:W-:Y:S01]  /*33670*/  HMMA.1688.F32.TF32 R92, R44.reuse, R106, R140 ;  /* 0x0000006a2c5c723c */ /* 0x040fe2000008108c */
[----:B------:R4:W-:Y:S04]  /*33680*/  STL [R1+0x38b8], R71 ;  /* 0x0038b84701007387 */ /* 0x0009e80000100800 */
[----:B------:R-:W-:Y:S03]  /*33690*/  STL [R1+0x38d4], R72 ;  /* 0x0038d44801007387 */ /* 0x000fe60000100800 */
[C---:B------:R-:W-:Y:S01]  /*336a0*/  HMMA.1688.F32.TF32 R140, R44.reuse, R114, R40 ;  /* 0x000000722c8c723c */ /* 0x040fe20000081028 */
[----:B------:R-:W-:Y:S04]  /*336b0*/  STL [R1+0x38d0], R73 ;  /* 0x0038d04901007387 */ /* 0x000fe80000100800 */
[----:B------:R-:W-:Y:S04]  /*336c0*/  STL [R1+0x38cc], R74 ;  /* 0x0038cc4a01007387 */ /* 0x000fe80000100800 */
[----:B------:R-:W-:Y:S04]  /*336d0*/  STL [R1+0x38c8], R75 ;  /* 0x0038c84b01007387 */ /* 0x000fe80000100800 */
[----:B------:R-:W-:Y:S04]  /*336e0*/  STL.64 [R1+0x3a30], R78 ;  /* 0x003a304e01007387 */ /* 0x000fe80000100a00 */
[----:B------:R1:W-:Y:S04]  /*336f0*/  STL.64 [R1+0x3a28], R76 ;  /* 0x003a284c01007387 */ /* 0x0003e80000100a00 */
[----:B------:R-:W-:Y:S04]  /*33700*/  STL [R1+0x38b4], R83 ;  /* 0x0038b45301007387 */ /* 0x000fe80000100800 */
[----:B------:R-:W-:Y:S04]  /*33710*/  STL [R1+0x38b0], R86 ;  /* 0x0038b05601007387 */ /* 0x000fe80000100800 */
[----:B------:R-:W-:Y:S04]  /*33720*/  STL [R1+0x38ac], R87 ;  /* 0x0038ac5701007387 */ /* 0x000fe80000100800 */
[----:B------:R-:W-:Y:S04]  /*33730*/  STL [R1+0x38a8], R91 ;  /* 0x0038a85b01007387 */ /* 0x000fe80000100800 */
[----:B------:R-:W-:Y:S04]  /*33740*/  STL.64 [R1+0x3a40], R94 ;  /* 0x003a405e01007387 */ /* 0x000fe80000100a00 */
[----:B------:R-:W-:Y:S04]  /*33750*/  STL.64 [R1+0x3a38], R92 ;  /* 0x003a385c01007387 */ /* 0x000fe80000100a00 */
[----:B------:R-:W-:Y:S04]  /*33760*/  STL.64 [R1+0x3a50], R138 ;  /* 0x003a508a01007387 */ /* 0x000fe80000100a00 */
[----:B------:R-:W-:Y:S04]  /*33770*/  STL.64 [R1+0x3a48], R136 ;  /* 0x003a488801007387 */ /* 0x000fe80000100a00 */
[----:B------:R-:W-:Y:S04]  /*33780*/  STL.64 [R1+0x3a60], R142 ;  /* 0x003a608e01007387 */ /* 0x000fe80000100a00 */
[----:B------:R-:W-:Y:S04]  /*33790*/  STL.64 [R1+0x3a58], R140 ;  /* 0x003a588c01007387 */ /* 0x000fe80000100a00 */
        /* <DEDUP_REMOVED lines=65> */
[----:B------:R-:W-:Y:S04]  /*33bb0*/  STL.64 [R1+0x3a70], R30 ;  /* 0x003a701e01007387 */ /* 0x000fe80000100a00 */
[----:B------:R-:W-:Y:S01]  /*33bc0*/  STL.64 [R1+0x3a68], R28 ;  /* 0x003a681c01007387 */ /* 0x000fe20000100a00 */
[----:B--2---:R-:W-:Y:S08]  /*33bd0*/  HMMA.1688.F32.TF32 R20, R208, R110, R240 ;  /* 0x0000006ed014723c */ /* 0x004ff000000810f0 */
[C---:B---3--:R-:W-:Y:S08]  /*33be0*/  HMMA.1688.F32.TF32 R36, R44.reuse, R126, R36 ;  /* 0x0000007e2c24723c */ /* 0x048ff00000081024 */
[C---:B----4-:R-:W-:Y:S08]  /*33bf0*/  HMMA.1688.F32.TF32 R32, R44.reuse, R122, R32 ;  /* 0x0000007a2c20723c */ /* 0x050ff00000081020 */
[----:B------:R-:W-:Y:S11]  /*33c00*/  HMMA.1688.F32.TF32 R40, R44, R130, R40 ;  /* 0x000000822c28723c */ /* 0x000ff60000081028 */
[----:B------:R-:W-:Y:S04]  /*33c10*/  @!UPT UIADD3 URZ, URZ, URZ, URZ ;  /* 0x0000003f3f3ff290 */ /* 0x000fe8000fffe03f */
[----:B------:R-:W-:Y:S04]  /*33c20*/  STL.64 [R1+0x3a80], R34 ;  /* 0x003a802201007387 */ /* 0x000fe80000100a00 */
[----:B------:R-:W-:Y:S04]  /*33c30*/  STL.64 [R1+0x3a78], R32 ;  /* 0x003a782001007387 */ /* 0x000fe80000100a00 */
[----:B------:R-:W-:Y:S04]  /*33c40*/  STL.64 [R1+0x3a90], R38 ;  /* 0x003a902601007387 */ /* 0x000fe80000100a00 */
[----:B------:R-:W-:Y:S04]  /*33c50*/  STL.64 [R1+0x3a88], R36 ;  /* 0x003a882401007387 */ /* 0x000fe80000100a00 */
[----:B------:R-:W-:Y:S04]  /*33c60*/  STL.64 [R1+0x3aa0], R42 ;  /* 0x003aa02a01007387 */ /* 0x000fe80000100a00 */
[----:B------:R-:W-:Y:S04]  /*33c70*/  STL.64 [R1+0x3a98], R40 ;  /* 0x003a982801007387 */ /* 0x000fe80000100a00 */
[----:B------:R1:W-:Y:S04]  /*33c80*/  STL.64 [R1+0x30], R20 ;  /* 0x0000301401007387 */ /* 0x0003e80000100a00 */
[----:B------:R2:W-:Y:S01]  /*33c90*/  STL.64 [R1+0x38], R22 ;  /* 0x0000381601007387 */ /* 0x0005e20000100a00 */
[C---:B------:R-:W-:Y:S11]  /*33ca0*/  HMMA.1688.F32.TF32 R16, R208.reuse, R114, R244 ;  /* 0x00000072d010723c */ /* 0x040ff600000810f4 */
[----:B------:R-:W-:Y:S11]  /*33cb0*/  @!UPT UIADD3 URZ, URZ, URZ, URZ ;  /* 0x0000003f3f3ff290 */ /* 0x000ff6000fffe03f */
[----:B------:R-:W-:Y:S02]  /*33cc0*/  @!UPT UIADD3 URZ, URZ, URZ, URZ ;  /* 0x0000003f3f3ff290 */ /* 0x000fe4000fffe03f */
[----:B------:R-:W-:Y:S01]  /*33cd0*/  IMAD.MOV.U32 R68, RZ, RZ, R16 ;  /* 0x000000ffff447224 */ /* 0x000fe200078e0010 */
[----:B------:R-:W-:Y:S01]  /*33ce0*/  MOV R70, R18 ;  /* 0x0000001200467202 */ /* 0x000fe20000000f00 */
[----:B------:R-:W-:Y:S02]  /*33cf0*/  IMAD.MOV.U32 R69, RZ, RZ, R17 ;  /* 0x000000ffff457224 */ /* 0x000fe400078e0011 */
[----:B------:R-:W-:Y:S02]  /*33d00*/  IMAD.MOV.U32 R71, RZ, RZ, R19 ;  /* 0x000000ffff477224 */ /* 0x000fe400078e0013 */
[----:B------:R-:W-:Y:S01]  /*33d10*/  HMMA.1688.F32.TF32 R16, R208, R118, R248 ;  /* 0x00000076d010723c */ /* 0x000fe200000810f8 */
        /* <DEDUP_REMOVED lines=69> */
[----:B-1----:R-:W4:Y:S01]  /*34170*/  LDL.LU R20, [R1+0x8e0] ;  /* 0x0008e00001147983 */ /* 0x002f220000300800 */
[----:B------:R-:W-:-:S03]  /*34180*/  MOV R73, R17 ;  /* 0x0000001100497202 */ /* 0x000fc60000000f00 */
[----:B------:R-:W4:Y:S01]  /*34190*/  LDL.LU R21, [R1+0x8e4] ;  /* 0x0008e40001157983 */ /* 0x000f220000300800 */
[----:B------:R-:W-:-:S03]  /*341a0*/  IMAD.MOV.U32 R74, RZ, RZ, R18 ;  /* 0x000000ffff4a7224 */ /* 0x000fc600078e0012 */
[----:B--2---:R-:W2:Y:S01]  /*341b0*/  LDL.LU R22, [R1+0x8e8] ;  /* 0x0008e80001167983 */ /* 0x004ea20000300800 */
        /* <DEDUP_REMOVED lines=18> */
[----:B------:R-:W-:Y:S03]  /*342e0*/  HMMA.1688.F32.TF32 R44, R44, R134, R212 ;  /* 0x000000862c2c723c */ /* 0x000fe600000810d4 */
[----:B------:R-:W-:Y:S04]  /*342f0*/  LDS R212, [R3+0xc500] ;  /* 0x00c5000003d47984 */ /* 0x000fe80000000800 */
[----:B------:R-:W-:Y:S04]  /*34300*/  LDS R214, [R3+0xe500] ;  /* 0x00e5000003d67984 */ /* 0x000fe80000000800 */
[----:B------:R-:W-:Y:S04]  /*34310*/  LDS R213, [R0+0xc500] ;  /* 0x00c5000000d57984 */ /* 0x000fe80000000800 */
[----:B------:R-:W2:Y:S01]  /*34320*/  LDS R215, [R0+0xe500] ;  /* 0x00e5000000d77984 */ /* 0x000ea20000000800 */
[C---:B------:R-:W-:Y:S08]  /*34330*/  HMMA.1688.F32.TF32 R144, R208.reuse, R14, R144 ;  /* 0x0000000ed090723c */ /* 0x040ff00000081090 */
[C---:B------:R-:W-:Y:S08]  /*34340*/  HMMA.1688.F32.TF32 R148, R208.reuse, R10, R148 ;  /* 0x0000000ad094723c */ /* 0x040ff00000081094 */
[C---:B------:R-:W-:Y:S08]  /*34350*/  HMMA.1688.F32.TF32 R180, R208.reuse, R6, R180 ;  /* 0x00000006d0b4723c */ /* 0x040ff000000810b4 */
[C---:B---3--:R-:W-:Y:S08]  /*34360*/  HMMA.1688.F32.TF32 R28, R208.reuse, R122, R76 ;  /* 0x0000007ad01c723c */ /* 0x048ff0000008104c */
[C---:B------:R-:W-:Y:S08]  /*34370*/  HMMA.1688.F32.TF32 R24, R208.reuse, R134, R24 ;  /* 0x00000086d018723c */ /* 0x040ff00000081018 */
[----:B----4-:R-:W-:Y:S08]  /*34380*/  HMMA.1688.F32.TF32 R32, R208, R126, R64 ;  /* 0x0000007ed020723c */ /* 0x010ff00000081040 */
[----:B------:R-:W-:Y:S01]  /*34390*/  MOV R83, R28 ;  /* 0x0000001c00537202 */ /* 0x000fe20000000f00 */
[----:B------:R-:W-:Y:S01]  /*343a0*/  IMAD.MOV.U32 R86, RZ, RZ, R29 ;  /* 0x000000ffff567224 */ /* 0x000fe200078e001d */
[----:B------:R-:W-:Y:S01]  /*343b0*/  MOV R91, R31 ;  /* 0x0000001f005b7202 */ /* 0x000fe20000000f00 */
[----:B------:R-:W-:-:S02]  /*343c0*/  IMAD.MOV.U32 R87, RZ, RZ, R30 ;  /* 0x000000ffff577224 */ /* 0x000fc400078e001e */
[----:B------:R-:W-:Y:S10]  /*343d0*/  HMMA.1688.F32.TF32 R28, R208, R130, R48 ;  /* 0x00000082d01c723c */ /* 0x000ff40000081030 */
[----:B------:R-:W-:Y:S04]  /*343e0*/  STL.64 [R1+0x520], R32 ;  /* 0x0005202001007387 */ /* 0x000fe80000100a00 */
[----:B------:R-:W-:Y:S09]  /*343f0*/  STL.64 [R1+0x528], R34 ;  /* 0x0005282201007387 */ /* 0x000ff20000100a00 */
[----:B------:R-:W-:Y:S04]  /*34400*/  STL.64 [R1+0x510], R28 ;  /* 0x0005101c01007387 */ /* 0x000fe80000100a00 */
[----:B------:R-:W-:Y:S04]  /*34410*/  STL.64 [R1+0x518], R30 ;  /* 0x0005181e01007387 */ /* 0x000fe80000100a00 */
[----:B------:R-:W-:Y:S01]  /*34420*/  STL.64 [R1+0x4f0], R24 ;  /* 0x0004f01801007387 */ /* 0x000fe20000100a00 */
[C---:B--2---:R-:W-:Y:S03]  /*34430*/  HMMA.1688.F32.TF32 R20, R212.reuse, R10, R20 ;  /* 0x0000000ad414723c */ /* 0x044fe60000081014 */
[----:B------:R1:W-:Y:S05]  /*34440*/  STL.64 [R1+0x4f8], R26 ;  /* 0x0004f81a01007387 */ /* 0x0003ea0000100a00 */
[C---:B-1----:R-:W-:Y:S01]  /*34450*/  HMMA.1688.F32.TF32 R24, R212.reuse, R14, R232 ;  /* 0x0000000ed418723c */ /* 0x042fe200000810e8 */
[----:B------:R-:W-:Y:S04]  /*34460*/  LDS R232, [R3+0xc700] ;  /* 0x00c7000003e87984 */ /* 0x000fe80000000800 */
[----:B------:R-:W-:Y:S03]  /*34470*/  LDS R234, [R3+0xe700] ;  /* 0x00e7000003ea7984 */ /* 0x000fe60000000800 */
[C---:B------:R-:W-:Y:S01]  /*34480*/  HMMA.1688.F32.TF32 R16, R212.reuse, R6, R16 ;  /* 0x00000006d410723c */ /* 0x040fe20000081010 */
[----:B------:R-:W-:Y:S04]  /*34490*/  LDS R233, [R0+0xc700] ;  /* 0x00c7000000e97984 */ /* 0x000fe80000000800 */
[----:B------:R-:W-:Y:S10]  /*344a0*/  LDS R235, [R0+0xe700] ;  /* 0x00e7000000eb7984 */ /* 0x000ff40000000800 */
[----:B------:R-:W-:Y:S04]  /*344b0*/  STL.64 [R1+0x540], R24 ;  /* 0x0005401801007387 */ /* 0x000fe80000100a00 */
[----:B------:R1:W-:Y:S04]  /*344c0*/  STL.64 [R1+0x548], R26 ;  /* 0x0005481a01007387 */ /* 0x0003e80000100a00 */
[----:B------:R-:W-:Y:S04]  /*344d0*/  STL.64 [R1+0x5a0], R20 ;  /* 0x0005a01401007387 */ /* 0x000fe80000100a00 */
[----:B------:R2:W-:Y:S01]  /*344e0*/  STL.64 [R1+0x5a8], R22 ;  /* 0x0005a81601007387 */ /* 0x0005e20000100a00 */
[C---:B-1----:R-:W-:Y:S03]  /*344f0*/  HMMA.1688.F32.TF32 R24, R212.reuse, R62, R168 ;  /* 0x0000003ed418723c */ /* 0x042fe600000810a8 */
[----:B------:R-:W-:Y:S04]  /*34500*/  STL.64 [R1+0x5c0], R16 ;  /* 0x0005c01001007387 */ /* 0x000fe80000100a00 */
[----:B------:R1:W-:Y:S01]  /*34510*/  STL.64 [R1+0x5c8], R18 ;  /* 0x0005c81201007387 */ /* 0x0003e20000100a00 */
[C---:B--2---:R-:W-:Y:S08]  /*34520*/  HMMA.1688.F32.TF32 R20, R212.reuse, R58, R236 ;  /* 0x0000003ad414723c */ /* 0x044ff000000810ec */
[C---:B-1----:R-:W-:Y:S07]  /*34530*/  HMMA.1688.F32.TF32 R16, R212.reuse, R54, R184 ;  /* 0x00000036d410723c */ /* 0x042fee00000810b8 */
        /* <DEDUP_REMOVED lines=17> */
[----:B-1----:R-:W-:Y:S08]  /*34650*/  HMMA.1688.F32.TF32 R16, R212, R118, R192 ;  /* 0x00000076d410723c */ /* 0x002ff000000810c0 */
[C---:B------:R-:W-:Y:S08]  /*34660*/  HMMA.1688.F32.TF32 R156, R208.reuse, R62, R156 ;  /* 0x0000003ed09c723c */ /* 0x040ff0000008109c */
[C---:B------:R-:W-:Y:S08]  /*34670*/  HMMA.1688.F32.TF32 R160, R208.reuse, R58, R160 ;  /* 0x0000003ad0a0723c */ /* 0x040ff000000810a0 */
[C---:B------:R-:W-:Y:S08]  /*34680*/  HMMA.1688.F32.TF32 R164, R208.reuse, R54, R164 ;  /* 0x00000036d0a4723c */ /* 0x040ff000000810a4 */
[C---:B------:R-:W-:Y:S08]  /*34690*/  HMMA.1688.F32.TF32 R152, R208.reuse, R98, R152 ;  /* 0x00000062d098723c */ /* 0x040ff00000081098 */
[C---:B------:R-:W-:Y:S08]  /*346a0*/  HMMA.1688.F32.TF32 R172, R208.reuse, R102, R172 ;  /* 0x00000066d0ac723c */ /* 0x040ff000000810ac */
[----:B------:R-:W-:Y:S01]  /*346b0*/  HMMA.1688.F32.TF32 R176, R208, R106, R176 ;  /* 0x0000006ad0b0723c */ /* 0x000fe200000810b0 */
        /* <DEDUP_REMOVED lines=8> */
[C---:B--2---:R-:W-:Y:S03]  /*34740*/  HMMA.1688.F32.TF32 R24, R212.reuse, R122, R196 ;  /* 0x0000007ad418723c */ /* 0x044fe600000810c4 */
[----:B------:R-:W-:Y:S04]  /*34750*/  STL.64 [R1+0x670], R16 ;  /* 0x0006701001007387 */ /* 0x000fe80000100a00 */
[----:B------:R2:W-:Y:S01]  /*34760*/  STL.64 [R1+0x678], R18 ;  /* 0x0006781201007387 */ /* 0x0005e20000100a00 */
[C---:B---3--:R-:W-:Y:S08]  /*34770*/  HMMA.1688.F32.TF32 R20, R212.reuse, R126, R200 ;  /* 0x0000007ed414723c */ /* 0x048ff000000810c8 */
[C---:B--2---:R-:W-:Y:S07]  /*34780*/  HMMA.1688.F32.TF32 R16, R212.reuse, R130, R204 ;  /* 0x00000082d410723c */ /* 0x044fee00000810cc */
[----:B------:R-:W-:Y:S04]  /*34790*/  STL.64 [R1+0x660], R24 ;  /* 0x0006601801007387 */ /* 0x000fe80000100a00 */
[----:B------:R2:W-:Y:S04]  /*347a0*/  STL.64 [R1+0x668], R26 ;  /* 0x0006681a01007387 */ /* 0x0005e80000100a00 */
[----:B------:R-:W-:Y:S04]  /*347b0*/  STL.64 [R1+0x650], R20 ;  /* 0x0006501401007387 */ /* 0x000fe80000100a00 */
[----:B------:R1:W-:Y:S01]  /*347c0*/  STL.64 [R1+0x658], R22 ;  /* 0x0006581601007387 */ /* 0x0003e20000100a00 */
[----:B--2---:R-:W-:Y:S03]  /*347d0*/  HMMA.1688.F32.TF32 R24, R212, R134, R240 ;  /* 0x00000086d418723c */ /* 0x004fe600000810f0 */
[----:B------:R-:W-:Y:S04]  /*347e0*/  STL.64 [R1+0x640], R16 ;  /* 0x0006401001007387 */ /* 0x000fe80000100a00 */
[----:B------:R2:W-:Y:S01]  /*347f0*/  STL.64 [R1+0x648], R18 ;  /* 0x0006481201007387 */ /* 0x0005e20000100a00 */
[C---:B-1----:R-:W-:Y:S08]  /*34800*/  HMMA.1688.F32.TF32 R20, R208.reuse, R14, R244 ;  /* 0x0000000ed014723c */ /* 0x042ff000000810f4 */
[----:B--2---:R-:W-:Y:S01]  /*34810*/  HMMA.1688.F32.TF32 R16, R208, R10, R248 ;  /* 0x0000000ad010723c */ /* 0x004fe200000810f8 */
[----:B------:R-:W-:-:S06]  /*34820*/  IMAD.MOV.U32 R244, RZ, RZ, R108 ;  /* 0x000000fffff47224 */ /* 0x000fcc00078e006c */
[----:B------:R-:W-:Y:S04]  /*34830*/  STL.64 [R1+0x600], R24 ;  /* 0x0006001801007387 */ /* 0x000fe80000100a00 */
[----:B------:R-:W-:Y:S04]  /*34840*/  STL.64 [R1+0x608], R26 ;  /* 0x0006081a01007387 */ /* 0x000fe80000100a00 */
[----:B------:R-:W-:Y:S01]  /*34850*/  STL.64 [R1+0x630], R20 ;  /* 0x0006301401007387 */ /* 0x000fe20000100a00 */
[----:B------:R-:W-:-:S03]  /*34860*/  IMAD.MOV.U32 R245, RZ, RZ, R109 ;  /* 0x000000fffff57224 */ /* 0x000fc600078e006d */
[----:B------:R-:W-:Y:S01]  /*34870*/  STL.64 [R1+0x638], R22 ;  /* 0x0006381601007387 */ /* 0x000fe20000100a00 */
[----:B------:R-:W-:-:S03]  /*34880*/  IMAD.MOV.U32 R240, RZ, RZ, R112 ;  /* 0x000000fffff07224 */ /* 0x000fc600078e0070 */
[----:B------:R-:W2:Y:S01]  /*34890*/  LDL.LU R108, [R1+0x3ab4] ;  /* 0x003ab400016c7983 */ /* 0x000ea20000300800 */
[----:B------:R-:W-:-:S03]  /*348a0*/  MOV R241, R113 ;  /* 0x0000007100f17202 */ /* 0x000fc60000000f00 */
[----:B------:R1:W-:Y:S04]  /*348b0*/  STL.64 [R1+0x6f0], R16 ;  /* 0x0006f01001007387 */ /* 0x0003e80000100a00 */
[----:B------:R3:W-:Y:S04]  /*348c0*/  STL.64 [R1+0x6f8], R18 ;  /* 0x0006f81201007387 */ /* 0x0007e80000100a00 */
        /* <DEDUP_REMOVED lines=35> */
[----:B---3--:R-:W2:Y:S04]  /*34b00*/  LDL.LU R18, [R1+0x2b8] ;  /* 0x0002b80001127983 */ /* 0x008ea80000300800 */
        /* <DEDUP_REMOVED lines=65> */
[C---:B------:R-:W-:Y:S08]  /*34f20*/  HMMA.1688.F32.TF32 R76, R208.reuse, R110, R76 ;  /* 0x0000006ed04c723c */ /* 0x040ff0000008104c */
[C---:B------:R-:W-:Y:S08]  /*34f30*/  HMMA.1688.F32.TF32 R136, R208.reuse, R102, R136 ;  /* 0x00000066d088723c */ /* 0x040ff00000081088 */
[C---:B------:R-:W-:Y:S08]  /*34f40*/  HMMA.1688.F32.TF32 R140, R208.reuse, R98, R140 ;  /* 0x00000062d08c723c */ /* 0x040ff0000008108c */
[C---:B------:R-:W-:Y:S08]  /*34f50*/  HMMA.1688.F32.TF32 R28, R208.reuse, R54, R28 ;  /* 0x00000036d01c723c */ /* 0x040ff0000008101c */
[C---:B------:R-:W-:Y:S08]  /*34f60*/  HMMA.1688.F32.TF32 R36, R208.reuse, R62, R36 ;  /* 0x0000003ed024723c */ /* 0x040ff00000081024 */
[C---:B------:R-:W-:Y:S08]  /*34f70*/  HMMA.1688.F32.TF32 R40, R208.reuse, R6, R40 ;  /* 0x00000006d028723c */ /* 0x040ff00000081028 */
[C---:B------:R-:W-:Y:S11]  /*34f80*/  HMMA.1688.F32.TF32 R32, R208.reuse, R58, R32 ;  /* 0x0000003ad020723c */ /* 0x040ff60000081020 */
[----:B------:R-:W-:Y:S04]  /*34f90*/  @!UPT UIADD3 URZ, URZ, URZ, URZ ;  /* 0x0000003f3f3ff290 */ /* 0x000fe8000fffe03f */
[----:B------:R-:W-:Y:S04]  /*34fa0*/  STL.64 [R1+0x710], R40 ;  /* 0x0007102801007387 */ /* 0x000fe80000100a00 */
[----:B------:R1:W-:Y:S01]  /*34fb0*/  STL.64 [R1+0x718], R42 ;  /* 0x0007182a01007387 */ /* 0x0003e20000100a00 */
[C---:B------:R-:W-:Y:S03]  /*34fc0*/  HMMA.1688.F32.TF32 R92, R208.reuse, R106, R92 ;  /* 0x0000006ad05c723c */ /* 0x040fe6000008105c */
[----:B-1----:R-:W2:Y:S04]  /*34fd0*/  LDL.LU.64 R42, [R1+0x3aa0] ;  /* 0x003aa000012a7983 */ /* 0x002ea80000300a00 */
[----:B------:R-:W2:Y:S04]  /*34fe0*/  LDL.LU.64 R40, [R1+0x3a98] ;  /* 0x003a980001287983 */ /* 0x000ea80000300a00 */
[----:B------:R-:W-:Y:S04]  /*34ff0*/  STL.64 [R1+0x730], R36 ;  /* 0x0007302401007387 */ /* 0x000fe80000100a00 */
[----:B------:R1:W-:Y:S01]  /*35000*/  STL.64 [R1+0x738], R38 ;  /* 0x0007382601007387 */ /* 0x0003e20000100a00 */
[C---:B------:R-:W-:Y:S03]  /*35010*/  HMMA.1688.F32.TF32 R24, R208.reuse, R122, R24 ;  /* 0x0000007ad018723c */ /* 0x040fe60000081018 */
[----:B-1----:R-:W3:Y:S04]  /*35020*/  LDL.LU.64 R38, [R1+0x3a90] ;  /* 0x003a900001267983 */ /* 0x002ee80000300a00 */
[----:B------:R-:W3:Y:S04]  /*35030*/  LDL.LU.64 R36, [R1+0x3a88] ;  /* 0x003a880001247983 */ /* 0x000ee80000300a00 */
        /* <DEDUP_REMOVED lines=54> */
[C---:B------:R-:W-:Y:S11]  /*353a0*/  HMMA.1688.F32.TF32 R184, R232.reuse, R10, R184 ;  /* 0x0000000ae8b8723c */ /* 0x040ff600000810b8 */
[----:B------:R-:W-:Y:S04]  /*353b0*/  @!UPT UIADD3 URZ, URZ, URZ, URZ ;  /* 0x0000003f3f3ff290 */ /* 0x000fe8000fffe03f */
        /* <DEDUP_REMOVED lines=8> */
[----:B------:R-:W3:Y:S01]  /*35440*/  LDL R133, [R1+0x9d0] ;  /* 0x0009d00001857983 */ /* 0x000ee20000100800 */
[----:B------:R-:W-:Y:S01]  /*35450*/  HMMA.1688.F32.TF32 R228, R232, R6, R228 ;  /* 0x00000006e8e4723c */ /* 0x000fe200000810e4 */
[----:B------:R-:W-:-:S07]  /*35460*/  MOV R250, R97 ;  /* 0x0000006100fa7202 */ /* 0x000fce0000000f00 */
[----:B------:R-:W-:Y:S01]  /*35470*/  HMMA.1688.F32.TF32 R224, R232, R62, R224 ;  /* 0x0000003ee8e0723c */ /* 0x000fe200000810e0 */
[----:B------:R-:W-:-:S07]  /*35480*/  IMAD.MOV.U32 R251, RZ, RZ, R96 ;  /* 0x000000fffffb7224 */ /* 0x000fce00078e0060 */
[C---:B------:R-:W-:Y:S08]  /*35490*/  HMMA.1688.F32.TF32 R212, R232.reuse, R54, R212 ;  /* 0x00000036e8d4723c */ /* 0x040ff000000810d4 */
[----:B------:R-:W-:Y:S01]  /*354a0*/  HMMA.1688.F32.TF32 R96, R232, R98, R220 ;  /* 0x00000062e860723c */ /* 0x000fe200000810dc */
[----:B------:R-:W-:Y:S04]  /*354b0*/  STL.64 [R1+0x7c0], R228 ;  /* 0x0007c0e401007387 */ /* 0x000fe80000100a00 */
[----:B------:R1:W-:Y:S01]  /*354c0*/  STL.64 [R1+0x7c8], R230 ;  /* 0x0007c8e601007387 */ /* 0x0003e20000100a00 */
[----:B------:R-:W-:-:S02]  /*354d0*/  IMAD.MOV.U32 R248, RZ, RZ, R101 ;  /* 0x000000fffff87224 */ /* 0x000fc400078e0065 */
[----:B------:R-:W-:Y:S01]  /*354e0*/  IMAD.MOV.U32 R249, RZ, RZ, R100 ;  /* 0x000000fffff97224 */ /* 0x000fe200078e0064 */
[----:B-1----:R-:W4:Y:S04]  /*354f0*/  LDL.LU.64 R230, [R1+0x39a0] ;  /* 0x0039a00001e67983 */ /* 0x002f280000300a00 */
[----:B------:R-:W4:Y:S04]  /*35500*/  LDL.LU.64 R228, [R1+0x3998] ;  /* 0x0039980001e47983 */ /* 0x000f280000300a00 */
[----:B------:R-:W-:Y:S04]  /*35510*/  STL.64 [R1+0x7b0], R224 ;  /* 0x0007b0e001007387 */ /* 0x000fe80000100a00 */
[----:B------:R1:W-:Y:S04]  /*35520*/  STL.64 [R1+0x7b8], R226 ;  /* 0x0007b8e201007387 */ /* 0x0003e80000100a00 */
[----:B-1----:R-:W4:Y:S04]  /*35530*/  LDL.LU.64 R226, [R1+0x3990] ;  /* 0x0039900001e27983 */ /* 0x002f280000300a00 */
[----:B------:R-:W4:Y:S01]  /*35540*/  LDL.LU.64 R224, [R1+0x3988] ;  /* 0x0039880001e07983 */ /* 0x000f220000300a00 */
[----:B------:R-:W-:-:S02]  /*35550*/  IMAD.MOV.U32 R198, RZ, RZ, R113 ;  /* 0x000000ffffc67224 */ /* 0x000fc400078e0071 */
[----:B------:R-:W-:Y:S01]  /*35560*/  IMAD.MOV.U32 R199, RZ, RZ, R112 ;  /* 0x000000ffffc77224 */ /* 0x000fe200078e0070 */
[----:B------:R-:W-:Y:S01]  /*35570*/  MOV R200, R109 ;  /* 0x0000006d00c87202 */ /* 0x000fe20000000f00 */
[----:B------:R-:W-:Y:S01]  /*35580*/  IMAD.MOV.U32 R201, RZ, RZ, R108 ;  /* 0x000000ffffc97224 */ /* 0x000fe200078e006c */
[----:B------:R-:W-:Y:S01]  /*35590*/  MOV R203, R104 ;  /* 0x0000006800cb7202 */ /* 0x000fe20000000f00 */
[----:B------:R-:W-:Y:S01]  /*355a0*/  IMAD.MOV.U32 R202, RZ, RZ, R105 ;  /* 0x000000ffffca7224 */ /* 0x000fe200078e0069 */
[----:B------:R-:W-:Y:S01]  /*355b0*/  MOV R204, R121 ;  /* 0x0000007900cc7202 */ /* 0x000fe20000000f00 */
[----:B------:R-:W-:Y:S01]  /*355c0*/  IMAD.MOV.U32 R205, RZ, RZ, R120 ;  /* 0x000000ffffcd7224 */ /* 0x000fe200078e0078 */
[----:B------:R-:W-:Y:S01]  /*355d0*/  MOV R207, R116 ;  /* 0x0000007400cf7202 */ /* 0x000fe20000000f00 */
[----:B------:R-:W-:Y:S02]  /*355e0*/  IMAD.MOV.U32 R206, RZ, RZ, R117 ;  /* 0x000000ffffce7224 */ /* 0x000fe400078e0075 */
[----:B------:R-:W-:-:S02]  /*355f0*/  IMAD.MOV.U32 R242, RZ, RZ, R125 ;  /* 0x000000fffff27224 */ /* 0x000fc400078e007d */
[----:B------:R-:W-:Y:S01]  /*35600*/  IMAD.MOV.U32 R243, RZ, RZ, R124 ;  /* 0x000000fffff37224 */ /* 0x000fe200078e007c */
[----:B------:R-:W-:Y:S01]  /*35610*/  MOV R246, R129 ;  /* 0x0000008100f67202 */ /* 0x000fe20000000f00 */
[----:B------:R-:W-:Y:S01]  /*35620*/  IMAD.MOV.U32 R247, RZ, RZ, R128 ;  /* 0x000000fffff77224 */ /* 0x000fe200078e0080 */
[C---:B--2---:R-:W-:Y:S11]  /*35630*/  HMMA.1688.F32.TF32 R208, R232.reuse, R58, R208 ;  /* 0x0000003ae8d0723c */ /* 0x044ff600000810d0 */
[----:B------:R-:W-:Y:S11]  /*35640*/  @!UPT UIADD3 URZ, URZ, URZ, URZ ;  /* 0x0000003f3f3ff290 */ /* 0x000ff6000fffe03f */
[----:B------:R-:W-:Y:S01]  /*35650*/  @!UPT UIADD3 URZ, URZ, URZ, URZ ;  /* 0x0000003f3f3ff290 */ /* 0x000fe2000fffe03f */
[----:B------:R-:W-:Y:S04]  /*35660*/  STL.64 [R1+0x7a0], R208 ;  /* 0x0007a0d001007387 */ /* 0x000fe80000100a00 */
[----:B------:R1:W-:Y:S04]  /*35670*/  STL.64 [R1+0x7a8], R210 ;  /* 0x0007a8d201007387 */ /* 0x0003e80000100a00 */
[----:B------:R-:W-:Y:S04]  /*35680*/  STL.64 [R1+0x790], R212 ;  /* 0x000790d401007387 */ /* 0x000fe80000100a00 */
[----:B------:R-:W-:Y:S01]  /*35690*/  STL.64 [R1+0x798], R214 ;  /* 0x000798d601007387 */ /* 0x000fe20000100a00 */
[C---:B-1----:R-:W-:Y:S03]  /*356a0*/  HMMA.1688.F32.TF32 R208, R232.reuse, R102, R216 ;  /* 0x00000066e8d0723c */ /* 0x042fe600000810d8 */
[----:B------:R-:W-:Y:S04]  /*356b0*/  STL.64 [R1+0x740], R96 ;  /* 0x0007406001007387 */ /* 0x000fe80000100a00 */
[----:B------:R1:W-:Y:S01]  /*356c0*/  STL.64 [R1+0x748], R98 ;  /* 0x0007486201007387 */ /* 0x0003e20000100a00 */
[C---:B------:R-:W-:Y:S08]  /*356d0*/  HMMA.1688.F32.TF32 R100, R232.reuse, R106, R188 ;  /* 0x0000006ae864723c */ /* 0x040ff000000810bc */
[C---:B-1----:R-:W-:Y:S07]  /*356e0*/  HMMA.1688.F32.TF32 R96, R232.reuse, R110, R192 ;  /* 0x0000006ee860723c */ /* 0x042fee00000810c0 */
[----:B------:R-:W-:Y:S01]  /*356f0*/  STL.64 [R1+0x720], R208 ;  /* 0x000720d001007387 */ /* 0x000fe20000100a00 */
[C---:B------:R-:W-:Y:S03]  /*35700*/  HMMA.1688.F32.TF32 R104, R232.reuse, R114, R196 ;  /* 0x00000072e868723c */ /* 0x040fe600000810c4 */
[----:B------:R-:W-:Y:S04]  /*35710*/  STL.64 [R1+0x728], R210 ;  /* 0x000728d201007387 */ /* 0x000fe80000100a00 */
[----:B------:R-:W-:Y:S04]  /*35720*/  STL.64 [R1+0x700], R100 ;  /* 0x0007006401007387 */ /* 0x000fe80000100a00 */
[----:B------:R1:W-:Y:S04]  /*35730*/  STL.64 [R1+0x708], R102 ;  /* 0x0007086601007387 */ /* 0x0003e80000100a00 */
[----:B------:R-:W-:Y:S04]  /*35740*/  LDS R208, [R3+0x10000] ;  /* 0x0100000003d07984 */ /* 0x000fe80000000800 */
[----:B------:R-:W-:Y:S01]  /*35750*/  STL.64 [R1+0x6e0], R96 ;  /* 0x0006e06001007387 */ /* 0x000fe20000100a00 */
[C---:B-1----:R-:W-:Y:S03]  /*35760*/  HMMA.1688.F32.TF32 R100, R232.reuse, R118, R200 ;  /* 0x00000076e864723c */ /* 0x042fe600000810c8 */
[----:B------:R1:W-:Y:S04]  /*35770*/  STL.64 [R1+0x6e8], R98 ;  /* 0x0006e86201007387 */ /* 0x0003e80000100a00 */
[----:B------:R-:W-:Y:S04]  /*35780*/  LDS R210, [R3+0x12000] ;  /* 0x0120000003d27984 */ /* 0x000fe80000000800 */
[----:B------:R-:W-:Y:S01]  /*35790*/  LDS R209, [R0+0x10000] ;  /* 0x0100000000d17984 */ /* 0x000fe20000000800 */
[C---:B-1----:R-:W-:Y:S03]  /*357a0*/  HMMA.1688.F32.TF32 R96, R232.reuse, R122, R204 ;  /* 0x0000007ae860723c */ /* 0x042fe600000810cc */
[----:B------:R-:W-:Y:S04]  /*357b0*/  STL.64 [R1+0x620], R104 ;  /* 0x0006206801007387 */ /* 0x000fe80000100a00 */
[----:B------:R1:W-:Y:S04]  /*357c0*/  STL.64 [R1+0x628], R106 ;  /* 0x0006286a01007387 */ /* 0x0003e80000100a00 */
[----:B---3--:R-:W-:Y:S04]  /*357d0*/  LDSM.16.M88.4 R120, [R133+0x84080] ;  /* 0x084080008578783b */ /* 0x008fe80000000200 */
[----:B------:R-:W-:Y:S01]  /*357e0*/  STL.64 [R1+0x5f0], R100 ;  /* 0x0005f06401007387 */ /* 0x000fe20000100a00 */
[C---:B-1----:R-:W-:Y:S03]  /*357f0*/  HMMA.1688.F32.TF32 R104, R232.reuse, R126, R240 ;  /* 0x0000007ee868723c */ /* 0x042fe600000810f0 */
[----:B------:R1:W-:Y:S04]  /*35800*/  STL.64 [R1+0x5f8], R102 ;  /* 0x0005f86601007387 */ /* 0x0003e80000100a00 */
[----:B------:R-:W-:Y:S04]  /*35810*/  LDSM.16.M88.4 R124, [R133+0x81080] ;  /* 0x08108000857c783b */ /* 0x000fe80000000200 */
[----:B------:R-:W-:Y:S01]  /*35820*/  STL.64 [R1+0x5d0], R96 ;  /* 0x0005d06001007387 */ /* 0x000fe20000100a00 */
[C---:B-1----:R-:W-:Y:S03]  /*35830*/  HMMA.1688.F32.TF32 R100, R232.reuse, R130, R244 ;  /* 0x00000082e864723c */ /* 0x042fe600000810f4 */
[----:B------:R1:W-:Y:S04]  /*35840*/  STL.64 [R1+0x5d8], R98 ;  /* 0x0005d86201007387 */ /* 0x0003e80000100a00 */
[----:B------:R-:W2:Y:S04]  /*35850*/  LDSM.16.M88.4 R128, [R133+0x80080] ;  /* 0x080080008580783b */ /* 0x000ea80000000200 */
[----:B------:R-:W-:Y:S01]  /*35860*/  LDS R211, [R0+0x12000] ;  /* 0x0120000000d37984 */ /* 0x000fe20000000800 */
[----:B-1----:R-:W-:Y:S01]  /*35870*/  HMMA.1688.F32.TF32 R96, R232, R134, R248 ;  /* 0x00000086e860723c */ /* 0x002fe200000810f8 */
[----:B------:R-:W-:-:S02]  /*35880*/  IMAD.MOV.U32 R244, RZ, RZ, R9 ;  /* 0x000000fffff47224 */ /* 0x000fc400078e0009 */
[----:B------:R-:W-:Y:S01]  /*35890*/  LDSM.16.M88.4 R116, [R133+0x85080] ;  /* 0x085080008574783b */ /* 0x000fe20000000200 */
[----:B------:R-:W-:Y:S01]  /*358a0*/  IMAD.MOV.U32 R245, RZ, RZ, R8 ;  /* 0x000000fffff57224 */ /* 0x000fe200078e0008 */
[----:B------:R-:W-:Y:S01]  /*358b0*/  MOV R246, R5 ;  /* 0x0000000500f67202 */ /* 0x000fe20000000f00 */
[----:B------:R-:W-:Y:S01]  /*358c0*/  IMAD.MOV.U32 R247, RZ, RZ, R4 ;  /* 0x000000fffff77224 */ /* 0x000fe200078e0004 */
[----:B------:R-:W1:Y:S04]  /*358d0*/  LDSM.16.M88.4 R8, [R133+0x82080] ;  /* 0x082080008508783b */ /* 0x000e680000000200 */
[----:B------:R-:W3:Y:S04]  /*358e0*/  LDSM.16.M88.4 R4, [R133+0x83080] ;  /* 0x083080008504783b */ /* 0x000ee80000000200 */
[----:B------:R-:W1:Y:S04]  /*358f0*/  LDSM.16.M88.4 R112, [R133+0x86080] ;  /* 0x086080008570783b */ /* 0x000e680000000200 */
[----:B------:R-:W-:Y:S04]  /*35900*/  STL.64 [R1+0x5b0], R104 ;  /* 0x0005b06801007387 */ /* 0x000fe80000100a00 */
[----:B------:R-:W1:Y:S04]  /*35910*/  LDSM.16.M88.4 R108, [R133+0x87080] ;  /* 0x08708000856c783b */ /* 0x000e680000000200 */
[----:B------:R-:W-:Y:S04]  /*35920*/  STL.64 [R1+0x5b8], R106 ;  /* 0x0005b86a01007387 */ /* 0x000fe80000100a00 */
[----:B------:R-:W-:Y:S04]  /*35930*/  STL.64 [R1+0x590], R100 ;  /* 0x0005906401007387 */ /* 0x000fe80000100a00 */
[----:B------:R-:W1:Y:S04]  /*35940*/  LDSM.16.M88.4 R104, [R133+0x88080] ;  /* 0x088080008568783b */ /* 0x000e680000000200 */
[----:B------:R-:W-:Y:S01]  /*35950*/  STL.64 [R1+0x598], R102 ;  /* 0x0005986601007387 */ /* 0x000fe20000100a00 */
[----:B------:R-:W-:-:S03]  /*35960*/  IMAD.MOV.U32 R240, RZ, RZ, R61 ;  /* 0x000000fffff07224 */ /* 0x000fc600078e003d */
[----:B------:R-:W-:Y:S01]  /*35970*/  STL.64 [R1+0x570], R96 ;  /* 0x0005706001007387 */ /* 0x000fe20000100a00 */
[----:B------:R-:W-:-:S03]  /*35980*/  MOV R241, R60 ;  /* 0x0000003c00f17202 */ /* 0x000fc60000000f00 */
[----:B------:R-:W1:Y:S04]  /*35990*/  LDSM.16.M88.4 R100, [R133+0x89080] ;  /* 0x089080008564783b */ /* 0x000e680000000200 */
[----:B------:R-:W-:Y:S01]  /*359a0*/  STL.64 [R1+0x578], R98 ;  /* 0x0005786201007387 */ /* 0x000fe20000100a00 */
[----:B------:R-:W-:-:S03]  /*359b0*/  IMAD.MOV.U32 R242, RZ, RZ, R57 ;  /* 0x000000fffff27224 */ /* 0x000fc600078e0039 */
[----:B------:R-:W1:Y:S01]  /*359c0*/  LDSM.16.M88.4 R96, [R133+0x8a080] ;  /* 0x08a080008560783b */ /* 0x000e620000000200 */
[----:B------:R-:W-:-:S03]  /*359d0*/  IMAD.MOV.U32 R243, RZ, RZ, R56 ;  /* 0x000000fffff37224 */ /* 0x000fc600078e0038 */
[----:B------:R-:W3:Y:S01]  /*359e0*/  LDSM.16.M88.4 R60, [R133+0x8b080] ;  /* 0x08b08000853c783b */ /* 0x000ee20000000200 */
[----:B------:R-:W-:Y:S01]  /*359f0*/  MOV R248, R53 ;  /* 0x0000003500f87202 */ /* 0x000fe20000000f00 */
[----:B------:R-:W-:Y:S02]  /*35a00*/  IMAD.MOV.U32 R249, RZ, RZ, R52 ;  /* 0x000000fffff97224 */ /* 0x000fe400078e0034 */
[----:B------:R-:W3:Y:S01]  /*35a10*/  LDSM.16.M88.4 R56, [R133+0x8c080] ;  /* 0x08c080008538783b */ /* 0x000ee20000000200 */
[----:B------:R-:W-:Y:S01]  /*35a20*/  IMAD.MOV.U32 R250, RZ, RZ, R13 ;  /* 0x000000fffffa7224 */ /* 0x000fe200078e000d */
[----:B------:R-:W-:Y:S02]  /*35a30*/  MOV R251, R12 ;  /* 0x0000000c00fb7202 */ /* 0x000fe40000000f00 */
[----:B------:R-:W4:Y:S04]  /*35a40*/  LDSM.16.M88.4 R52, [R133+0x8d080] ;  /* 0x08d080008534783b */ /* 0x000f280000000200 */
[----:B------:R-:W4:Y:S04]  /*35a50*/  LDSM.16.M88.4 R12, [R133+0x8e080] ;  /* 0x08e08000850c783b */ /* 0x000f280000000200 */
[----:B------:R-:W4:Y:S04]  /*35a60*/  LDSM.16.M88.4 R232, [R133+0x8f080] ;  /* 0x08f0800085e8783b */ /* 0x000f280000000200 */
[----:B--2---:R-:W-:Y:S04]  /*35a70*/  STL [R1+0x3740], R130 ;  /* 0x0037408201007387 */ /* 0x004fe80000100800 */
[----:B------:R-:W-:Y:S04]  /*35a80*/  STL [R1+0x373c], R131 ;  /* 0x00373c8301007387 */ /* 0x000fe80000100800 */
[----:B------:R-:W-:Y:S04]  /*35a90*/  STL [R1+0x3738], R126 ;  /* 0x0037387e01007387 */ /* 0x000fe80000100800 */
[----:B------:R-:W-:Y:S04]  /*35aa0*/  STL [R1+0x3734], R127 ;  /* 0x0037347f01007387 */ /* 0x000fe80000100800 */
[----:B-1----:R-:W-:Y:S04]  /*35ab0*/  STL [R1+0x3744], R10 ;  /* 0x0037440a01007387 */ /* 0x002fe80000100800 */
[----:B------:R-:W-:Y:S04]  /*35ac0*/  STL [R1+0x3730], R11 ;  /* 0x0037300b01007387 */ /* 0x000fe80000100800 */
[----:B---3--:R-:W-:Y:S01]  /*35ad0*/  STL [R1+0x374c], R6 ;  /* 0x00374c0601007387 */ /* 0x008fe20000100800 */
[C---:B------:R-:W-:Y:S03]  /*35ae0*/  HMMA.1688.F32.TF32 R188, R208.reuse, R128, R244 ;  /* 0x00000080d0bc723c */ /* 0x040fe600000810f4 */
        /* <DEDUP_REMOVED lines=19> */
[----:B----4-:R-:W-:Y:S04]  /*35c20*/  STL [R1+0x379c], R54 ;  /* 0x00379c3601007387 */ /* 0x010fe80000100800 */
[----:B------:R-:W-:Y:S04]  /*35c30*/  STL [R1+0x3798], R55 ;  /* 0x0037983701007387 */ /* 0x000fe80000100800 */
[----:B------:R-:W-:Y:S04]  /*35c40*/  STL [R1+0x37a4], R14 ;  /* 0x0037a40e01007387 */ /* 0x000fe80000100800 */
[----:B------:R-:W-:Y:S04]  /*35c50*/  STL [R1+0x37a0], R15 ;  /* 0x0037a00f01007387 */ /* 0x000fe80000100800 */
[----:B------:R-:W-:Y:S04]  /*35c60*/  STL [R1+0x37ac], R234 ;  /* 0x0037acea01007387 */ /* 0x000fe80000100800 */
[----:B------:R-:W-:Y:S04]  /*35c70*/  STL [R1+0x37a8], R235 ;  /* 0x0037a8eb01007387 */ /* 0x000fe80000100800 */
[----:B------:R-:W2:Y:S04]  /*35c80*/  LDL.LU R204, [R1+0x2c0] ;  /* 0x0002c00001cc7983 */ /* 0x000ea80000300800 */
[----:B------:R-:W-:Y:S04]  /*35c90*/  STL.64 [R1+0x580], R188 ;  /* 0x000580bc01007387 */ /* 0x000fe80000100a00 */
[----:B------:R1:W-:Y:S04]  /*35ca0*/  STL.64 [R1+0x588], R190 ;  /* 0x000588be01007387 */ /* 0x0003e80000100a00 */
[----:B------:R-:W2:Y:S04]  /*35cb0*/  LDL.LU R205, [R1+0x2c4] ;  /* 0x0002c40001cd7983 */ /* 0x000ea80000300800 */
[----:B------:R-:W2:Y:S04]  /*35cc0*/  LDL.LU R206, [R1+0x2c8] ;  /* 0x0002c80001ce7983 */ /* 0x000ea80000300800 */
[----:B------:R-:W2:Y:S04]  /*35cd0*/  LDL.LU R207, [R1+0x2cc] ;  /* 0x0002cc0001cf7983 */ /* 0x000ea80000300800 */
[----:B------:R-:W3:Y:S04]  /*35ce0*/  LDL.LU R244, [R1+0x2a0] ;  /* 0x0002a00001f47983 */ /* 0x000ee80000300800 */
[----:B------:R-:W3:Y:S04]  /*35cf0*/  LDL.LU R245, [R1+0x2a4] ;  /* 0x0002a40001f57983 */ /* 0x000ee80000300800 */
[----:B------:R-:W3:Y:S04]  /*35d00*/  LDL.LU R246, [R1+0x2a8] ;  /* 0x0002a80001f67983 */ /* 0x000ee80000300800 */
[----:B------:R-:W3:Y:S01]  /*35d10*/  LDL.LU R247, [R1+0x2ac] ;  /* 0x0002ac0001f77983 */ /* 0x000ee20000300800 */
[----:B-1----:R-:W-:Y:S03]  /*35d20*/  HMMA.1688.F32.TF32 R188, R208, R124, R248 ;  /* 0x0000007cd0bc723c */ /* 0x002fe600000810f8 */
[----:B------:R-:W4:Y:S04]  /*35d30*/  LDL.LU R248, [R1+0x290] ;  /* 0x0002900001f87983 */ /* 0x000f280000300800 */
[----:B------:R-:W4:Y:S04]  /*35d40*/  LDL.LU R249, [R1+0x294] ;  /* 0x0002940001f97983 */ /* 0x000f280000300800 */
[----:B------:R-:W4:Y:S04]  /*35d50*/  LDL.LU R250, [R1+0x298] ;  /* 0x0002980001fa7983 */ /* 0x000f280000300800 */
[----:B------:R-:W4:Y:S04]  /*35d60*/  LDL.LU R251, [R1+0x29c] ;  /* 0x00029c0001fb7983 */ /* 0x000f280000300800 */
[----:B------:R-:W-:Y:S04]  /*35d70*/  LDS R134, [R3+0x12100] ;  /* 0x0121000003867984 */ /* 0x000fe80000000800 */
[----:B------:R-:W-:Y:S01]  /*35d80*/  LDS R133, [R0+0x10100] ;  /* 0x0101000000857984 */ /* 0x000fe20000000800 */
[----:B------:R-:W-:Y:S01]  /*35d90*/  IMAD.MOV.U32 R234, RZ, RZ, R188 ;  /* 0x000000ffffea7224 */ /* 0x000fe200078e00bc */
[----:B------:R-:W-:Y:S01]  /*35da0*/  MOV R235, R189 ;  /* 0x000000bd00eb7202 */ /* 0x000fe20000000f00 */
[----:B------:R-:W-:Y:S01]  /*35db0*/  IMAD.MOV.U32 R14, RZ, RZ, R190 ;  /* 0x000000ffff0e7224 */ /* 0x000fe200078e00be */
[----:B------:R-:W1:Y:S01]  /*35dc0*/  LDS R135, [R0+0x12100] ;  /* 0x0121000000877984 */ /* 0x000e620000000800 */
[----:B------:R-:W-:-:S03]  /*35dd0*/  IMAD.MOV.U32 R15, RZ, RZ, R191 ;  /* 0x000000ffff0f7224 */ /* 0x000fc600078e00bf */
[----:B------:R-:W-:Y:S01]  /*35de0*/  STL [R1+0x37bc], R234 ;  /* 0x0037bcea01007387 */ /* 0x000fe20000100800 */
[----:B------:R-:W-:Y:S03]  /*35df0*/  HMMA.1688.F32.TF32 R188, R208, R8, R240 ;  /* 0x00000008d0bc723c */ /* 0x000fe600000810f0 */
[----:B------:R-:W-:Y:S04]  /*35e00*/  STL [R1+0x37b8], R235 ;  /* 0x0037b8eb01007387 */ /* 0x000fe80000100800 */
[----:B------:R1:W-:Y:S04]  /*35e10*/  STL [R1+0x37b4], R14 ;  /* 0x0037b40e01007387 */ /* 0x0003e80000100800 */
[----:B------:R1:W-:Y:S04]  /*35e20*/  STL [R1+0x37b0], R15 ;  /* 0x0037b00f01007387 */ /* 0x0003e80000100800 */
[----:B------:R-:W4:Y:S04]  /*35e30*/  LDL.LU R240, [R1+0x270] ;  /* 0x0002700001f07983 */ /* 0x000f280000300800 */
[----:B------:R-:W4:Y:S04]  /*35e40*/  LDL.LU R241, [R1+0x274] ;  /* 0x0002740001f17983 */ /* 0x000f280000300800 */
[----:B------:R-:W4:Y:S04]  /*35e50*/  LDL.LU R242, [R1+0x278] ;  /* 0x0002780001f27983 */ /* 0x000f280000300800 */
[----:B------:R-:W4:Y:S01]  /*35e60*/  LDL.LU R243, [R1+0x27c] ;  /* 0x00027c0001f37983 */ /* 0x000f220000300800 */
[----:B------:R-:W-:Y:S01]  /*35e70*/  MOV R54, R188 ;  /* 0x000000bc00367202 */ /* 0x000fe20000000f00 */
[----:B------:R-:W-:Y:S01]  /*35e80*/  IMAD.MOV.U32 R55, RZ, RZ, R189 ;  /* 0x000000ffff377224 */ /* 0x000fe200078e00bd */
[----:B------:R-:W-:Y:S01]  /*35e90*/  MOV R59, R191 ;  /* 0x000000bf003b7202 */ /* 0x000fe20000000f00 */
[----:B------:R-:W-:-:S04]  /*35ea0*/  IMAD.MOV.U32 R58, RZ, RZ, R190 ;  /* 0x000000ffff3a7224 */ /* 0x000fc800078e00be */
[----:B------:R-:W-:Y:S04]  /*35eb0*/  STL [R1+0x37cc], R59 ;  /* 0x0037cc3b01007387 */ /* 0x000fe80000100800 */
[----:B------:R-:W-:Y:S04]  /*35ec0*/  STL [R1+0x37c8], R58 ;  /* 0x0037c83a01007387 */ /* 0x000fe80000100800 */
[----:B------:R-:W-:Y:S04]  /*35ed0*/  STL [R1+0x37c4], R55 ;  /* 0x0037c43701007387 */ /* 0x000fe80000100800 */
[----:B------:R-:W-:Y:S01]  /*35ee0*/  STL [R1+0x37c0], R54 ;  /* 0x0037c03601007387 */ /* 0x000fe20000100800 */
[C---:B--2---:R-:W-:Y:S11]  /*35ef0*/  HMMA.1688.F32.TF32 R188, R208.reuse, R4, R204 ;  /* 0x00000004d0bc723c */ /* 0x044ff600000810cc */
[----:B------:R-:W-:Y:S11]  /*35f00*/  @!UPT UIADD3 URZ, URZ, URZ, URZ ;  /* 0x0000003f3f3ff290 */ /* 0x000ff6000fffe03f */
[----:B------:R-:W-:Y:S01]  /*35f10*/  @!UPT UIADD3 URZ, URZ, URZ, URZ ;  /* 0x0000003f3f3ff290 */ /* 0x000fe2000fffe03f */
[----:B------:R3:W-:Y:S01]  /*35f20*/  STL.64 [R1+0x538], R190 ;  /* 0x000538be01007387 */ /* 0x0007e20000100a00 */
[----:B-1----:R-:W-:Y:S02]  /*35f30*/  IMAD.MOV.U32 R14, RZ, RZ, R188 ;  /* 0x000000ffff0e7224 */ /* 0x002fe400078e00bc */
[----:B------:R-:W-:Y:S02]  /*35f40*/  IMAD.MOV.U32 R15, RZ, RZ, R189 ;  /* 0x000000ffff0f7224 */ /* 0x000fe400078e00bd */
[----:B---3--:R-:W-:Y:S03]  /*35f50*/  HMMA.1688.F32.TF32 R188, R208, R120, R244 ;  /* 0x00000078d0bc723c */ /* 0x008fe600000810f4 */
[----:B------:R1:W-:Y:S04]  /*35f60*/  STL [R1+0x37d4], R15 ;  /* 0x0037d40f01007387 */ /* 0x0003e80000100800 */
[----:B------:R2:W-:Y:S04]  /*35f70*/  STL [R1+0x37d0], R14 ;  /* 0x0037d00e01007387 */ /* 0x0005e80000100800 */
[----:B------:R-:W3:Y:S04]  /*35f80*/  LDL.LU R244, [R1+0x250] ;  /* 0x0002500001f47983 */ /* 0x000ee80000300800 */
[----:B------:R-:W3:Y:S04]  /*35f90*/  LDL.LU R245, [R1+0x254] ;  /* 0x0002540001f57983 */ /* 0x000ee80000300800 */
[----:B------:R-:W3:Y:S04]  /*35fa0*/  LDL.LU R246, [R1+0x258] ;  /* 0x0002580001f67983 */ /* 0x000ee80000300800 */
[----:B------:R-:W3:Y:S01]  /*35fb0*/  LDL.LU R247, [R1+0x25c] ;  /* 0x00025c0001f77983 */ /* 0x000ee20000300800 */
[----:B------:R-:W-:Y:S01]  /*35fc0*/  MOV R235, R191 ;  /* 0x000000bf00eb7202 */ /* 0x000fe20000000f00 */
[----:B------:R-:W-:Y:S01]  /*35fd0*/  IMAD.MOV.U32 R234, RZ, RZ, R190 ;  /* 0x000000ffffea7224 */ /* 0x000fe200078e00be */
[----:B------:R-:W-:Y:S01]  /*35fe0*/  MOV R55, R188 ;  /* 0x000000bc00377202 */ /* 0x000fe20000000f00 */
[----:B------:R-:W-:-:S02]  /*35ff0*/  IMAD.MOV.U32 R54, RZ, RZ, R189 ;  /* 0x000000ffff367224 */ /* 0x000fc400078e00bd */
[----:B------:R1:W-:Y:S01]  /*36000*/  STL [R1+0x37e4], R235 ;  /* 0x0037e4eb01007387 */ /* 0x0003e20000100800 */
[----:B----4-:R-:W-:Y:S03]  /*36010*/  HMMA.1688.F32.TF32 R188, R208, R116, R248 ;  /* 0x00000074d0bc723c */ /* 0x010fe600000810f8 */
[----:B------:R4:W-:Y:S04]  /*36020*/  STL [R1+0x37e0], R234 ;  /* 0x0037e0ea01007387 */ /* 0x0009e80000100800 */
[----:B------:R-:W-:Y:S04]  /*36030*/  STL [R1+0x37dc], R55 ;  /* 0x0037dc3701007387 */ /* 0x000fe80000100800 */
[----:B------:R1:W-:Y:S04]  /*36040*/  STL [R1+0x37d8], R54 ;  /* 0x0037d83601007387 */ /* 0x0003e80000100800 */
[----:B------:R-:W4:Y:S04]  /*36050*/  LDL.LU R248, [R1+0x230] ;  /* 0x0002300001f87983 */ /* 0x000f280000300800 */
[----:B------:R-:W4:Y:S04]  /*36060*/  LDL.LU R249, [R1+0x234] ;  /* 0x0002340001f97983 */ /* 0x000f280000300800 */
[----:B------:R-:W4:Y:S04]  /*36070*/  LDL.LU R250, [R1+0x238] ;  /* 0x0002380001fa7983 */ /* 0x000f280000300800 */
[----:B------:R-:W4:Y:S01]  /*36080*/  LDL.LU R251, [R1+0x23c] ;  /* 0x00023c0001fb7983 */ /* 0x000f220000300800 */
[----:B------:R-:W-:Y:S01]  /*36090*/  IMAD.MOV.U32 R58, RZ, RZ, R191 ;  /* 0x000000ffff3a7224 */ /* 0x000fe200078e00bf */
[----:B------:R-:W-:Y:S01]  /*360a0*/  MOV R59, R190 ;  /* 0x000000be003b7202 */ /* 0x000fe20000000f00 */
[----:B-1----:R-:W-:-:S02]  /*360b0*/  IMAD.MOV.U32 R15, RZ, RZ, R188 ;  /* 0x000000ffff0f7224 */ /* 0x002fc400078e00bc */
[----:B--2---:R-:W-:Y:S01]  /*360c0*/  IMAD.MOV.U32 R14, RZ, RZ, R189 ;  /* 0x000000ffff0e7224 */ /* 0x004fe200078e00bd */
[----:B------:R-:W-:Y:S01]  /*360d0*/  STL [R1+0x37f4], R58 ;  /* 0x0037f43a01007387 */ /* 0x000fe20000100800 */
[----:B------:R-:W-:Y:S03]  /*360e0*/  HMMA.1688.F32.TF32 R188, R208, R112, R240 ;  /* 0x00000070d0bc723c */ /* 0x000fe600000810f0 */
[----:B------:R-:W-:Y:S04]  /*360f0*/  STL [R1+0x37f0], R59 ;  /* 0x0037f03b01007387 */ /* 0x000fe80000100800 */
[----:B------:R-:W-:Y:S04]  /*36100*/  STL [R1+0x37ec], R15 ;  /* 0x0037ec0f01007387 */ /* 0x000fe80000100800 */
[----:B------:R1:W-:Y:S04]  /*36110*/  STL [R1+0x37e8], R14 ;  /* 0x0037e80e01007387 */ /* 0x0003e80000100800 */
[----:B------:R-:W2:Y:S04]  /*36120*/  LDL.LU R240, [R1+0x210] ;  /* 0x0002100001f07983 */ /* 0x000ea80000300800 */
[----:B------:R-:W2:Y:S04]  /*36130*/  LDL.LU R241, [R1+0x214] ;  /* 0x0002140001f17983 */ /* 0x000ea80000300800 */
[----:B------:R-:W2:Y:S04]  /*36140*/  LDL.LU R242, [R1+0x218] ;  /* 0x0002180001f27983 */ /* 0x000ea80000300800 */
[----:B------:R-:W2:Y:S01]  /*36150*/  LDL.LU R243, [R1+0x21c] ;  /* 0x00021c0001f37983 */ /* 0x000ea20000300800 */
[----:B------:R-:W-:Y:S01]  /*36160*/  IMAD.MOV.U32 R62, RZ, RZ, R188 ;  /* 0x000000ffff3e7224 */ /* 0x000fe200078e00bc */
[----:B------:R-:W-:Y:S01]  /*36170*/  MOV R63, R189 ;  /* 0x000000bd003f7202 */ /* 0x000fe20000000f00 */
[----:B------:R-:W-:-:S02]  /*36180*/  IMAD.MOV.U32 R98, RZ, RZ, R190 ;  /* 0x000000ffff627224 */ /* 0x000fc400078e00be */
[----:B------:R-:W-:-:S05]  /*36190*/  IMAD.MOV.U32 R99, RZ, RZ, R191 ;  /* 0x000000ffff637224 */ /* 0x000fca00078e00bf */
[----:B------:R1:W-:Y:S04]  /*361a0*/  STL [R1+0x3804], R99 ;  /* 0x0038046301007387 */ /* 0x0003e80000100800 */
[----:B------:R1:W-:Y:S04]  /*361b0*/  STL [R1+0x3800], R98 ;  /* 0x0038006201007387 */ /* 0x0003e80000100800 */
[----:B------:R1:W-:Y:S04]  /*361c0*/  STL [R1+0x37fc], R63 ;  /* 0x0037fc3f01007387 */ /* 0x0003e80000100800 */
[----:B------:R1:W-:Y:S01]  /*361d0*/  STL [R1+0x37f8], R62 ;  /* 0x0037f83e01007387 */ /* 0x0003e20000100800 */
[----:B---3--:R-:W-:Y:S03]  /*361e0*/  HMMA.1688.F32.TF32 R188, R208, R108, R244 ;  /* 0x0000006cd0bc723c */ /* 0x008fe600000810f4 */
[----:B------:R-:W3:Y:S04]  /*361f0*/  LDL.LU R244, [R1+0x1f0] ;  /* 0x0001f00001f47983 */ /* 0x000ee80000300800 */
[----:B------:R-:W3:Y:S04]  /*36200*/  LDL.LU R245, [R1+0x1f4] ;  /* 0x0001f40001f57983 */ /* 0x000ee80000300800 */
[----:B------:R-:W3:Y:S04]  /*36210*/  LDL.LU R246, [R1+0x1f8] ;  /* 0x0001f80001f67983 */ /* 0x000ee80000300800 */
[----:B------:R-:W3:Y:S09]  /*36220*/  LDL.LU R247, [R1+0x1fc] ;  /* 0x0001fc0001f77983 */ /* 0x000ef20000300800 */
[----:B------:R-:W-:Y:S01]  /*36230*/  MOV R235, R188 ;  /* 0x000000bc00eb7202 */ /* 0x000fe20000000f00 */
[----:B----4-:R-:W-:Y:S01]  /*36240*/  IMAD.MOV.U32 R234, RZ, RZ, R189 ;  /* 0x000000ffffea7224 */ /* 0x010fe200078e00bd */
[----:B------:R-:W-:Y:S01]  /*36250*/  MOV R54, R191 ;  /* 0x000000bf00367202 */ /* 0x000fe20000000f00 */
[----:B------:R-:W-:-:S04]  /*36260*/  IMAD.MOV.U32 R55, RZ, RZ, R190 ;  /* 0x000000ffff377224 */ /* 0x000fc800078e00be */
[----:B------:R4:W-:Y:S01]  /*36270*/  STL [R1+0x3814], R54 ;  /* 0x0038143601007387 */ /* 0x0009e20000100800 */
        /* <DEDUP_REMOVED lines=8> */
[----:B-1----:R-:W-:Y:S01]  /*36300*/  IMAD.MOV.U32 R14, RZ, RZ, R191 ;  /* 0x000000ffff0e7224 */ /* 0x002fe200078e00bf */
[----:B------:R-:W-:Y:S01]  /*36310*/  MOV R15, R190 ;  /* 0x000000be000f7202 */ /* 0x000fe20000000f00 */
[----:B------:R-:W-:-:S02]  /*36320*/  IMAD.MOV.U32 R59, RZ, RZ, R189 ;  /* 0x000000ffff3b7224 */ /* 0x000fc400078e00bd */
[----:B------:R-:W-:Y:S01]  /*36330*/  IMAD.MOV.U32 R58, RZ, RZ, R188 ;  /* 0x000000ffff3a7224 */ /* 0x000fe200078e00bc */
[----:B------:R-:W-:Y:S04]  /*36340*/  STL [R1+0x3824], R14 ;  /* 0x0038240e01007387 */ /* 0x000fe80000100800 */
[----:B------:R-:W-:Y:S01]  /*36350*/  STL [R1+0x3820], R15 ;  /* 0x0038200f01007387 */ /* 0x000fe20000100800 */
[----:B--2---:R-:W-:Y:S03]  /*36360*/  HMMA.1688.F32.TF32 R188, R208, R100, R240 ;  /* 0x00000064d0bc723c */ /* 0x004fe600000810f0 */
        /* <DEDUP_REMOVED lines=12> */
[----:B------:R-:W-:Y:S04]  /*36430*/  STL [R1+0x382c], R98 ;  /* 0x00382c6201007387 */ /* 0x000fe80000100800 */
[----:B------:R1:W-:Y:S01]  /*36440*/  STL [R1+0x3828], R99 ;  /* 0x0038286301007387 */ /* 0x0003e20000100800 */
[----:B---3--:R-:W-:Y:S03]  /*36450*/  HMMA.1688.F32.TF32 R188, R208, R96, R244 ;  /* 0x00000060d0bc723c */ /* 0x008fe600000810f4 */
[----:B------:R-:W3:Y:S04]  /*36460*/  LDL.LU R244, [R1+0x190] ;  /* 0x0001900001f47983 */ /* 0x000ee80000300800 */
[----:B------:R-:W3:Y:S04]  /*36470*/  LDL.LU R245, [R1+0x194] ;  /* 0x0001940001f57983 */ /* 0x000ee80000300800 */
[----:B------:R-:W3:Y:S04]  /*36480*/  LDL.LU R246, [R1+0x198] ;  /* 0x0001980001f67983 */ /* 0x000ee80000300800 */
[----:B------:R-:W3:Y:S09]  /*36490*/  LDL.LU R247, [R1+0x19c] ;  /* 0x00019c0001f77983 */ /* 0x000ef20000300800 */
[----:B------:R-:W-:Y:S01]  /*364a0*/  MOV R102, R188 ;  /* 0x000000bc00667202 */ /* 0x000fe20000000f00 */
[----:B------:R-:W-:Y:S01]  /*364b0*/  IMAD.MOV.U32 R103, RZ, RZ, R189 ;  /* 0x000000ffff677224 */ /* 0x000fe200078e00bd */
[----:B------:R-:W-:Y:S01]  /*364c0*/  MOV R107, R191 ;  /* 0x000000bf006b7202 */ /* 0x000fe20000000f00 */
[----:B------:R-:W-:-:S04]  /*364d0*/  IMAD.MOV.U32 R106, RZ, RZ, R190 ;  /* 0x000000ffff6a7224 */ /* 0x000fc800078e00be */
[----:B------:R1:W-:Y:S04]  /*364e0*/  STL [R1+0x3844], R107 ;  /* 0x0038446b01007387 */ /* 0x0003e80000100800 */
[----:B------:R1:W-:Y:S04]  /*364f0*/  STL [R1+0x3840], R106 ;  /* 0x0038406a01007387 */ /* 0x0003e80000100800 */
[----:B------:R1:W-:Y:S01]  /*36500*/  STL [R1+0x383c], R103 ;  /* 0x00383c6701007387 */ /* 0x0003e20000100800 */
[----:B----4-:R-:W-:Y:S03]  /*36510*/  HMMA.1688.F32.TF32 R188, R208, R60, R248 ;  /* 0x0000003cd0bc723c */ /* 0x010fe600000810f8 */
[----:B------:R4:W-:Y:S04]  /*36520*/  STL [R1+0x3838], R102 ;  /* 0x0038386601007387 */ /* 0x0009e80000100800 */
[----:B------:R-:W4:Y:S04]  /*36530*/  LDL.LU R248, [R1+0x170] ;  /* 0x0001700001f87983 */ /* 0x000f280000300800 */
[----:B------:R-:W4:Y:S04]  /*36540*/  LDL.LU R249, [R1+0x174] ;  /* 0x0001740001f97983 */ /* 0x000f280000300800 */
[----:B------:R-:W4:Y:S04]  /*36550*/  LDL.LU R250, [R1+0x178] ;  /* 0x0001780001fa7983 */ /* 0x000f280000300800 */
[----:B------:R-:W4:Y:S05]  /*36560*/  LDL.LU R251, [R1+0x17c] ;  /* 0x00017c0001fb7983 */ /* 0x000f2a0000300800 */
[----:B------:R-:W-:Y:S01]  /*36570*/  IMAD.MOV.U32 R54, RZ, RZ, R188 ;  /* 0x000000ffff367224 */ /* 0x000fe200078e00bc */
[----:B------:R-:W-:Y:S01]  /*36580*/  MOV R234, R190 ;  /* 0x000000be00ea7202 */ /* 0x000fe20000000f00 */
[----:B------:R-:W-:-:S02]  /*36590*/  IMAD.MOV.U32 R55, RZ, RZ, R189 ;  /* 0x000000ffff377224 */ /* 0x000fc400078e00bd */
[----:B------:R-:W-:Y:S02]  /*365a0*/  IMAD.MOV.U32 R235, RZ, RZ, R191 ;  /* 0x000000ffffeb7224 */ /* 0x000fe400078e00bf */
[----:B--2---:R-:W-:Y:S03]  /*365b0*/  HMMA.1688.F32.TF32 R188, R208, R56, R240 ;  /* 0x00000038d0bc723c */ /* 0x004fe600000810f0 */
[----:B------:R2:W-:Y:S04]  /*365c0*/  STL [R1+0x3854], R235 ;  /* 0x003854eb01007387 */ /* 0x0005e80000100800 */
[----:B------:R-:W-:Y:S04]  /*365d0*/  STL [R1+0x3850], R234 ;  /* 0x003850ea01007387 */ /* 0x000fe80000100800 */
[----:B------:R1:W-:Y:S04]  /*365e0*/  STL [R1+0x384c], R55 ;  /* 0x00384c3701007387 */ /* 0x0003e80000100800 */
[----:B------:R1:W-:Y:S04]  /*365f0*/  STL [R1+0x3848], R54 ;  /* 0x0038483601007387 */ /* 0x0003e80000100800 */
[----:B------:R-:W2:Y:S04]  /*36600*/  LDL.LU R204, [R1+0x150] ;  /* 0x0001500001cc7983 */ /* 0x000ea80000300800 */
[----:B------:R-:W2:Y:S04]  /*36610*/  LDL.LU R205, [R1+0x154] ;  /* 0x0001540001cd7983 */ /* 0x000ea80000300800 */
[----:B------:R-:W2:Y:S04]  /*36620*/  LDL.LU R206, [R1+0x158] ;  /* 0x0001580001ce7983 */ /* 0x000ea80000300800 */
[----:B------:R-:W2:Y:S01]  /*36630*/  LDL.LU R207, [R1+0x15c] ;  /* 0x00015c0001cf7983 */ /* 0x000ea20000300800 */
[----:B-1----:R-:W-:Y:S01]  /*36640*/  IMAD.MOV.U32 R58, RZ, RZ, R191 ;  /* 0x000000ffff3a7224 */ /* 0x002fe200078e00bf */
[----:B------:R-:W-:Y:S01]  /*36650*/  MOV R15, R189 ;  /* 0x000000bd000f7202 */ /* 0x000fe20000000f00 */
[----:B------:R-:W-:-:S02]  /*36660*/  IMAD.MOV.U32 R59, RZ, RZ, R190 ;  /* 0x000000ffff3b7224 */ /* 0x000fc400078e00be */
[----:B------:R-:W-:Y:S01]  /*36670*/  IMAD.MOV.U32 R14, RZ, RZ, R188 ;  /* 0x000000ffff0e7224 */ /* 0x000fe200078e00bc */
[----:B------:R-:W-:Y:S04]  /*36680*/  STL [R1+0x3864], R58 ;  /* 0x0038643a01007387 */ /* 0x000fe80000100800 */
[----:B------:R-:W-:Y:S04]  /*36690*/  STL [R1+0x3860], R59 ;  /* 0x0038603b01007387 */ /* 0x000fe80000100800 */
[----:B------:R1:W-:Y:S04]  /*366a0*/  STL [R1+0x385c], R15 ;  /* 0x00385c0f01007387 */ /* 0x0003e80000100800 */
[----:B------:R1:W-:Y:S04]  /*366b0*/  STL [R1+0x3858], R14 ;  /* 0x0038580e01007387 */ /* 0x0003e80000100800 */
[----:B------:R-:W2:Y:S04]  /*366c0*/  LDL.LU R240, [R1+0x140] ;  /* 0x0001400001f07983 */ /* 0x000ea80000300800 */
[----:B------:R-:W2:Y:S04]  /*366d0*/  LDL.LU R241, [R1+0x144] ;  /* 0x0001440001f17983 */ /* 0x000ea80000300800 */
[----:B------:R-:W2:Y:S04]  /*366e0*/  LDL.LU R242, [R1+0x148] ;  /* 0x0001480001f27983 */ /* 0x000ea80000300800 */
[----:B------:R-:W2:Y:S01]  /*366f0*/  LDL.LU R243, [R1+0x14c] ;  /* 0x00014c0001f37983 */ /* 0x000ea20000300800 */
[----:B------:R-:W-:Y:S01]  /*36700*/  MOV R214, R252 ;  /* 0x000000fc00d67202 */ /* 0x000fe20000000f00 */
[----:B------:R-:W-:Y:S01]  /*36710*/  IMAD.MOV.U32 R215, RZ, RZ, R2 ;  /* 0x000000ffffd77224 */ /* 0x000fe200078e0002 */
[C---:B---3--:R-:W-:Y:S11]  /*36720*/  HMMA.1688.F32.TF32 R188, R208.reuse, R52, R244 ;  /* 0x00000034d0bc723c */ /* 0x048ff600000810f4 */
[----:B------:R-:W-:Y:S11]  /*36730*/  @!UPT UIADD3 URZ, URZ, URZ, URZ ;  /* 0x0000003f3f3ff290 */ /* 0x000ff6000fffe03f */
[----:B------:R-:W-:Y:S02]  /*36740*/  @!UPT UIADD3 URZ, URZ, URZ, URZ ;  /* 0x0000003f3f3ff290 */ /* 0x000fe4000fffe03f */
[----:B------:R-:W-:Y:S01]  /*36750*/  MOV R62, R188 ;  /* 0x000000bc003e7202 */ /* 0x000fe20000000f00 */
[----:B------:R-:W-:Y:S01]  /*36760*/  IMAD.MOV.U32 R63, RZ, RZ, R189 ;  /* 0x000000ffff3f7224 */ /* 0x000fe200078e00bd */
[----:B------:R-:W-:Y:S01]  /*36770*/  MOV R99, R191 ;  /* 0x000000bf00637202 */ /* 0x000fe20000000f00 */
[----:B------:R-:W-:Y:S02]  /*36780*/  IMAD.MOV.U32 R98, RZ, RZ, R190 ;  /* 0x000000ffff627224 */ /* 0x000fe400078e00be */
[----:B----4-:R-:W-:Y:S02]  /*36790*/  HMMA.1688.F32.TF32 R188, R208, R12, R248 ;  /* 0x0000000cd0bc723c */ /* 0x010fe400000810f8 */
[----:B------:R-:W-:Y:S04]  /*367a0*/  STL [R1+0x3874], R99 ;  /* 0x0038746301007387 */ /* 0x000fe80000100800 */
[----:B------:R-:W-:Y:S04]  /*367b0*/  STL [R1+0x3870], R98 ;  /* 0x0038706201007387 */ /* 0x000fe80000100800 */
[----:B------:R3:W-:Y:S04]  /*367c0*/  STL [R1+0x386c], R63 ;  /* 0x00386c3f01007387 */ /* 0x0007e80000100800 */
[----:B------:R4:W-:Y:S04]  /*367d0*/  STL [R1+0x3868], R62 ;  /* 0x0038683e01007387 */ /* 0x0009e80000100800 */
[----:B------:R-:W3:Y:S04]  /*367e0*/  LDL.LU R244, [R1+0x120] ;  /* 0x0001200001f47983 */ /* 0x000ee80000300800 */
[----:B------:R-:W3:Y:S02]  /*367f0*/  LDL.LU R245, [R1+0x124] ;  /* 0x0001240001f57983 */ /* 0x000ee40000300800 */
[----:B------:R-:W-:Y:S01]  /*36800*/  IMAD.MOV.U32 R110, RZ, RZ, R188 ;  /* 0x000000ffff6e7224 */ /* 0x000fe200078e00bc */
[----:B------:R-:W-:Y:S01]  /*36810*/  MOV R114, R190 ;  /* 0x000000be00727202 */ /* 0x000fe20000000f00 */
[----:B------:R-:W-:Y:S01]  /*36820*/  IMAD.MOV.U32 R111, RZ, RZ, R189 ;  /* 0x000000ffff6f7224 */ /* 0x000fe200078e00bd */
[----:B------:R-:W3:Y:S01]  /*36830*/  LDL.LU R246, [R1+0x128] ;  /* 0x0001280001f67983 */ /* 0x000ee20000300800 */
[----:B------:R-:W-:-:S03]  /*36840*/  IMAD.MOV.U32 R115, RZ, RZ, R191 ;  /* 0x000000ffff737224 */ /* 0x000fc600078e00bf */
[----:B------:R-:W3:Y:S04]  /*36850*/  LDL.LU R247, [R1+0x12c] ;  /* 0x00012c0001f77983 */ /* 0x000ee80000300800 */
[----:B------:R-:W4:Y:S04]  /*36860*/  LDL.LU R248, [R1+0x110] ;  /* 0x0001100001f87983 */ /* 0x000f280000300800 */
[----:B------:R-:W4:Y:S04]  /*36870*/  LDL.LU R249, [R1+0x114] ;  /* 0x0001140001f97983 */ /* 0x000f280000300800 */
[----:B------:R-:W4:Y:S01]  /*36880*/  LDL.LU R250, [R1+0x118] ;  /* 0x0001180001fa7983 */ /* 0x000f220000300800 */
[----:B--2---:R-:W-:Y:S03]  /*36890*/  HMMA.1688.F32.TF32 R188, R208, R232, R204 ;  /* 0x000000e8d0bc723c */ /* 0x004fe600000810cc */
[----:B------:R-:W4:Y:S04]  /*368a0*/  LDL.LU R251, [R1+0x11c] ;  /* 0x00011c0001fb7983 */ /* 0x000f280000300800 */
[----:B------:R-:W-:Y:S04]  /*368b0*/  LDS R208, [R3+0x10200] ;  /* 0x0102000003d07984 */ /* 0x000fe80000000800 */
[----:B------:R-:W-:Y:S04]  /*368c0*/  LDS R210, [R3+0x12200] ;  /* 0x0122000003d27984 */ /* 0x000fe80000000800 */
[----:B------:R-:W-:Y:S04]  /*368d0*/  LDS R209, [R0+0x10200] ;  /* 0x0102000000d17984 */ /* 0x000fe80000000800 */
[----:B------:R-:W2:Y:S05]  /*368e0*/  LDS R211, [R0+0x12200] ;  /* 0x0122000000d37984 */ /* 0x000eaa0000000800 */
[----:B------:R-:W-:Y:S01]  /*368f0*/  IMAD.MOV.U32 R107, RZ, RZ, R188 ;  /* 0x000000ffff6b7224 */ /* 0x000fe200078e00bc */
[----:B------:R-:W-:Y:S01]  /*36900*/  MOV R106, R189 ;  /* 0x000000bd006a7202 */ /* 0x000fe20000000f00 */
[----:B------:R-:W-:-:S02]  /*36910*/  IMAD.MOV.U32 R103, RZ, RZ, R190 ;  /* 0x000000ffff677224 */ /* 0x000fc400078e00be */
[----:B------:R-:W-:Y:S02]  /*36920*/  IMAD.MOV.U32 R102, RZ, RZ, R191 ;  /* 0x000000ffff667224 */ /* 0x000fe400078e00bf */
[----:B------:R-:W-:Y:S01]  /*36930*/  HMMA.1688.F32.TF32 R188, R132, R128, R240 ;  /* 0x0000008084bc723c */ /* 0x000fe200000810f0 */
[----:B------:R-:W-:Y:S04]  /*36940*/  STL [R1+0x3884], R115 ;  /* 0x0038847301007387 */ /* 0x000fe80000100800 */
[----:B------:R-:W-:Y:S04]  /*36950*/  STL [R1+0x3880], R114 ;  /* 0x0038807201007387 */ /* 0x000fe80000100800 */
[----:B------:R1:W-:Y:S04]  /*36960*/  STL [R1+0x387c], R111 ;  /* 0x00387c6f01007387 */ /* 0x0003e80000100800 */
[----:B------:R1:W-:Y:S04]  /*36970*/  STL [R1+0x3878], R110 ;  /* 0x0038786e01007387 */ /* 0x0003e80000100800 */
[----:B------:R-:W-:Y:S04]  /*36980*/  STL [R1+0x3894], R102 ;  /* 0x0038946601007387 */ /* 0x000fe80000100800 */
[----:B------:R-:W-:Y:S03]  /*36990*/  STL [R1+0x3890], R103 ;  /* 0x0038906701007387 */ /* 0x000fe60000100800 */
[----:B------:R-:W-:Y:S01]  /*369a0*/  MOV R123, R191 ;  /* 0x000000bf007b7202 */ /* 0x000fe20000000f00 */
[----:B------:R-:W-:Y:S01]  /*369b0*/  IMAD.MOV.U32 R122, RZ, RZ, R190 ;  /* 0x000000ffff7a7224 */ /* 0x000fe200078e00be */
[----:B------:R1:W-:Y:S01]  /*369c0*/  STL [R1+0x388c], R106 ;  /* 0x00388c6a01007387 */ /* 0x0003e20000100800 */
[----:B------:R-:W-:Y:S01]  /*369d0*/  IMAD.MOV.U32 R119, RZ, RZ, R189 ;  /* 0x000000ffff777224 */ /* 0x000fe200078e00bd */
[----:B------:R-:W-:-:S02]  /*369e0*/  MOV R118, R188 ;  /* 0x000000bc00767202 */ /* 0x000fc40000000f00 */
[----:B------:R1:W-:Y:S04]  /*369f0*/  STL [R1+0x3888], R107 ;  /* 0x0038886b01007387 */ /* 0x0003e80000100800 */
[----:B------:R-:W-:Y:S04]  /*36a00*/  STL [R1+0x38a4], R123 ;  /* 0x0038a47b01007387 */ /* 0x000fe80000100800 */
[----:B------:R-:W-:Y:S04]  /*36a10*/  STL [R1+0x38a0], R122 ;  /* 0x0038a07a01007387 */ /* 0x000fe80000100800 */
[----:B------:R1:W-:Y:S04]  /*36a20*/  STL [R1+0x389c], R119 ;  /* 0x00389c7701007387 */ /* 0x0003e80000100800 */
[----:B------:R1:W-:Y:S04]  /*36a30*/  STL [R1+0x3898], R118 ;  /* 0x0038987601007387 */ /* 0x0003e80000100800 */
[----:B------:R-:W2:Y:S04]  /*36a40*/  LDL.LU R212, [R1] ;  /* 0x0000000001d47983 */ /* 0x000ea80000300800 */
[----:B------:R-:W2:Y:S04]  /*36a50*/  LDL.LU R213, [R1+0x4] ;  /* 0x0000040001d57983 */ /* 0x000ea80000300800 */
[----:B------:R-:W2:Y:S04]  /*36a60*/  LDL.LU R252, [R1+0x3984] ;  /* 0x0039840001fc7983 */ /* 0x000ea80000300800 */
[----:B------:R-:W2:Y:S01]  /*36a70*/  LDL.LU R2, [R1+0x3980] ;  /* 0x0039800001027983 */ /* 0x000ea20000300800 */
[C---:B---3--:R-:W-:Y:S11]  /*36a80*/  HMMA.1688.F32.TF32 R188, R132.reuse, R124, R244 ;  /* 0x0000007c84bc723c */ /* 0x048ff600000810f4 */
[----:B------:R-:W-:Y:S11]  /*36a90*/  @!UPT UIADD3 URZ, URZ, URZ, URZ ;  /* 0x0000003f3f3ff290 */ /* 0x000ff6000fffe03f */
[----:B------:R-:W-:Y:S02]  /*36aa0*/  @!UPT UIADD3 URZ, URZ, URZ, URZ ;  /* 0x0000003f3f3ff290 */ /* 0x000fe4000fffe03f */
[----:B------:R-:W-:Y:S01]  /*36ab0*/  IMAD.MOV.U32 R235, RZ, RZ, R188 ;  /* 0x000000ffffeb7224 */ /* 0x000fe200078e00bc */
[----:B------:R-:W-:Y:S01]  /*36ac0*/  MOV R55, R190 ;  /* 0x000000be00377202 */ /* 0x000fe20000000f00 */
[----:B------:R-:W-:Y:S02]  /*36ad0*/  IMAD.MOV.U32 R234, RZ, RZ, R189 ;  /* 0x000000ffffea7224 */ /* 0x000fe400078e00bd */
[----:B------:R-:W-:Y:S02]  /*36ae0*/  IMAD.MOV.U32 R54, RZ, RZ, R191 ;  /* 0x000000ffff367224 */ /* 0x000fe400078e00bf */
[----:B----4-:R-:W-:Y:S01]  /*36af0*/  HMMA.1688.F32.TF32 R188, R132, R8, R248 ;  /* 0x0000000884bc723c */ /* 0x010fe200000810f8 */
        /* <DEDUP_REMOVED lines=11> */
[----:B------:R-:W3:Y:S01]  /*36bb0*/  LDL.LU R219, [R1+0xfc] ;  /* 0x0000fc0001db7983 */ /* 0x000ee20000300800 */
[----:B------:R-:W-:-:S03]  /*36bc0*/  IMAD.MOV.U32 R6, RZ, RZ, R188 ;  /* 0x000000ffff067224 */ /* 0x000fc600078e00bc */
[----:B------:R-:W3:Y:S01]  /*36bd0*/  LDL.LU R244, [R1+0x20] ;  /* 0x0000200001f47983 */ /* 0x000ee20000300800 */
[----:B------:R-:W-:-:S03]  /*36be0*/  MOV R7, R189 ;  /* 0x000000bd00077202 */ /* 0x000fc60000000f00 */
[----:B------:R-:W3:Y:S01]  /*36bf0*/  LDL.LU R245, [R1+0x24] ;  /* 0x0000240001f57983 */ /* 0x000ee20000300800 */
[----:B------:R-:W-:Y:S02]  /*36c00*/  IMAD.MOV.U32 R10, RZ, RZ, R190 ;  /* 0x000000ffff0a7224 */ /* 0x000fe400078e00be */
[----:B------:R-:W-:Y:S01]  /*36c10*/  IMAD.MOV.U32 R130, RZ, RZ, R191 ;  /* 0x000000ffff827224 */ /* 0x000fe200078e00bf */
[----:B--2---:R-:W-:Y:S01]  /*36c20*/  MOV R247, R252 ;  /* 0x000000fc00f77202 */ /* 0x004fe20000000f00 */
[----:B------:R-:W-:Y:S02]  /*36c30*/  IMAD.MOV.U32 R246, RZ, RZ, R2 ;  /* 0x000000fffff67224 */ /* 0x000fe400078e0002 */
        /* <DEDUP_REMOVED lines=24> */
[C---:B----4-:R-:W-:Y:S08]  /*36dc0*/  HMMA.1688.F32.TF32 R220, R132.reuse, R4, R220 ;  /* 0x0000000484dc723c */ /* 0x050ff000000810dc */
[C---:B---3--:R-:W-:Y:S08]  /*36dd0*/  HMMA.1688.F32.TF32 R216, R132.reuse, R120, R216 ;  /* 0x0000007884d8723c */ /* 0x048ff000000810d8 */
[C---:B------:R-:W-:Y:S08]  /*36de0*/  HMMA.1688.F32.TF32 R244, R132.reuse, R60, R244 ;  /* 0x0000003c84f4723c */ /* 0x040ff000000810f4 */
[----:B-1----:R-:W-:Y:S01]  /*36df0*/  IMAD.MOV.U32 R15, RZ, RZ, R222 ;  /* 0x000000ffff0f7224 */ /* 0x002fe200078e00de */
[----:B------:R-:W-:Y:S01]  /*36e00*/  MOV R14, R223 ;  /* 0x000000df000e7202 */ /* 0x000fe20000000f00 */
[----:B------:R-:W-:Y:S01]  /*36e10*/  IMAD.MOV.U32 R59, RZ, RZ, R221 ;  /* 0x000000ffff3b7224 */ /* 0x000fe200078e00dd */
[----:B------:R-:W-:Y:S01]  /*36e20*/  MOV R58, R220 ;  /* 0x000000dc003a7202 */ /* 0x000fe20000000f00 */
[----:B------:R-:W3:Y:S01]  /*36e30*/  LDL.LU.64 R222, [R1+0x3970] ;  /* 0x0039700001de7983 */ /* 0x000ee20000300a00 */
[----:B------:R-:W-:Y:S03]  /*36e40*/  HMMA.1688.F32.TF32 R248, R132, R56, R248 ;  /* 0x0000003884f8723c */ /* 0x000fe600000810f8 */
[----:B------:R-:W3:Y:S01]  /*36e50*/  LDL.LU.64 R220, [R1+0x3968] ;  /* 0x0039680001dc7983 */ /* 0x000ee20000300a00 */
[----:B--2---:R-:W-:-:S02]  /*36e60*/  IMAD.MOV.U32 R207, RZ, RZ, R2 ;  /* 0x000000ffffcf7224 */ /* 0x004fc400078e0002 */
[----:B------:R-:W-:Y:S02]  /*36e70*/  IMAD.MOV.U32 R206, RZ, RZ, R252 ;  /* 0x000000ffffce7224 */ /* 0x000fe400078e00fc */
[C---:B------:R-:W-:Y:S08]  /*36e80*/  HMMA.1688.F32.TF32 R188, R132.reuse, R116, R188 ;  /* 0x0000007484bc723c */ /* 0x040ff000000810bc */
[C---:B------:R-:W-:Y:S08]  /*36e90*/  HMMA.1688.F32.TF32 R192, R132.reuse, R112, R192 ;  /* 0x0000007084c0723c */ /* 0x040ff000000810c0 */
[C---:B------:R-:W-:Y:S08]  /*36ea0*/  HMMA.1688.F32.TF32 R196, R132.reuse, R108, R196 ;  /* 0x0000006c84c4723c */ /* 0x040ff000000810c4 */
[----:B------:R-:W-:Y:S01]  /*36eb0*/  HMMA.1688.F32.TF32 R200, R132, R104, R200 ;  /* 0x0000006884c8723c */ /* 0x000fe200000810c8 */
[----:B------:R-:W-:Y:S01]  /*36ec0*/  MOV R63, R218 ;  /* 0x000000da003f7202 */ /* 0x000fe20000000f00 */
[----:B------:R-:W-:-:S02]  /*36ed0*/  IMAD.MOV.U32 R62, RZ, RZ, R219 ;  /* 0x000000ffff3e7224 */ /* 0x000fc400078e00db */
[----:B------:R-:W-:Y:S01]  /*36ee0*/  IMAD.MOV.U32 R99, RZ, RZ, R216 ;  /* 0x000000ffff637224 */ /* 0x000fe200078e00d8 */
[----:B------:R-:W2:Y:S01]  /*36ef0*/  LDL.LU.64 R218, [R1+0x3960] ;  /* 0x0039600001da7983 */ /* 0x000ea20000300a00 */
[----:B------:R-:W-:Y:S02]  /*36f00*/  IMAD.MOV.U32 R98, RZ, RZ, R217 ;  /* 0x000000ffff627224 */ /* 0x000fe400078e00d9 */
[C---:B------:R-:W-:Y:S01]  /*36f10*/  HMMA.1688.F32.TF32 R240, R132.reuse, R96, R240 ;  /* 0x0000006084f0723c */ /* 0x040fe200000810f0 */
[----:B------:R-:W2:Y:S07]  /*36f20*/  LDL.LU.64 R216, [R1+0x3958] ;  /* 0x0039580001d87983 */ /* 0x000eae0000300a00 */
[----:B------:R-:W-:Y:S01]  /*36f30*/  HMMA.1688.F32.TF32 R204, R132, R100, R204 ;  /* 0x0000006484cc723c */ /* 0x000fe200000810cc */
[----:B------:R-:W-:Y:S01]  /*36f40*/  IMAD.MOV.U32 R111, RZ, RZ, R190 ;  /* 0x000000ffff6f7224 */ /* 0x000fe200078e00be */
[----:B------:R-:W-:Y:S01]  /*36f50*/  MOV R114, R189 ;  /* 0x000000bd00727202 */ /* 0x000fe20000000f00 */
[----:B------:R-:W-:Y:S01]  /*36f60*/  IMAD.MOV.U32 R110, RZ, RZ, R191 ;  /* 0x000000ffff6e7224 */ /* 0x000fe200078e00bf */
[----:B------:R-:W-:Y:S01]  /*36f70*/  MOV R11, R195 ;  /* 0x000000c3000b7202 */ /* 0x000fe20000000f00 */
[----:B------:R-:W-:Y:S01]  /*36f80*/  IMAD.MOV.U32 R115, RZ, RZ, R188 ;  /* 0x000000ffff737224 */ /* 0x000fe200078e00bc */
[----:B------:R-:W4:Y:S01]  /*36f90*/  LDL.LU.64 R190, [R1+0x3950] ;  /* 0x0039500001be7983 */ /* 0x000f220000300a00 */
[----:B------:R-:W-:Y:S01]  /*36fa0*/  IMAD.MOV.U32 R127, RZ, RZ, R194 ;  /* 0x000000ffff7f7224 */ /* 0x000fe200078e00c2 */
[----:B------:R-:W-:Y:S01]  /*36fb0*/  MOV R131, R192 ;  /* 0x000000c000837202 */ /* 0x000fe20000000f00 */
[----:B------:R-:W-:Y:S01]  /*36fc0*/  IMAD.MOV.U32 R126, RZ, RZ, R193 ;  /* 0x000000ffff7e7224 */ /* 0x000fe200078e00c1 */
[----:B------:R-:W4:Y:S01]  /*36fd0*/  LDL.LU.64 R188, [R1+0x3948] ;  /* 0x0039480001bc7983 */ /* 0x000f220000300a00 */
[----:B------:R-:W-:Y:S01]  /*36fe0*/  MOV R106, R198 ;  /* 0x000000c6006a7202 */ /* 0x000fe20000000f00 */
[----:B------:R-:W-:-:S02]  /*36ff0*/  IMAD.MOV.U32 R107, RZ, RZ, R199 ;  /* 0x000000ffff6b7224 */ /* 0x000fc400078e00c7 */
[----:B------:R-:W2:Y:S01]  /*37000*/  LDL.LU.64 R194, [R1+0x3940] ;  /* 0x0039400001c27983 */ /* 0x000ea20000300a00 */
[----:B------:R-:W-:Y:S02]  /*37010*/  IMAD.MOV.U32 R102, RZ, RZ, R196 ;  /* 0x000000ffff667224 */ /* 0x000fe400078e00c4 */
[----:B------:R-:W-:Y:S01]  /*37020*/  IMAD.MOV.U32 R103, RZ, RZ, R197 ;  /* 0x000000ffff677224 */ /* 0x000fe200078e00c5 */
[----:B------:R-:W2:Y:S01]  /*37030*/  LDL.LU.64 R192, [R1+0x3938] ;  /* 0x0039380001c07983 */ /* 0x000ea20000300a00 */
[----:B------:R-:W-:Y:S01]  /*37040*/  IMAD.MOV.U32 R119, RZ, RZ, R202 ;  /* 0x000000ffff777224 */ /* 0x000fe200078e00ca */
[----:B------:R-:W-:Y:S01]  /*37050*/  MOV R122, R201 ;  /* 0x000000c9007a7202 */ /* 0x000fe20000000f00 */
[----:B------:R-:W-:Y:S01]  /*37060*/  IMAD.MOV.U32 R118, RZ, RZ, R203 ;  /* 0x000000ffff767224 */ /* 0x000fe200078e00cb */
[----:B------:R-:W3:Y:S01]  /*37070*/  LDL.LU.64 R198, [R1+0x3930] ;  /* 0x0039300001c67983 */ /* 0x000ee20000300a00 */
[----:B------:R-:W-:-:S03]  /*37080*/  IMAD.MOV.U32 R123, RZ, RZ, R200 ;  /* 0x000000ffff7b7224 */ /* 0x000fc600078e00c8 */
[----:B------:R-:W3:Y:S04]  /*37090*/  LDL.LU.64 R196, [R1+0x3928] ;  /* 0x0039280001c47983 */ /* 0x000ee80000300a00 */
[----:B------:R-:W3:Y:S04]  /*370a0*/  LDL.LU.64 R202, [R1+0x3920] ;  /* 0x0039200001ca7983 */ /* 0x000ee80000300a00 */
[----:B------:R-:W3:Y:S04]  /*370b0*/  LDL.LU.64 R200, [R1+0x3918] ;  /* 0x0039180001c87983 */ /* 0x000ee80000300a00 */
        /* <DEDUP_REMOVED lines=15> */
[----:B------:R-:W3:Y:S01]  /*371b0*/  LDL.LU.64 R248, [R1+0x38d8] ;  /* 0x0038d80001f87983 */ /* 0x000ee20000300a00 */
[----:B------:R-:W-:Y:S11]  /*371c0*/  HMMA.1688.F32.TF32 R212, R132, R52, R212 ;  /* 0x0000003484d4723c */ /* 0x000ff600000810d4 */
[----:B------:R-:W-:Y:S11]  /*371d0*/  @!UPT UIADD3 URZ, URZ, URZ, URZ ;  /* 0x0000003f3f3ff290 */ /* 0x000ff6000fffe03f */
[----:B------:R-:W-:Y:S01]  /*371e0*/  @!UPT UIADD3 URZ, URZ, URZ, URZ ;  /* 0x0000003f3f3ff290 */ /* 0x000fe2000fffe03f */
[----:B------:R-:W-:Y:S04]  /*371f0*/  STL.64 [R1+0x370], R212 ;  /* 0x000370d401007387 */ /* 0x000fe80000100a00 */
[----:B------:R1:W-:Y:S01]  /*37200*/  STL.64 [R1+0x378], R214 ;  /* 0x000378d601007387 */ /* 0x0003e20000100a00 */
[C---:B------:R-:W-:Y:S08]  /*37210*/  HMMA.1688.F32.TF32 R20, R208.reuse, R12, R20 ;  /* 0x0000000cd014723c */ /* 0x040ff00000081014 */
[C---:B----4-:R-:W-:Y:S08]  /*37220*/  HMMA.1688.F32.TF32 R188, R208.reuse, R116, R188 ;  /* 0x00000074d0bc723c */ /* 0x050ff000000810bc */
[C---:B--2---:R-:W-:Y:S08]  /*37230*/  HMMA.1688.F32.TF32 R192, R208.reuse, R120, R192 ;  /* 0x00000078d0c0723c */ /* 0x044ff000000810c0 */
[C---:B---3--:R-:W-:Y:S08]  /*37240*/  HMMA.1688.F32.TF32 R196, R208.reuse, R4, R196 ;  /* 0x00000004d0c4723c */ /* 0x048ff000000810c4 */
[C---:B------:R-:W-:Y:S08]  /*37250*/  HMMA.1688.F32.TF32 R200, R208.reuse, R8, R200 ;  /* 0x00000008d0c8723c */ /* 0x040ff000000810c8 */
[----:B------:R-:W-:Y:S08]  /*37260*/  HMMA.1688.F32.TF32 R204, R208, R124, R204 ;  /* 0x0000007cd0cc723c */ /* 0x000ff000000810cc */
[C---:B-1----:R-:W-:Y:S08]  /*37270*/  HMMA.1688.F32.TF32 R212, R132.reuse, R232, R244 ;  /* 0x000000e884d4723c */ /* 0x042ff000000810f4 */
[----:B------:R-:W-:Y:S01]  /*37280*/  HMMA.1688.F32.TF32 R248, R132, R12, R248 ;  /* 0x0000000c84f8723c */ /* 0x000fe200000810f8 */
[----:B------:R-:W-:Y:S04]  /*37290*/  LDS R132, [R3+0x10300] ;  /* 0x0103000003847984 */ /* 0x000fe80000000800 */
[----:B------:R-:W-:Y:S04]  /*372a0*/  LDS R134, [R3+0x12300] ;  /* 0x0123000003867984 */ /* 0x000fe80000000800 */
[----:B------:R-:W-:Y:S04]  /*372b0*/  LDS R133, [R0+0x10300] ;  /* 0x0103000000857984 */ /* 0x000fe80000000800 */
[----:B------:R-:W1:Y:S10]  /*372c0*/  LDS R135, [R0+0x12300] ;  /* 0x0123000000877984 */ /* 0x000e740000000800 */
[----:B------:R-:W-:Y:S04]  /*372d0*/  STL.64 [R1+0x360], R248 ;  /* 0x000360f801007387 */ /* 0x000fe80000100a00 */
[----:B------:R-:W-:Y:S04]  /*372e0*/  STL.64 [R1+0x368], R250 ;  /* 0x000368fa01007387 */ /* 0x000fe80000100a00 */
[----:B------:R-:W-:Y:S04]  /*372f0*/  STL.64 [R1+0x350], R212 ;  /* 0x000350d401007387 */ /* 0x000fe80000100a00 */
[----:B------:R2:W-:Y:S02]  /*37300*/  STL.64 [R1+0x358], R214 ;  /* 0x000358d601007387 */ /* 0x0005e40000100a00 */
[----:B--2---:R-:W-:Y:S01]  /*37310*/  HMMA.1688.F32.TF32 R212, R208, R128, R240 ;  /* 0x00000080d0d4723c */ /* 0x004fe200000810f0 */
[----:B------:R-:W-:Y:S01]  /*37320*/  IMAD.MOV.U32 R248, RZ, RZ, R72 ;  /* 0x000000fffff87224 */ /* 0x000fe200078e0048 */
[----:B------:R-:W-:Y:S01]  /*37330*/  MOV R249, R73 ;  /* 0x0000004900f97202 */ /* 0x000fe20000000f00 */
[----:B------:R-:W-:Y:S01]  /*37340*/  IMAD.MOV.U32 R250, RZ, RZ, R74 ;  /* 0x000000fffffa7224 */ /* 0x000fe200078e004a */
[----:B------:R-:W-:Y:S01]  /*37350*/  MOV R244, R68 ;  /* 0x0000004400f47202 */ /* 0x000fe20000000f00 */
[----:B------:R-:W-:-:S02]  /*37360*/  IMAD.MOV.U32 R251, RZ, RZ, R75 ;  /* 0x000000fffffb7224 */ /* 0x000fc400078e004b */
[----:B------:R-:W-:Y:S01]  /*37370*/  IMAD.MOV.U32 R245, RZ, RZ, R69 ;  /* 0x000000fffff57224 */ /* 0x000fe200078e0045 */
[----:B------:R-:W-:Y:S01]  /*37380*/  MOV R247, R71 ;  /* 0x0000004700f77202 */ /* 0x000fe20000000f00 */
[----:B------:R-:W-:Y:S01]  /*37390*/  IMAD.MOV.U32 R246, RZ, RZ, R70 ;  /* 0x000000fffff67224 */ /* 0x000fe200078e0046 */
[----:B------:R-:W-:Y:S04]  /*373a0*/  LDS R240, [R3+0x10400] ;  /* 0x0104000003f07984 */ /* 0x000fe80000000800 */
[----:B------:R-:W-:Y:S04]  /*373b0*/  LDS R242, [R3+0x12400] ;  /* 0x0124000003f27984 */ /* 0x000fe80000000800 */
[----:B------:R-:W-:Y:S04]  /*373c0*/  LDS R241, [R0+0x10400] ;  /* 0x0104000000f17984 */ /* 0x000fe80000000800 */
[----:B------:R-:W2:Y:S04]  /*373d0*/  LDS R243, [R0+0x12400] ;  /* 0x0124000000f37984 */ /* 0x000ea80000000800 */
        /* <DEDUP_REMOVED lines=9> */
[----:B------:R4:W-:Y:S01]  /*37470*/  STL.64 [R1+0x308], R194 ;  /* 0x000308c201007387 */ /* 0x0009e20000100a00 */
[C---:B---3--:R-:W-:Y:S03]  /*37480*/  HMMA.1688.F32.TF32 R196, R208.reuse, R112, R216 ;  /* 0x00000070d0c4723c */ /* 0x048fe600000810d8 */
[----:B------:R-:W-:Y:S04]  /*37490*/  STL.64 [R1+0x2f0], R188 ;  /* 0x0002f0bc01007387 */ /* 0x000fe80000100a00 */
[----:B------:R3:W-:Y:S01]  /*374a0*/  STL.64 [R1+0x2f8], R190 ;  /* 0x0002f8be01007387 */ /* 0x0007e20000100a00 */
[C---:B----4-:R-:W-:Y:S08]  /*374b0*/  HMMA.1688.F32.TF32 R192, R208.reuse, R108, R220 ;  /* 0x0000006cd0c0723c */ /* 0x050ff000000810dc */
[C---:B---3--:R-:W-:Y:S07]  /*374c0*/  HMMA.1688.F32.TF32 R188, R208.reuse, R104, R224 ;  /* 0x00000068d0bc723c */ /* 0x048fee00000810e0 */
        /* <DEDUP_REMOVED lines=8> */
[C---:B---3--:R-:W-:Y:S08]  /*37550*/  HMMA.1688.F32.TF32 R188, R208.reuse, R60, R236 ;  /* 0x0000003cd0bc723c */ /* 0x048ff000000810ec */
        /* <DEDUP_REMOVED lines=16> */
[----:B------:R1:W-:Y:S02]  /*37660*/  STL.64 [R1+0x248], R18 ;  /* 0x0002481201007387 */ /* 0x0003e40000100a00 */
[C---:B-1----:R-:W-:Y:S11]  /*37670*/  HMMA.1688.F32.TF32 R16, R132.reuse, R128, R48 ;  /* 0x000000808410723c */ /* 0x042ff60000081030 */
[----:B------:R-:W-:Y:S11]  /*37680*/  @!UPT UIADD3 URZ, URZ, URZ, URZ ;  /* 0x0000003f3f3ff290 */ /* 0x000ff6000fffe03f */
[----:B------:R-:W-:Y:S01]  /*37690*/  @!UPT UIADD3 URZ, URZ, URZ, URZ ;  /* 0x0000003f3f3ff290 */ /* 0x000fe2000fffe03f */
[----:B------:R1:W-:Y:S01]  /*376a0*/  STL.64 [R1+0x230], R16 ;  /* 0x0002301001007387 */ /* 0x0003e20000100a00 */
[----:B------:R-:W-:Y:S01]  /*376b0*/  MOV R252, R18 ;  /* 0x0000001200fc7202 */ /* 0x000fe20000000f00 */
[----:B------:R-:W-:Y:S02]  /*376c0*/  IMAD.MOV.U32 R2, RZ, RZ, R19 ;  /* 0x000000ffff027224 */ /* 0x000fe400078e0013 */
[----:B------:R-:W3:Y:S01]  /*376d0*/  LDL.LU R72, [R1+0x38d4] ;  /* 0x0038d40001487983 */ /* 0x000ee20000300800 */
[----:B-1----:R-:W-:Y:S11]  /*376e0*/  HMMA.1688.F32.TF32 R16, R132, R124, R64 ;  /* 0x0000007c8410723c */ /* 0x002ff60000081040 */
[----:B------:R-:W-:Y:S11]  /*376f0*/  @!UPT UIADD3 URZ, URZ, URZ, URZ ;  /* 0x0000003f3f3ff290 */ /* 0x000ff6000fffe03f */
[----:B------:R-:W-:Y:S01]  /*37700*/  @!UPT UIADD3 URZ, URZ, URZ, URZ ;  /* 0x0000003f3f3ff290 */ /* 0x000fe2000fffe03f */
[----:B------:R-:W-:Y:S04]  /*37710*/  STL.64 [R1+0x220], R16 ;  /* 0x0002201001007387 */ /* 0x000fe80000100a00 */
[----:B------:R3:W-:Y:S04]  /*37720*/  STL.64 [R1+0x228], R18 ;  /* 0x0002281201007387 */ /* 0x0007e80000100a00 */
[----:B------:R-:W3:Y:S04]  /*37730*/  LDL.LU R73, [R1+0x38d0] ;  /* 0x0038d00001497983 */ /* 0x000ee80000300800 */
[----:B------:R-:W3:Y:S04]  /*37740*/  LDL.LU R74, [R1+0x38cc] ;  /* 0x0038cc00014a7983 */ /* 0x000ee80000300800 */
[----:B------:R-:W3:Y:S04]  /*37750*/  LDL.LU R75, [R1+0x38c8] ;  /* 0x0038c800014b7983 */ /* 0x000ee80000300800 */
[----:B------:R-:W4:Y:S04]  /*37760*/  LDL.LU R68, [R1+0x38c4] ;  /* 0x0038c40001447983 */ /* 0x000f280000300800 */
[----:B------:R-:W4:Y:S04]  /*37770*/  LDL.LU R69, [R1+0x38c0] ;  /* 0x0038c00001457983 */ /* 0x000f280000300800 */
[----:B------:R-:W4:Y:S04]  /*37780*/  LDL.LU R70, [R1+0x38bc] ;  /* 0x0038bc0001467983 */ /* 0x000f280000300800 */
[----:B------:R-:W4:Y:S01]  /*37790*/  LDL.LU R71, [R1+0x38b8] ;  /* 0x0038b80001477983 */ /* 0x000f220000300800 */
[----:B------:R-:W-:-:S03]  /*377a0*/  IMAD.MOV.U32 R212, RZ, RZ, R83 ;  /* 0x000000ffffd47224 */ /* 0x000fc600078e0053 */
[----:B------:R-:W2:Y:S01]  /*377b0*/  LDL.LU R204, [R1+0x30] ;  /* 0x0000300001cc7983 */ /* 0x000ea20000300800 */
[----:B------:R-:W-:-:S03]  /*377c0*/  IMAD.MOV.U32 R213, RZ, RZ, R86 ;  /* 0x000000ffffd57224 */ /* 0x000fc600078e0056 */
[----:B------:R-:W2:Y:S01]  /*377d0*/  LDL.LU R205, [R1+0x34] ;  /* 0x0000340001cd7983 */ /* 0x000ea20000300800 */
[----:B------:R-:W-:-:S03]  /*377e0*/  MOV R214, R87 ;  /* 0x0000005700d67202 */ /* 0x000fc60000000f00 */
[----:B------:R-:W2:Y:S04]  /*377f0*/  LDL.LU R206, [R1+0x38] ;  /* 0x0000380001ce7983 */ /* 0x000ea80000300800 */
[----:B------:R-:W2:Y:S04]  /*37800*/  LDL.LU R207, [R1+0x3c] ;  /* 0x00003c0001cf7983 */ /* 0x000ea80000300800 */
[----:B------:R-:W2:Y:S04]  /*37810*/  LDL.LU R83, [R1+0x38b4] ;  /* 0x0038b40001537983 */ /* 0x000ea80000300800 */
[----:B------:R-:W2:Y:S04]  /*37820*/  LDL.LU R86, [R1+0x38b0] ;  /* 0x0038b00001567983 */ /* 0x000ea80000300800 */
[----:B------:R-:W2:Y:S01]  /*37830*/  LDL.LU R87, [R1+0x38ac] ;  /* 0x0038ac0001577983 */ /* 0x000ea20000300800 */
[----:B------:R-:W-:-:S03]  /*37840*/  IMAD.MOV.U32 R215, RZ, RZ, R91 ;  /* 0x000000ffffd77224 */ /* 0x000fc600078e005b */
[----:B------:R-:W2:Y:S01]  /*37850*/  LDL.LU R91, [R1+0x38a8] ;  /* 0x0038a800015b7983 */ /* 0x000ea20000300800 */
[C---:B------:R-:W-:Y:S08]  /*37860*/  HMMA.1688.F32.TF32 R24, R132.reuse, R120, R76 ;  /* 0x000000788418723c */ /* 0x040ff0000008104c */
[C---:B---3--:R-:W-:Y:S08]  /*37870*/  HMMA.1688.F32.TF32 R16, R132.reuse, R4, R72 ;  /* 0x000000048410723c */ /* 0x048ff00000081048 */
[C---:B----4-:R-:W-:Y:S11]  /*37880*/  HMMA.1688.F32.TF32 R20, R132.reuse, R8, R68 ;  /* 0x000000088414723c */ /* 0x050ff60000081044 */
[----:B------:R-:W-:Y:S11]  /*37890*/  @!UPT UIADD3 URZ, URZ, URZ, URZ ;  /* 0x0000003f3f3ff290 */ /* 0x000ff6000fffe03f */
[----:B------:R-:W-:Y:S01]  /*378a0*/  @!UPT UIADD3 URZ, URZ, URZ, URZ ;  /* 0x0000003f3f3ff290 */ /* 0x000fe2000fffe03f */
[----:B------:R-:W-:Y:S04]  /*378b0*/  STL.64 [R1+0x210], R20 ;  /* 0x0002101401007387 */ /* 0x000fe80000100a00 */
[----:B------:R2:W-:Y:S04]  /*378c0*/  STL.64 [R1+0x218], R22 ;  /* 0x0002181601007387 */ /* 0x0005e80000100a00 */
[----:B------:R-:W-:Y:S04]  /*378d0*/  STL.64 [R1+0x200], R16 ;  /* 0x0002001001007387 */ /* 0x000fe80000100a00 */
[----:B------:R1:W-:Y:S01]  /*378e0*/  STL.64 [R1+0x208], R18 ;  /* 0x0002081201007387 */ /* 0x0003e20000100a00 */
[C---:B--2---:R-:W-:Y:S08]  /*378f0*/  HMMA.1688.F32.TF32 R20, R132.reuse, R116, R80 ;  /* 0x000000748414723c */ /* 0x044ff00000081050 */
[C---:B-1----:R-:W-:Y:S01]  /*37900*/  HMMA.1688.F32.TF32 R16, R132.reuse, R112, R84 ;  /* 0x000000708410723c */ /* 0x042fe20000081054 */
[----:B------:R-:W-:Y:S04]  /*37910*/  STL.64 [R1+0x1f0], R24 ;  /* 0x0001f01801007387 */ /* 0x000fe80000100a00 */
[----:B------:R1:W-:Y:S10]  /*37920*/  STL.64 [R1+0x1f8], R26 ;  /* 0x0001f81a01007387 */ /* 0x0003f40000100a00 */
[----:B------:R-:W-:Y:S01]  /*37930*/  STL.64 [R1+0x1e0], R20 ;  /* 0x0001e01401007387 */ /* 0x000fe20000100a00 */
[C---:B-1----:R-:W-:Y:S03]  /*37940*/  HMMA.1688.F32.TF32 R24, R132.reuse, R108, R88 ;  /* 0x0000006c8418723c */ /* 0x042fe60000081058 */
[----:B------:R1:W-:Y:S04]  /*37950*/  STL.64 [R1+0x1e8], R22 ;  /* 0x0001e81601007387 */ /* 0x0003e80000100a00 */
[----:B------:R-:W-:Y:S04]  /*37960*/  STL.64 [R1+0x1d0], R16 ;  /* 0x0001d01001007387 */ /* 0x000fe80000100a00 */
[----:B------:R2:W-:Y:S01]  /*37970*/  STL.64 [R1+0x1d8], R18 ;  /* 0x0001d81201007387 */ /* 0x0005e20000100a00 */
[C---:B-1----:R-:W-:Y:S08]  /*37980*/  HMMA.1688.F32.TF32 R20, R132.reuse, R104, R92 ;  /* 0x000000688414723c */ /* 0x042ff0000008105c */
[C---:B--2---:R-:W-:Y:S03]  /*37990*/  HMMA.1688.F32.TF32 R16, R132.reuse, R100, R136 ;  /* 0x000000648410723c */ /* 0x044fe60000081088 */
[----:B------:R-:W-:Y:S04]  /*379a0*/  STL.64 [R1+0x1c0], R24 ;  /* 0x0001c01801007387 */ /* 0x000fe80000100a00 */
[----:B------:R1:W-:Y:S08]  /*379b0*/  STL.64 [R1+0x1c8], R26 ;  /* 0x0001c81a01007387 */ /* 0x0003f00000100a00 */
        /* <DEDUP_REMOVED lines=14> */
[C---:B-1----:R-:W-:Y:S03]  /*37aa0*/  HMMA.1688.F32.TF32 R20, R132.reuse, R12, R40 ;  /* 0x0000000c8414723c */ /* 0x042fe60000081028 */
[----:B------:R-:W-:Y:S04]  /*37ab0*/  LDS R36, [R3+0x10500] ;  /* 0x0105000003247984 */ /* 0x000fe80000000800 */
[----:B------:R-:W-:Y:S01]  /*37ac0*/  LDS R38, [R3+0x12500] ;  /* 0x0125000003267984 */ /* 0x000fe20000000800 */
[----:B--2---:R-:W-:Y:S03]  /*37ad0*/  HMMA.1688.F32.TF32 R16, R132, R232, R44 ;  /* 0x000000e88410723c */ /* 0x004fe6000008102c */
[----:B------:R-:W-:Y:S04]  /*37ae0*/  STL.64 [R1+0x160], R24 ;  /* 0x0001601801007387 */ /* 0x000fe80000100a00 */
[----:B------:R-:W-:Y:S04]  /*37af0*/  STL.64 [R1+0x168], R26 ;  /* 0x0001681a01007387 */ /* 0x000fe80000100a00 */
[----:B------:R-:W-:Y:S04]  /*37b00*/  LDS R37, [R0+0x10500] ;  /* 0x0105000000257984 */ /* 0x000fe80000000800 */
[----:B------:R-:W1:Y:S04]  /*37b10*/  LDS R39, [R0+0x12500] ;  /* 0x0125000000277984 */ /* 0x000e680000000800 */
[----:B------:R-:W-:Y:S04]  /*37b20*/  STL.64 [R1+0x150], R20 ;  /* 0x0001501401007387 */ /* 0x000fe80000100a00 */
[----:B------:R-:W-:Y:S04]  /*37b30*/  STL.64 [R1+0x158], R22 ;  /* 0x0001581601007387 */ /* 0x000fe80000100a00 */
[----:B------:R-:W-:Y:S04]  /*37b40*/  STL.64 [R1+0x140], R16 ;  /* 0x0001401001007387 */ /* 0x000fe80000100a00 */
[----:B------:R2:W-:Y:S02]  /*37b50*/  STL.64 [R1+0x148], R18 ;  /* 0x0001481201007387 */ /* 0x0005e40000100a00 */
[C---:B--2---:R-:W-:Y:S08]  /*37b60*/  HMMA.1688.F32.TF32 R16, R240.reuse, R128, R144 ;  /* 0x00000080f010723c */ /* 0x044ff00000081090 */
[C---:B------:R-:W-:Y:S01]  /*37b70*/  HMMA.1688.F32.TF32 R24, R240.reuse, R124, R148 ;  /* 0x0000007cf018723c */ /* 0x040fe20000081094 */
[----:B------:R-:W-:Y:S04]  /*37b80*/  LDS R148, [R3+0x10600] ;  /* 0x0106000003947984 */ /* 0x000fe80000000800 */
[----:B------:R-:W-:Y:S03]  /*37b90*/  LDS R150, [R3+0x12600] ;  /* 0x0126000003967984 */ /* 0x000fe60000000800 */
[C---:B------:R-:W-:Y:S01]  /*37ba0*/  HMMA.1688.F32.TF32 R20, R240.reuse, R8, R180 ;  /* 0x00000008f014723c */ /* 0x040fe200000810b4 */
[----:B------:R-:W-:Y:S04]  /*37bb0*/  LDS R149, [R0+0x10600] ;  /* 0x0106000000957984 */ /* 0x000fe80000000800 */
[----:B------:R-:W2:Y:S04]  /*37bc0*/  LDS R151, [R0+0x12600] ;  /* 0x0126000000977984 */ /* 0x000ea80000000800 */
[----:B------:R-:W-:Y:S04]  /*37bd0*/  STL.64 [R1+0x130], R16 ;  /* 0x0001301001007387 */ /* 0x000fe80000100a00 */
[----:B------:R3:W-:Y:S02]  /*37be0*/  STL.64 [R1+0x138], R18 ;  /* 0x0001381201007387 */ /* 0x0007e40000100a00 */
[C---:B---3--:R-:W-:Y:S02]  /*37bf0*/  HMMA.1688.F32.TF32 R16, R240.reuse, R4, R156 ;  /* 0x00000004f010723c */ /* 0x048fe4000008109c */
[----:B------:R-:W-:Y:S04]  /*37c00*/  STL.64 [R1+0x120], R24 ;  /* 0x0001201801007387 */ /* 0x000fe80000100a00 */
[----:B------:R3:W-:Y:S04]  /*37c10*/  STL.64 [R1+0x128], R26 ;  /* 0x0001281a01007387 */ /* 0x0007e80000100a00 */
[----:B------:R-:W-:Y:S04]  /*37c20*/  STL.64 [R1+0x110], R20 ;  /* 0x0001101401007387 */ /* 0x000fe80000100a00 */
[----:B------:R4:W-:Y:S01]  /*37c30*/  STL.64 [R1+0x118], R22 ;  /* 0x0001181601007387 */ /* 0x0009e20000100a00 */
[C---:B---3--:R-:W-:Y:S08]  /*37c40*/  HMMA.1688.F32.TF32 R24, R240.reuse, R120, R160 ;  /* 0x00000078f018723c */ /* 0x048ff000000810a0 */
[----:B------:R-:W-:Y:S01]  /*37c50*/  STL.64 [R1+0x100], R16 ;  /* 0x0001001001007387 */ /* 0x000fe20000100a00 */
[C---:B----4-:R-:W-:Y:S03]  /*37c60*/  HMMA.1688.F32.TF32 R20, R240.reuse, R116, R164 ;  /* 0x00000074f014723c */ /* 0x050fe600000810a4 */
[----:B------:R3:W-:Y:S05]  /*37c70*/  STL.64 [R1+0x108], R18 ;  /* 0x0001081201007387 */ /* 0x0007ea0000100a00 */
[C---:B---3--:R-:W-:Y:S06]  /*37c80*/  HMMA.1688.F32.TF32 R16, R240.reuse, R112, R152 ;  /* 0x00000070f010723c */ /* 0x048fec0000081098 */
[----:B------:R-:W-:Y:S04]  /*37c90*/  STL.64 [R1+0xf0], R24 ;  /* 0x0000f01801007387 */ /* 0x000fe80000100a00 */
[----:B------:R3:W-:Y:S05]  /*37ca0*/  STL.64 [R1+0xf8], R26 ;  /* 0x0000f81a01007387 */ /* 0x0007ea0000100a00 */
[----:B------:R-:W-:Y:S04]  /*37cb0*/  STL.64 [R1+0xe0], R20 ;  /* 0x0000e01401007387 */ /* 0x000fe80000100a00 */
[----:B------:R4:W-:Y:S01]  /*37cc0*/  STL.64 [R1+0xe8], R22 ;  /* 0x0000e81601007387 */ /* 0x0009e20000100a00 */
[C---:B---3--:R-:W-:Y:S03]  /*37cd0*/  HMMA.1688.F32.TF32 R24, R240.reuse, R108, R172 ;  /* 0x0000006cf018723c */ /* 0x048fe600000810ac */
[----:B------:R-:W-:Y:S05]  /*37ce0*/  STL.64 [R1+0xd0], R16 ;  /* 0x0000d01001007387 */ /* 0x000fea0000100a00 */
[C---:B----4-:R-:W-:Y:S01]  /*37cf0*/  HMMA.1688.F32.TF32 R20, R240.reuse, R104, R176 ;  /* 0x00000068f014723c */ /* 0x050fe200000810b0 */
[----:B------:R3:W-:Y:S07]  /*37d00*/  STL.64 [R1+0xd8], R18 ;  /* 0x0000d81201007387 */ /* 0x0007ee0000100a00 */
[C---:B---3--:R-:W-:Y:S07]  /*37d10*/  HMMA.1688.F32.TF32 R16, R240.reuse, R100, R204 ;  /* 0x00000064f010723c */ /* 0x048fee00000810cc */
[----:B------:R-:W-:Y:S04]  /*37d20*/  STL.64 [R1+0x50], R24 ;  /* 0x0000501801007387 */ /* 0x000fe80000100a00 */
[----:B------:R3:W-:Y:S04]  /*37d30*/  STL.64 [R1+0x58], R26 ;  /* 0x0000581a01007387 */ /* 0x0007e80000100a00 */
        /* <DEDUP_REMOVED lines=8> */
[----:B------:R-:W-:Y:S04]  /*37dc0*/  STL.64 [R1+0x28], R26 ;  /* 0x0000281a01007387 */ /* 0x000fe80000100a00 */
[----:B------:R-:W3:Y:S04]  /*37dd0*/  LDL.LU R204, [R1+0x6d0] ;  /* 0x0006d00001cc7983 */ /* 0x000ee80000300800 */
[----:B------:R-:W-:Y:S04]  /*37de0*/  STL.64 [R1+0x10], R20 ;  /* 0x0000101401007387 */ /* 0x000fe80000100a00 */
[----:B------:R-:W-:Y:S04]  /*37df0*/  STL.64 [R1+0x18], R22 ;  /* 0x0000181601007387 */ /* 0x000fe80000100a00 */
[----:B------:R-:W-:Y:S04]  /*37e00*/  STL.64 [R1], R16 ;  /* 0x0000001001007387 */ /* 0x000fe80000100a00 */
[----:B------:R1:W-:Y:S04]  /*37e10*/  STL.64 [R1+0x8], R18 ;  /* 0x0000081201007387 */ /* 0x0003e80000100a00 */
        /* <DEDUP_REMOVED lines=39> */
[C---:B----4-:R-:W-:Y:S08]  /*38090*/  HMMA.1688.F32.TF32 R248, R240.reuse, R52, R248 ;  /* 0x00000034f0f8723c */ /* 0x050ff000000810f8 */
[C---:B--2---:R-:W-:Y:S08]  /*380a0*/  HMMA.1688.F32.TF32 R244, R240.reuse, R12, R244 ;  /* 0x0000000cf0f4723c */ /* 0x044ff000000810f4 */
[----:B---3--:R-:W-:Y:S07]  /*380b0*/  HMMA.1688.F32.TF32 R240, R240, R232, R220 ;  /* 0x000000e8f0f0723c */ /* 0x008fee00000810dc */
[----:B------:R-:W-:Y:S04]  /*380c0*/  STL.64 [R1+0x35e8], R250 ;  /* 0x0035e8fa01007387 */ /* 0x000fe80000100a00 */
[----:B------:R2:W-:Y:S04]  /*380d0*/  STL.64 [R1+0x35e0], R248 ;  /* 0x0035e0f801007387 */ /* 0x0005e80000100a00 */
[----:B------:R-:W-:Y:S04]  /*380e0*/  STL.64 [R1+0x35f8], R246 ;  /* 0x0035f8f601007387 */ /* 0x000fe80000100a00 */
[----:B------:R3:W-:Y:S01]  /*380f0*/  STL.64 [R1+0x35f0], R244 ;  /* 0x0035f0f401007387 */ /* 0x0007e20000100a00 */
[C---:B-1----:R-:W-:Y:S03]  /*38100*/  HMMA.1688.F32.TF32 R16, R36.reuse, R128, R196 ;  /* 0x000000802410723c */ /* 0x042fe600000810c4 */
[----:B------:R-:W-:Y:S04]  /*38110*/  STL [R1+0x35dc], R240 ;  /* 0x0035dcf001007387 */ /* 0x000fe80000100800 */
[----:B------:R-:W-:Y:S04]  /*38120*/  STL [R1+0x35d8], R241 ;  /* 0x0035d8f101007387 */ /* 0x000fe80000100800 */
[----:B------:R-:W-:Y:S04]  /*38130*/  STL [R1+0x35d4], R242 ;  /* 0x0035d4f201007387 */ /* 0x000fe80000100800 */
[----:B------:R-:W-:Y:S01]  /*38140*/  STL [R1+0x35d0], R243 ;  /* 0x0035d0f301007387 */ /* 0x000fe20000100800 */
[C---:B------:R-:W-:Y:S07]  /*38150*/  HMMA.1688.F32.TF32 R20, R36.reuse, R124, R216 ;  /* 0x0000007c2414723c */ /* 0x040fee00000810d8 */
[----:B------:R-:W-:Y:S04]  /*38160*/  STL [R1+0x35cc], R16 ;  /* 0x0035cc1001007387 */ /* 0x000fe80000100800 */
[----:B------:R-:W-:Y:S04]  /*38170*/  STL [R1+0x35c8], R17 ;  /* 0x0035c81101007387 */ /* 0x000fe80000100800 */
[----:B------:R-:W-:Y:S04]  /*38180*/  STL [R1+0x35c4], R18 ;  /* 0x0035c41201007387 */ /* 0x000fe80000100800 */
[----:B------:R1:W-:Y:S01]  /*38190*/  STL [R1+0x35c0], R19 ;  /* 0x0035c01301007387 */ /* 0x0003e20000100800 */
[----:B------:R-:W-:Y:S01]  /*381a0*/  HMMA.1688.F32.TF32 R24, R36, R4, R192 ;  /* 0x000000042418723c */ /* 0x000fe200000810c0 */
[----:B--2---:R-:W-:Y:S01]  /*381b0*/  IMAD.MOV.U32 R248, RZ, RZ, R123 ;  /* 0x000000fffff87224 */ /* 0x004fe200078e007b */
[----:B------:R-:W-:Y:S01]  /*381c0*/  MOV R250, R119 ;  /* 0x0000007700fa7202 */ /* 0x000fe20000000f00 */
[----:B------:R-:W-:-:S02]  /*381d0*/  IMAD.MOV.U32 R249, RZ, RZ, R122 ;  /* 0x000000fffff97224 */ /* 0x000fc400078e007a */
[----:B------:R-:W-:Y:S01]  /*381e0*/  IMAD.MOV.U32 R251, RZ, RZ, R118 ;  /* 0x000000fffffb7224 */ /* 0x000fe200078e0076 */
[----:B---3--:R-:W-:Y:S01]  /*381f0*/  MOV R245, R103 ;  /* 0x0000006700f57202 */ /* 0x008fe20000000f00 */
[----:B------:R-:W-:Y:S01]  /*38200*/  IMAD.MOV.U32 R244, RZ, RZ, R102 ;  /* 0x000000fffff47224 */ /* 0x000fe200078e0066 */
[C---:B-1----:R-:W-:Y:S01]  /*38210*/  HMMA.1688.F32.TF32 R16, R36.reuse, R8, R188 ;  /* 0x000000082410723c */ /* 0x042fe200000810bc */
[----:B------:R-:W-:Y:S04]  /*38220*/  STL.64 [R1+0xc0], R20 ;  /* 0x0000c01401007387 */ /* 0x000fe80000100a00 */
[----:B------:R1:W-:Y:S01]  /*38230*/  STL.64 [R1+0xc8], R22 ;  /* 0x0000c81601007387 */ /* 0x0003e20000100a00 */
[----:B------:R-:W-:Y:S02]  /*38240*/  IMAD.MOV.U32 R246, RZ, RZ, R106 ;  /* 0x000000fffff67224 */ /* 0x000fe400078e006a */
[----:B------:R-:W-:Y:S01]  /*38250*/  IMAD.MOV.U32 R247, RZ, RZ, R107 ;  /* 0x000000fffff77224 */ /* 0x000fe200078e006b */
[----:B------:R-:W-:Y:S04]  /*38260*/  LDS R196, [R3+0x10700] ;  /* 0x0107000003c47984 */ /* 0x000fe80000000800 */
[----:B------:R-:W-:Y:S01]  /*38270*/  LDS R198, [R3+0x12700] ;  /* 0x0127000003c67984 */ /* 0x000fe20000000800 */
[C---:B-1----:R-:W-:Y:S03]  /*38280*/  HMMA.1688.F32.TF32 R20, R36.reuse, R120, R200 ;  /* 0x000000782414723c */ /* 0x042fe600000810c8 */
[----:B------:R-:W-:Y:S04]  /*38290*/  LDS R197, [R0+0x10700] ;  /* 0x0107000000c57984 */ /* 0x000fe80000000800 */
[----:B------:R-:W1:Y:S04]  /*382a0*/  LDS R199, [R0+0x12700] ;  /* 0x0127000000c77984 */ /* 0x000e680000000800 */
[----:B------:R-:W-:Y:S04]  /*382b0*/  STL.64 [R1+0xb0], R16 ;  /* 0x0000b01001007387 */ /* 0x000fe80000100a00 */
[----:B------:R2:W-:Y:S02]  /*382c0*/  STL.64 [R1+0xb8], R18 ;  /* 0x0000b81201007387 */ /* 0x0005e40000100a00 */
[C---:B--2---:R-:W-:Y:S02]  /*382d0*/  HMMA.1688.F32.TF32 R16, R36.reuse, R116, R204 ;  /* 0x000000742410723c */ /* 0x044fe400000810cc */
[----:B------:R-:W-:Y:S04]  /*382e0*/  STL.64 [R1+0xa0], R24 ;  /* 0x0000a01801007387 */ /* 0x000fe80000100a00 */
[----:B------:R-:W-:Y:S11]  /*382f0*/  STL.64 [R1+0xa8], R26 ;  /* 0x0000a81a01007387 */ /* 0x000ff60000100a00 */
[----:B------:R-:W-:Y:S06]  /*38300*/  @!UPT UIADD3 URZ, URZ, URZ, URZ ;  /* 0x0000003f3f3ff290 */ /* 0x000fec000fffe03f */
[----:B------:R-:W-:Y:S04]  /*38310*/  STL [R1+0x84], R17 ;  /* 0x0000841101007387 */ /* 0x000fe80000100800 */
[----:B------:R-:W-:Y:S04]  /*38320*/  STL.64 [R1+0x90], R20 ;  /* 0x0000901401007387 */ /* 0x000fe80000100a00 */
[----:B------:R2:W-:Y:S02]  /*38330*/  STL.64 [R1+0x98], R22 ;  /* 0x0000981601007387 */ /* 0x0005e40000100a00 */
[----:B--2---:R-:W-:Y:S02]  /*38340*/  HMMA.1688.F32.TF32 R20, R36, R112, R212 ;  /* 0x000000702414723c */ /* 0x004fe400000810d4 */
[----:B------:R2:W-:Y:S11]  /*38350*/  STL.64 [R1+0x88], R18 ;  /* 0x0000881201007387 */ /* 0x0005f60000100a00 */
[----:B------:R-:W-:Y:S10]  /*38360*/  @!UPT UIADD3 URZ, URZ, URZ, URZ ;  /* 0x0000003f3f3ff290 */ /* 0x000ff4000fffe03f */
[----:B------:R3:W-:Y:S04]  /*38370*/  STL [R1+0x70], R20 ;  /* 0x0000701401007387 */ /* 0x0007e80000100800 */
        /* <DEDUP_REMOVED lines=36> */
[----:B--2---:R-:W-:Y:S01]  /*385c0*/  IMAD.MOV.U32 R19, RZ, RZ, R16 ;  /* 0x000000ffff137224 */ /* 0x004fe200078e0010 */
[----:B------:R-:W-:Y:S01]  /*385d0*/  MOV R16, R21 ;  /* 0x0000001500107202 */ /* 0x000fe20000000f00 */
[----:B------:R-:W-:-:S02]  /*385e0*/  IMAD.MOV.U32 R17, RZ, RZ, R22 ;  /* 0x000000ffff117224 */ /* 0x000fc400078e0016 */
[----:B------:R-:W-:-:S05]  /*385f0*/  IMAD.MOV.U32 R18, RZ, RZ, R23 ;  /* 0x000000ffff127224 */ /* 0x000fca00078e0017 */
[----:B------:R-:W-:Y:S04]  /*38600*/  STL.64 [R1+0x3608], R18 ;  /* 0x0036081201007387 */ /* 0x000fe80000100a00 */
[----:B------:R-:W-:Y:S01]  /*38610*/  STL.64 [R1+0x3600], R16 ;  /* 0x0036001001007387 */ /* 0x000fe20000100a00 */
[C---:B---3--:R-:W-:Y:S08]  /*38620*/  HMMA.1688.F32.TF32 R20, R36.reuse, R108, R228 ;  /* 0x0000006c2414723c */ /* 0x048ff000000810e4 */
[C---:B----4-:R-:W-:Y:S08]  /*38630*/  HMMA.1688.F32.TF32 R24, R36.reuse, R56, R216 ;  /* 0x000000382418723c */ /* 0x050ff000000810d8 */
[C---:B------:R-:W-:Y:S08]  /*38640*/  HMMA.1688.F32.TF32 R212, R36.reuse, R104, R212 ;  /* 0x0000006824d4723c */ /* 0x040ff000000810d4 */
[----:B------:R-:W-:Y:S01]  /*38650*/  MOV R240, R20 ;  /* 0x0000001400f07202 */ /* 0x000fe20000000f00 */
[----:B------:R-:W-:Y:S01]  /*38660*/  IMAD.MOV.U32 R241, RZ, RZ, R21 ;  /* 0x000000fffff17224 */ /* 0x000fe200078e0015 */
[----:B------:R-:W-:Y:S01]  /*38670*/  MOV R243, R23 ;  /* 0x0000001700f37202 */ /* 0x000fe20000000f00 */
[----:B------:R-:W-:Y:S01]  /*38680*/  IMAD.MOV.U32 R242, RZ, RZ, R22 ;  /* 0x000000fffff27224 */ /* 0x000fe200078e0016 */
[C---:B------:R-:W-:Y:S08]  /*38690*/  HMMA.1688.F32.TF32 R224, R36.reuse, R100, R224 ;  /* 0x0000006424e0723c */ /* 0x040ff000000810e0 */
[C---:B------:R-:W-:Y:S01]  /*386a0*/  HMMA.1688.F32.TF32 R192, R36.reuse, R96, R192 ;  /* 0x0000006024c0723c */ /* 0x040fe200000810c0 */
[----:B------:R-:W-:Y:S07]  /*386b0*/  STL.64 [R1+0x3618], R242 ;  /* 0x003618f201007387 */ /* 0x000fee0000100a00 */
[C---:B------:R-:W-:Y:S01]  /*386c0*/  HMMA.1688.F32.TF32 R20, R36.reuse, R60, R220 ;  /* 0x0000003c2414723c */ /* 0x040fe200000810dc */
[----:B------:R2:W-:Y:S07]  /*386d0*/  STL.64 [R1+0x3610], R240 ;  /* 0x003610f001007387 */ /* 0x0005ee0000100a00 */
[C---:B------:R-:W-:Y:S01]  /*386e0*/  HMMA.1688.F32.TF32 R28, R36.reuse, R52, R188 ;  /* 0x00000034241c723c */ /* 0x040fe200000810bc */
[----:B------:R-:W-:Y:S07]  /*386f0*/  STL.64 [R1+0x3588], R214 ;  /* 0x003588d601007387 */ /* 0x000fee0000100a00 */
[C---:B------:R-:W-:Y:S01]  /*38700*/  HMMA.1688.F32.TF32 R32, R36.reuse, R12, R200 ;  /* 0x0000000c2420723c */ /* 0x040fe200000810c8 */
[----:B------:R3:W-:Y:S04]  /*38710*/  STL.64 [R1+0x3580], R212 ;  /* 0x003580d401007387 */ /* 0x0007e80000100a00 */
[----:B------:R-:W-:Y:S04]  /*38720*/  STL.64 [R1+0x3598], R226 ;  /* 0x003598e201007387 */ /* 0x000fe80000100a00 */
[----:B------:R4:W-:Y:S04]  /*38730*/  STL.64 [R1+0x3590], R224 ;  /* 0x003590e001007387 */ /* 0x0009e80000100a00 */
[----:B------:R-:W-:Y:S04]  /*38740*/  STL.64 [R1+0x35a8], R194 ;  /* 0x0035a8c201007387 */ /* 0x000fe80000100a00 */
[----:B------:R-:W-:Y:S04]  /*38750*/  STL.64 [R1+0x35a0], R192 ;  /* 0x0035a0c001007387 */ /* 0x000fe80000100a00 */
[----:B------:R-:W-:Y:S04]  /*38760*/  STL.64 [R1+0x35b8], R22 ;  /* 0x0035b81601007387 */ /* 0x000fe80000100a00 */
[----:B------:R1:W-:Y:S04]  /*38770*/  STL.64 [R1+0x35b0], R20 ;  /* 0x0035b01401007387 */ /* 0x0003e80000100a00 */
[----:B------:R-:W-:Y:S04]  /*38780*/  STL.64 [R1+0x3628], R26 ;  /* 0x0036281a01007387 */ /* 0x000fe80000100a00 */
[----:B------:R-:W-:Y:S04]  /*38790*/  STL.64 [R1+0x3620], R24 ;  /* 0x0036201801007387 */ /* 0x000fe80000100a00 */
        /* <DEDUP_REMOVED lines=44> */
[----:B------:R-:W-:Y:S03]  /*38a60*/  HMMA.1688.F32.TF32 R36, R36, R232, R204 ;  /* 0x000000e82424723c */ /* 0x000fe600000810cc */
[----:B------:R-:W4:Y:S04]  /*38a70*/  LDL.LU R204, [R1+0x810] ;  /* 0x0008100001cc7983 */ /* 0x000f280000300800 */
[----:B------:R-:W4:Y:S04]  /*38a80*/  LDL.LU R205, [R1+0x814] ;  /* 0x0008140001cd7983 */ /* 0x000f280000300800 */
[----:B------:R-:W4:Y:S04]  /*38a90*/  LDL.LU R206, [R1+0x818] ;  /* 0x0008180001ce7983 */ /* 0x000f280000300800 */
[----:B------:R-:W4:Y:S08]  /*38aa0*/  LDL.LU R207, [R1+0x81c] ;  /* 0x00081c0001cf7983 */ /* 0x000f300000300800 */
[----:B------:R1:W-:Y:S04]  /*38ab0*/  STL.64 [R1+0x3658], R38 ;  /* 0x0036582601007387 */ /* 0x0003e80000100a00 */
[----:B------:R1:W-:Y:S01]  /*38ac0*/  STL.64 [R1+0x3650], R36 ;  /* 0x0036502401007387 */ /* 0x0003e20000100a00 */
[C---:B--2---:R-:W-:Y:S08]  /*38ad0*/  HMMA.1688.F32.TF32 R88, R148.reuse, R100, R200 ;  /* 0x000000649458723c */ /* 0x044ff000000810c8 */
[C---:B---3--:R-:W-:Y:S08]  /*38ae0*/  HMMA.1688.F32.TF32 R72, R148.reuse, R116, R228 ;  /* 0x000000749448723c */ /* 0x048ff000000810e4 */
[C---:B----4-:R-:W-:Y:S08]  /*38af0*/  HMMA.1688.F32.TF32 R44, R148.reuse, R124, R208 ;  /* 0x0000007c942c723c */ /* 0x050ff000000810d0 */
[C---:B------:R-:W-:Y:S08]  /*38b00*/  HMMA.1688.F32.TF32 R40, R148.reuse, R128, R48 ;  /* 0x000000809428723c */ /* 0x040ff00000081030 */
[C---:B------:R-:W-:Y:S08]  /*38b10*/  HMMA.1688.F32.TF32 R48, R148.reuse, R8, R168 ;  /* 0x000000089430723c */ /* 0x040ff000000810a8 */
[C---:B------:R-:W-:Y:S07]  /*38b20*/  HMMA.1688.F32.TF32 R64, R148.reuse, R4, R236 ;  /* 0x000000049440723c */ /* 0x040fee00000810ec */
[----:B------:R2:W-:Y:S01]  /*38b30*/  STL.64 [R1+0x3668], R42 ;  /* 0x0036682a01007387 */ /* 0x0005e20000100a00 */
[C---:B------:R-:W-:Y:S03]  /*38b40*/  HMMA.1688.F32.TF32 R68, R148.reuse, R120, R184 ;  /* 0x000000789444723c */ /* 0x040fe600000810b8 */
[----:B------:R3:W-:Y:S05]  /*38b50*/  STL.64 [R1+0x3660], R40 ;  /* 0x0036602801007387 */ /* 0x0007ea0000100a00 */
[C---:B------:R-:W-:Y:S01]  /*38b60*/  HMMA.1688.F32.TF32 R76, R148.reuse, R112, R220 ;  /* 0x00000070944c723c */ /* 0x040fe200000810dc */
[----:B------:R-:W-:Y:S07]  /*38b70*/  STL.64 [R1+0x3678], R46 ;  /* 0x0036782e01007387 */ /* 0x000fee0000100a00 */
[C---:B------:R-:W-:Y:S01]  /*38b80*/  HMMA.1688.F32.TF32 R80, R148.reuse, R108, R216 ;  /* 0x0000006c9450723c */ /* 0x040fe200000810d8 */
[----:B------:R4:W-:Y:S04]  /*38b90*/  STL.64 [R1+0x3670], R44 ;  /* 0x0036702c01007387 */ /* 0x0009e80000100a00 */
[----:B------:R-:W-:Y:S03]  /*38ba0*/  STL.64 [R1+0x3688], R50 ;  /* 0x0036883201007387 */ /* 0x000fe60000100a00 */
[C---:B------:R-:W-:Y:S01]  /*38bb0*/  HMMA.1688.F32.TF32 R84, R148.reuse, R104, R188 ;  /* 0x000000689454723c */ /* 0x040fe200000810bc */
[----:B------:R-:W-:Y:S04]  /*38bc0*/  STL.64 [R1+0x3680], R48 ;  /* 0x0036803001007387 */ /* 0x000fe80000100a00 */
[----:B------:R1:W-:Y:S04]  /*38bd0*/  STL.64 [R1+0x3698], R66 ;  /* 0x0036984201007387 */ /* 0x0003e80000100a00 */
[----:B------:R1:W-:Y:S04]  /*38be0*/  STL.64 [R1+0x3690], R64 ;  /* 0x0036904001007387 */ /* 0x0003e80000100a00 */
[----:B------:R1:W-:Y:S04]  /*38bf0*/  STL.64 [R1+0x36a8], R70 ;  /* 0x0036a84601007387 */ /* 0x0003e80000100a00 */
[----:B------:R1:W-:Y:S04]  /*38c00*/  STL.64 [R1+0x36a0], R68 ;  /* 0x0036a04401007387 */ /* 0x0003e80000100a00 */
[----:B------:R-:W-:Y:S04]  /*38c10*/  STL.64 [R1+0x36b8], R74 ;  /* 0x0036b84a01007387 */ /* 0x000fe80000100a00 */
[----:B------:R1:W-:Y:S04]  /*38c20*/  STL.64 [R1+0x36b0], R72 ;  /* 0x0036b04801007387 */ /* 0x0003e80000100a00 */
[----:B------:R-:W-:Y:S04]  /*38c30*/  STL.64 [R1+0x36c8], R78 ;  /* 0x0036c84e01007387 */ /* 0x000fe80000100a00 */
[----:B------:R-:W-:Y:S04]  /*38c40*/  STL.64 [R1+0x36c0], R76 ;  /* 0x0036c04c01007387 */ /* 0x000fe80000100a00 */
[----:B------:R-:W-:Y:S04]  /*38c50*/  STL.64 [R1+0x36d8], R82 ;  /* 0x0036d85201007387 */ /* 0x000fe80000100a00 */
[----:B------:R1:W-:Y:S04]  /*38c60*/  STL.64 [R1+0x36d0], R80 ;  /* 0x0036d05001007387 */ /* 0x0003e80000100a00 */
[----:B------:R1:W-:Y:S04]  /*38c70*/  STL.64 [R1+0x36e8], R86 ;  /* 0x0036e85601007387 */ /* 0x0003e80000100a00 */
[----:B------:R1:W-:Y:S04]  /*38c80*/  STL.64 [R1+0x36e0], R84 ;  /* 0x0036e05401007387 */ /* 0x0003e80000100a00 */
        /* <DEDUP_REMOVED lines=89> */
[----:B------:R-:W-:Y:S01]  /*39220*/  MOV R240, R115 ;  /* 0x0000007300f07202 */ /* 0x000fe20000000f00 */
[----:B------:R-:W-:Y:S01]  /*39230*/  IMAD.MOV.U32 R241, RZ, RZ, R114 ;  /* 0x000000fffff17224 */ /* 0x000fe200078e0072 */
[----:B------:R-:W-:Y:S01]  /*39240*/  MOV R243, R110 ;  /* 0x0000006e00f37202 */ /* 0x000fe20000000f00 */
[----:B------:R-:W-:-:S02]  /*39250*/  IMAD.MOV.U32 R242, RZ, RZ, R111 ;  /* 0x000000fffff27224 */ /* 0x000fc400078e006f */
[----:B------:R-:W-:Y:S01]  /*39260*/  IMAD.MOV.U32 R212, RZ, RZ, R99 ;  /* 0x000000ffffd47224 */ /* 0x000fe200078e0063 */
[----:B------:R-:W-:Y:S01]  /*39270*/  MOV R214, R63 ;  /* 0x0000003f00d67202 */ /* 0x000fe20000000f00 */
[----:B------:R-:W-:Y:S02]  /*39280*/  IMAD.MOV.U32 R213, RZ, RZ, R98 ;  /* 0x000000ffffd57224 */ /* 0x000fe400078e0062 */
[----:B------:R-:W-:Y:S01]  /*39290*/  IMAD.MOV.U32 R215, RZ, RZ, R62 ;  /* 0x000000ffffd77224 */ /* 0x000fe200078e003e */
[----:B------:R-:W-:Y:S01]  /*392a0*/  MOV R225, R59 ;  /* 0x0000003b00e17202 */ /* 0x000fe20000000f00 */
[----:B------:R-:W-:Y:S02]  /*392b0*/  IMAD.MOV.U32 R224, RZ, RZ, R58 ;  /* 0x000000ffffe07224 */ /* 0x000fe400078e003a */
[----:B------:R-:W-:Y:S02]  /*392c0*/  IMAD.MOV.U32 R226, RZ, RZ, R15 ;  /* 0x000000ffffe27224 */ /* 0x000fe400078e000f */
[----:B------:R-:W-:Y:S01]  /*392d0*/  IMAD.MOV.U32 R227, RZ, RZ, R14 ;  /* 0x000000ffffe37224 */ /* 0x000fe200078e000e */
[C---:B--2---:R-:W-:Y:S08]  /*392e0*/  HMMA.1688.F32.TF32 R136, R148.reuse, R56, R136 ;  /* 0x000000389488723c */ /* 0x044ff00000081088 */
[----:B---3--:R-:W-:Y:S11]  /*392f0*/  HMMA.1688.F32.TF32 R132, R148, R60, R132 ;  /* 0x0000003c9484723c */ /* 0x008ff60000081084 */
[----:B------:R-:W-:Y:S11]  /*39300*/  @!UPT UIADD3 URZ, URZ, URZ, URZ ;  /* 0x0000003f3f3ff290 */ /* 0x000ff6000fffe03f */
[----:B------:R-:W-:Y:S01]  /*39310*/  @!UPT UIADD3 URZ, URZ, URZ, URZ ;  /* 0x0000003f3f3ff290 */ /* 0x000fe2000fffe03f */
[----:B------:R-:W-:Y:S04]  /*39320*/  STL.64 [R1+0x3718], R134 ;  /* 0x0037188601007387 */ /* 0x000fe80000100a00 */
        /* <DEDUP_REMOVED lines=23> */
[----:B-1----:R-:W-:Y:S01]  /*394a0*/  MOV R20, R235 ;  /* 0x000000eb00147202 */ /* 0x002fe20000000f00 */
[----:B------:R-:W-:-:S02]  /*394b0*/  IMAD.MOV.U32 R21, RZ, RZ, R234 ;  /* 0x000000ffff157224 */ /* 0x000fc400078e00ea */
[----:B------:R-:W4:Y:S01]  /*394c0*/  LDL.LU R235, [R1+0x3854] ;  /* 0x0038540001eb7983 */ /* 0x000f220000300800 */
[----:B------:R-:W-:Y:S01]  /*394d0*/  IMAD.MOV.U32 R22, RZ, RZ, R55 ;  /* 0x000000ffff167224 */ /* 0x000fe200078e0037 */
[----:B------:R-:W-:Y:S02]  /*394e0*/  MOV R23, R54 ;  /* 0x0000003600177202 */ /* 0x000fe40000000f00 */
[----:B------:R-:W4:Y:S04]  /*394f0*/  LDL.LU R234, [R1+0x3850] ;  /* 0x0038500001ea7983 */ /* 0x000f280000300800 */
[----:B------:R-:W4:Y:S04]  /*39500*/  LDL.LU R55, [R1+0x384c] ;  /* 0x00384c0001377983 */ /* 0x000f280000300800 */
[----:B------:R-:W4:Y:S01]  /*39510*/  LDL.LU R54, [R1+0x3848] ;  /* 0x0038480001367983 */ /* 0x000f220000300800 */
[----:B--2---:R-:W-:Y:S01]  /*39520*/  IMAD.MOV.U32 R31, RZ, RZ, R102 ;  /* 0x000000ffff1f7224 */ /* 0x004fe200078e0066 */
[----:B---3--:R-:W-:Y:S01]  /*39530*/  MOV R30, R103 ;  /* 0x00000067001e7202 */ /* 0x008fe20000000f00 */
[----:B----4-:R-:W-:-:S02]  /*39540*/  IMAD.MOV.U32 R29, RZ, RZ, R106 ;  /* 0x000000ffff1d7224 */ /* 0x010fc400078e006a */
[----:B------:R-:W-:Y:S02]  /*39550*/  IMAD.MOV.U32 R28, RZ, RZ, R107 ;  /* 0x000000ffff1c7224 */ /* 0x000fe400078e006b */
[----:B------:R-:W2:Y:S04]  /*39560*/  LDL.LU R107, [R1+0x3844] ;  /* 0x00384400016b7983 */ /* 0x000ea80000300800 */
[----:B------:R-:W3:Y:S04]  /*39570*/  LDL.LU R106, [R1+0x3840] ;  /* 0x00384000016a7983 */ /* 0x000ee80000300800 */
[----:B------:R-:W4:Y:S04]  /*39580*/  LDL.LU R103, [R1+0x383c] ;  /* 0x00383c0001677983 */ /* 0x000f280000300800 */
[----:B------:R-:W2:Y:S01]  /*39590*/  LDL.LU R102, [R1+0x3838] ;  /* 0x0038380001667983 */ /* 0x000ea20000300800 */
[----:B------:R-:W-:-:S02]  /*395a0*/  IMAD.MOV.U32 R39, RZ, RZ, R99 ;  /* 0x000000ffff277224 */ /* 0x000fc400078e0063 */
[----:B------:R-:W-:Y:S01]  /*395b0*/  IMAD.MOV.U32 R38, RZ, RZ, R98 ;  /* 0x000000ffff267224 */ /* 0x000fe200078e0062 */
[----:B------:R-:W-:Y:S01]  /*395c0*/  MOV R37, R63 ;  /* 0x0000003f00257202 */ /* 0x000fe20000000f00 */
[----:B------:R-:W-:Y:S02]  /*395d0*/  IMAD.MOV.U32 R36, RZ, RZ, R62 ;  /* 0x000000ffff247224 */ /* 0x000fe400078e003e */
[----:B------:R-:W2:Y:S04]  /*395e0*/  LDL.LU R62, [R1+0x3834] ;  /* 0x00383400013e7983 */ /* 0x000ea80000300800 */
[----:B------:R-:W3:Y:S04]  /*395f0*/  LDL.LU R63, [R1+0x3830] ;  /* 0x00383000013f7983 */ /* 0x000ee80000300800 */
[----:B------:R-:W4:Y:S01]  /*39600*/  LDL.LU R98, [R1+0x382c] ;  /* 0x00382c0001627983 */ /* 0x000f220000300800 */
[----:B------:R-:W-:-:S02]  /*39610*/  IMAD.MOV.U32 R42, RZ, RZ, R59 ;  /* 0x000000ffff2a7224 */ /* 0x000fc400078e003b */
[----:B------:R-:W-:Y:S01]  /*39620*/  IMAD.MOV.U32 R41, RZ, RZ, R15 ;  /* 0x000000ffff297224 */ /* 0x000fe200078e000f */
[----:B------:R-:W4:Y:S01]  /*39630*/  LDL.LU R99, [R1+0x3828] ;  /* 0x0038280001637983 */ /* 0x000f220000300800 */
[----:B------:R-:W-:-:S03]  /*39640*/  MOV R40, R14 ;  /* 0x0000000e00287202 */ /* 0x000fc60000000f00 */
[----:B------:R-:W4:Y:S01]  /*39650*/  LDL.LU R14, [R1+0x3824] ;  /* 0x00382400010e7983 */ /* 0x000f220000300800 */
[----:B------:R-:W-:-:S03]  /*39660*/  MOV R43, R58 ;  /* 0x0000003a002b7202 */ /* 0x000fc60000000f00 */
[----:B------:R-:W4:Y:S04]  /*39670*/  LDL.LU R15, [R1+0x3820] ;  /* 0x00382000010f7983 */ /* 0x000f280000300800 */
[----:B------:R-:W4:Y:S04]  /*39680*/  LDL.LU R59, [R1+0x381c] ;  /* 0x00381c00013b7983 */ /* 0x000f280000300800 */
[----:B------:R-:W4:Y:S01]  /*39690*/  LDL.LU R58, [R1+0x3818] ;  /* 0x00381800013a7983 */ /* 0x000f220000300800 */
[----:B------:R-:W-:Y:S02]  /*396a0*/  IMAD.MOV.U32 R45, RZ, RZ, R55 ;  /* 0x000000ffff2d7224 */ /* 0x000fe400078e0037 */
[----:B------:R-:W-:Y:S01]  /*396b0*/  IMAD.MOV.U32 R44, RZ, RZ, R54 ;  /* 0x000000ffff2c7224 */ /* 0x000fe200078e0036 */
[----:B------:R-:W-:Y:S01]  /*396c0*/  MOV R46, R234 ;  /* 0x000000ea002e7202 */ /* 0x000fe20000000f00 */
[----:B------:R-:W4:Y:S01]  /*396d0*/  LDL.LU R54, [R1+0x3814] ;  /* 0x0038140001367983 */ /* 0x000f220000300800 */
[----:B------:R-:W-:-:S03]  /*396e0*/  IMAD.MOV.U32 R47, RZ, RZ, R235 ;  /* 0x000000ffff2f7224 */ /* 0x000fc600078e00eb */
[----:B------:R-:W4:Y:S04]  /*396f0*/  LDL.LU R55, [R1+0x3810] ;  /* 0x0038100001377983 */ /* 0x000f280000300800 */
[----:B------:R-:W4:Y:S04]  /*39700*/  LDL.LU R234, [R1+0x380c] ;  /* 0x00380c0001ea7983 */ /* 0x000f280000300800 */
[----:B------:R-:W4:Y:S01]  /*39710*/  LDL.LU R235, [R1+0x3808] ;  /* 0x0038080001eb7983 */ /* 0x000f220000300800 */
[----:B--2---:R-:W-:Y:S02]  /*39720*/  IMAD.MOV.U32 R67, RZ, RZ, R62 ;  /* 0x000000ffff437224 */ /* 0x004fe400078e003e */
[----:B---3--:R-:W-:Y:S01]  /*39730*/  IMAD.MOV.U32 R66, RZ, RZ, R63 ;  /* 0x000000ffff427224 */ /* 0x008fe200078e003f */
[----:B----4-:R-:W-:Y:S01]  /*39740*/  MOV R65, R98 ;  /* 0x0000006200417202 */ /* 0x010fe20000000f00 */
[----:B------:R-:W-:-:S02]  /*39750*/  IMAD.MOV.U32 R64, RZ, RZ, R99 ;  /* 0x000000ffff407224 */ /* 0x000fc400078e0063 */
[----:B------:R-:W2:Y:S04]  /*39760*/  LDL.LU R99, [R1+0x3804] ;  /* 0x0038040001637983 */ /* 0x000ea80000300800 */
[----:B------:R-:W3:Y:S04]  /*39770*/  LDL.LU R98, [R1+0x3800] ;  /* 0x0038000001627983 */ /* 0x000ee80000300800 */
[----:B------:R-:W4:Y:S01]  /*39780*/  LDL.LU R63, [R1+0x37fc] ;  /* 0x0037fc00013f7983 */ /* 0x000f220000300800 */
[----:B------:R-:W-:Y:S02]  /*39790*/  IMAD.MOV.U32 R70, RZ, RZ, R15 ;  /* 0x000000ffff467224 */ /* 0x000fe400078e000f */
[----:B------:R-:W-:Y:S01]  /*397a0*/  IMAD.MOV.U32 R69, RZ, RZ, R59 ;  /* 0x000000ffff457224 */ /* 0x000fe200078e003b */
[----:B------:R-:W2:Y:S01]  /*397b0*/  LDL.LU R62, [R1+0x37f8] ;  /* 0x0037f800013e7983 */ /* 0x000ea20000300800 */
[----:B------:R-:W-:-:S03]  /*397c0*/  MOV R68, R58 ;  /* 0x0000003a00447202 */ /* 0x000fc60000000f00 */
[----:B------:R-:W2:Y:S01]  /*397d0*/  LDL.LU R58, [R1+0x37f4] ;  /* 0x0037f400013a7983 */ /* 0x000ea20000300800 */
[----:B------:R-:W-:-:S03]  /*397e0*/  MOV R71, R14 ;  /* 0x0000000e00477202 */ /* 0x000fc60000000f00 */
[----:B------:R-:W2:Y:S04]  /*397f0*/  LDL.LU R59, [R1+0x37f0] ;  /* 0x0037f000013b7983 */ /* 0x000ea80000300800 */
[----:B------:R-:W2:Y:S04]  /*39800*/  LDL.LU R15, [R1+0x37ec] ;  /* 0x0037ec00010f7983 */ /* 0x000ea80000300800 */
[----:B------:R-:W3:Y:S01]  /*39810*/  LDL.LU R14, [R1+0x37e8] ;  /* 0x0037e800010e7983 */ /* 0x000ee20000300800 */
        /* <DEDUP_REMOVED lines=8> */
[----:B--2---:R-:W-:-:S03]  /*398a0*/  IMAD.MOV.U32 R80, RZ, RZ, R15 ;  /* 0x000000ffff507224 */ /* 0x004fc600078e000f */
[----:B------:R-:W2:Y:S01]  /*398b0*/  LDL.LU R15, [R1+0x37d4] ;  /* 0x0037d400010f7983 */ /* 0x000ea20000300800 */
[----:B---3--:R-:W-:-:S03]  /*398c0*/  MOV R81, R14 ;  /* 0x0000000e00517202 */ /* 0x008fc60000000f00 */
[----:B------:R-:W3:Y:S01]  /*398d0*/  LDL.LU R14, [R1+0x37d0] ;  /* 0x0037d000010e7983 */ /* 0x000ee20000300800 */
[----:B------:R-:W-:Y:S02]  /*398e0*/  IMAD.MOV.U32 R82, RZ, RZ, R59 ;  /* 0x000000ffff527224 */ /* 0x000fe400078e003b */
[----:B------:R-:W-:Y:S01]  /*398f0*/  IMAD.MOV.U32 R83, RZ, RZ, R58 ;  /* 0x000000ffff537224 */ /* 0x000fe200078e003a */
[----:B------:R-:W3:Y:S01]  /*39900*/  LDL.LU R59, [R1+0x37cc] ;  /* 0x0037cc00013b7983 */ /* 0x000ee20000300800 */
[----:B----4-:R-:W-:-:S03]  /*39910*/  MOV R87, R235 ;  /* 0x000000eb00577202 */ /* 0x010fc60000000f00 */
[----:B------:R-:W4:Y:S01]  /*39920*/  LDL.LU R58, [R1+0x37c8] ;  /* 0x0037c800013a7983 */ /* 0x000f220000300800 */
[----:B------:R-:W-:Y:S01]  /*39930*/  IMAD.MOV.U32 R86, RZ, RZ, R234 ;  /* 0x000000ffff567224 */ /* 0x000fe200078e00ea */
[----:B------:R-:W-:Y:S02]  /*39940*/  MOV R84, R55 ;  /* 0x0000003700547202 */ /* 0x000fe40000000f00 */
[----:B------:R-:W4:Y:S01]  /*39950*/  LDL.LU R55, [R1+0x37c4] ;  /* 0x0037c40001377983 */ /* 0x000f220000300800 */
[----:B------:R-:W-:-:S03]  /*39960*/  IMAD.MOV.U32 R85, RZ, RZ, R54 ;  /* 0x000000ffff557224 */ /* 0x000fc600078e0036 */
[----:B------:R-:W4:Y:S04]  /*39970*/  LDL.LU R54, [R1+0x37c0] ;  /* 0x0037c00001367983 */ /* 0x000f280000300800 */
[----:B------:R-:W4:Y:S04]  /*39980*/  LDL.LU R234, [R1+0x37bc] ;  /* 0x0037bc0001ea7983 */ /* 0x000f280000300800 */
[----:B------:R-:W4:Y:S01]  /*39990*/  LDL.LU R235, [R1+0x37b8] ;  /* 0x0037b80001eb7983 */ /* 0x000f220000300800 */
[----:B--2---:R-:W-:Y:S02]  /*399a0*/  IMAD.MOV.U32 R89, RZ, RZ, R15 ;  /* 0x000000ffff597224 */ /* 0x004fe400078e000f */
[----:B---3--:R-:W-:-:S02]  /*399b0*/  IMAD.MOV.U32 R88, RZ, RZ, R14 ;  /* 0x000000ffff587224 */ /* 0x008fc400078e000e */
[----:B------:R-:W2:Y:S04]  /*399c0*/  LDL.LU R14, [R1+0x37b4] ;  /* 0x0037b400010e7983 */ /* 0x000ea80000300800 */
[----:B------:R-:W3:Y:S04]  /*399d0*/  LDL.LU R15, [R1+0x37b0] ;  /* 0x0037b000010f7983 */ /* 0x000ee80000300800 */
[----:B------:R-:W3:Y:S04]  /*399e0*/  LDL.LU R90, [R1+0x538] ;  /* 0x00053800015a7983 */ /* 0x000ee80000300800 */
[----:B------:R-:W3:Y:S01]  /*399f0*/  LDL.LU R91, [R1+0x53c] ;  /* 0x00053c00015b7983 */ /* 0x000ee20000300800 */
[----:B----4-:R-:W-:-:S03]  /*39a00*/  MOV R132, R234 ;  /* 0x000000ea00847202 */ /* 0x010fc60000000f00 */
[----:B------:R-:W4:Y:S01]  /*39a10*/  LDL.LU R234, [R1+0x37ac] ;  /* 0x0037ac0001ea7983 */ /* 0x000f220000300800 */
[----:B------:R-:W-:-:S03]  /*39a20*/  IMAD.MOV.U32 R133, RZ, RZ, R235 ;  /* 0x000000ffff857224 */ /* 0x000fc600078e00eb */
[----:B------:R-:W4:Y:S01]  /*39a30*/  LDL.LU R235, [R1+0x37a8] ;  /* 0x0037a80001eb7983 */ /* 0x000f220000300800 */
[----:B------:R-:W-:Y:S01]  /*39a40*/  IMAD.MOV.U32 R92, RZ, RZ, R54 ;  /* 0x000000ffff5c7224 */ /* 0x000fe200078e0036 */
[----:B------:R-:W-:Y:S01]  /*39a50*/  MOV R94, R58 ;  /* 0x0000003a005e7202 */ /* 0x000fe20000000f00 */
[----:B------:R-:W-:Y:S02]  /*39a60*/  IMAD.MOV.U32 R93, RZ, RZ, R55 ;  /* 0x000000ffff5d7224 */ /* 0x000fe400078e0037 */
[----:B------:R-:W-:Y:S01]  /*39a70*/  IMAD.MOV.U32 R95, RZ, RZ, R59 ;  /* 0x000000ffff5f7224 */ /* 0x000fe200078e003b */
[----:B------:R-:W-:Y:S01]  /*39a80*/  MOV R77, R63 ;  /* 0x0000003f004d7202 */ /* 0x000fe20000000f00 */
[----:B------:R-:W-:Y:S02]  /*39a90*/  IMAD.MOV.U32 R76, RZ, RZ, R62 ;  /* 0x000000ffff4c7224 */ /* 0x000fe400078e003e */
        /* <DEDUP_REMOVED lines=21> */
[----:B------:R-:W-:Y:S02]  /*39bf0*/  IMAD.MOV.U32 R19, RZ, RZ, R11 ;  /* 0x000000ffff137224 */ /* 0x000fe400078e000b */
[----:B--2---:R-:W-:Y:S02]  /*39c00*/  IMAD.MOV.U32 R134, RZ, RZ, R14 ;  /* 0x000000ffff867224 */ /* 0x004fe400078e000e */
[----:B------:R-:W2:Y:S01]  /*39c10*/  LDL.LU R14, [R1+0x37a4] ;  /* 0x0037a400010e7983 */ /* 0x000ea20000300800 */
[----:B---3--:R-:W-:-:S03]  /*39c20*/  MOV R135, R15 ;  /* 0x0000000f00877202 */ /* 0x008fc60000000f00 */
        /* <DEDUP_REMOVED lines=33> */
[C---:B------:R-:W-:Y:S08]  /*39e40*/  HMMA.1688.F32.TF32 R140, R148.reuse, R52, R140 ;  /* 0x00000034948c723c */ /* 0x040ff0000008108c */
[C---:B------:R-:W-:Y:S08]  /*39e50*/  HMMA.1688.F32.TF32 R144, R148.reuse, R12, R144 ;  /* 0x0000000c9490723c */ /* 0x040ff00000081090 */
[----:B------:R-:W-:Y:S08]  /*39e60*/  HMMA.1688.F32.TF32 R148, R148, R232, R152 ;  /* 0x000000e89494723c */ /* 0x000ff00000081098 */
[C---:B------:R-:W-:Y:S08]  /*39e70*/  HMMA.1688.F32.TF32 R152, R196.reuse, R128, R156 ;  /* 0x00000080c498723c */ /* 0x040ff0000008109c */
[C---:B------:R-:W-:Y:S01]  /*39e80*/  HMMA.1688.F32.TF32 R156, R196.reuse, R124, R228 ;  /* 0x0000007cc49c723c */ /* 0x040fe200000810e4 */
[----:B------:R-:W-:Y:S04]  /*39e90*/  LDS R228, [R3+0x14000] ;  /* 0x0140000003e47984 */ /* 0x000fe80000000800 */
[----:B------:R-:W-:Y:S04]  /*39ea0*/  LDS R230, [R3+0x16000] ;  /* 0x0160000003e67984 */ /* 0x000fe80000000800 */
[----:B------:R-:W-:Y:S04]  /*39eb0*/  LDS R229, [R0+0x14000] ;  /* 0x0140000000e57984 */ /* 0x000fe80000000800 */
[----:B------:R-:W4:Y:S01]  /*39ec0*/  LDS R231, [R0+0x16000] ;  /* 0x0160000000e77984 */ /* 0x000f220000000800 */
[C---:B------:R-:W-:Y:S08]  /*39ed0*/  HMMA.1688.F32.TF32 R160, R196.reuse, R8, R160 ;  /* 0x00000008c4a0723c */ /* 0x040ff000000810a0 */
        /* <DEDUP_REMOVED lines=16> */
[----:B------:R-:W1:Y:S01]  /*39fe0*/  LDS R239, [R0+0x16100] ;  /* 0x0161000000ef7984 */ /* 0x000e620000000800 */
[C---:B----4-:R-:W-:Y:S08]  /*39ff0*/  HMMA.1688.F32.TF32 R28, R228.reuse, R234, R28 ;  /* 0x000000eae41c723c */ /* 0x050ff0000008101c */
[C---:B--2---:R-:W-:Y:S08]  /*3a000*/  HMMA.1688.F32.TF32 R32, R228.reuse, R14, R32 ;  /* 0x0000000ee420723c */ /* 0x044ff00000081020 */
        /* <DEDUP_REMOVED lines=16> */
[----:B------:R-:W-:Y:S04]  /*3a110*/  STL.64 [R1+0x8e0], R136 ;  /* 0x0008e08801007387 */ /* 0x000fe80000100a00 */
[----:B------:R2:W-:Y:S01]  /*3a120*/  STL.64 [R1+0x8e8], R138 ;  /* 0x0008e88a01007387 */ /* 0x0005e20000100a00 */
[C---:B-1----:R-:W-:Y:S03]  /*3a130*/  HMMA.1688.F32.TF32 R16, R236.reuse, R114, R16 ;  /* 0x00000072ec10723c */ /* 0x042fe60000081010 */
[----:B------:R-:W-:Y:S04]  /*3a140*/  LDS R229, [R0+0x14200] ;  /* 0x0142000000e57984 */ /* 0x000fe80000000800 */
[----:B------:R-:W1:Y:S04]  /*3a150*/  LDS R231, [R0+0x16200] ;  /* 0x0162000000e77984 */ /* 0x000e680000000800 */
[----:B--2---:R-:W2:Y:S04]  /*3a160*/  LDL.LU.64 R138, [R1+0x3728] ;  /* 0x00372800018a7983 */ /* 0x004ea80000300a00 */
[----:B------:R-:W2:Y:S04]  /*3a170*/  LDL.LU.64 R136, [R1+0x3720] ;  /* 0x0037200001887983 */ /* 0x000ea80000300a00 */
[----:B------:R-:W-:Y:S04]  /*3a180*/  STL.64 [R1+0x8d0], R132 ;  /* 0x0008d08401007387 */ /* 0x000fe80000100a00 */
[----:B------:R3:W-:Y:S04]  /*3a190*/  STL.64 [R1+0x8d8], R134 ;  /* 0x0008d88601007387 */ /* 0x0007e80000100a00 */
[----:B---3--:R-:W3:Y:S04]  /*3a1a0*/  LDL.LU.64 R134, [R1+0x3718] ;  /* 0x0037180001867983 */ /* 0x008ee80000300a00 */
[----:B------:R-:W3:Y:S04]  /*3a1b0*/  LDL.LU.64 R132, [R1+0x3710] ;  /* 0x0037100001847983 */ /* 0x000ee80000300a00 */
        /* <DEDUP_REMOVED lines=28> */
[C---:B----4-:R-:W-:Y:S08]  /*3a380*/  HMMA.1688.F32.TF32 R28, R236.reuse, R130, R24 ;  /* 0x00000082ec1c723c */ /* 0x050ff00000081018 */
[C---:B------:R-:W-:Y:S08]  /*3a390*/  HMMA.1688.F32.TF32 R24, R236.reuse, R126, R20 ;  /* 0x0000007eec18723c */ /* 0x040ff00000081014 */
[C---:B------:R-:W-:Y:S07]  /*3a3a0*/  HMMA.1688.F32.TF32 R20, R236.reuse, R10, R192 ;  /* 0x0000000aec14723c */ /* 0x040fee00000810c0 */
[----:B------:R-:W-:Y:S04]  /*3a3b0*/  STL.64 [R1+0x7f0], R28 ;  /* 0x0007f01c01007387 */ /* 0x000fe80000100a00 */
[----:B------:R4:W-:Y:S04]  /*3a3c0*/  STL.64 [R1+0x7f8], R30 ;  /* 0x0007f81e01007387 */ /* 0x0009e80000100a00 */
[----:B------:R-:W-:Y:S04]  /*3a3d0*/  STL.64 [R1+0x7e0], R24 ;  /* 0x0007e01801007387 */ /* 0x000fe80000100a00 */
[----:B------:R1:W-:Y:S01]  /*3a3e0*/  STL.64 [R1+0x7e8], R26 ;  /* 0x0007e81a01007387 */ /* 0x0003e20000100a00 */
[C---:B----4-:R-:W-:Y:S03]  /*3a3f0*/  HMMA.1688.F32.TF32 R28, R236.reuse, R6, R224 ;  /* 0x00000006ec1c723c */ /* 0x050fe600000810e0 */
[----:B------:R-:W-:Y:S04]  /*3a400*/  STL.64 [R1+0x7d0], R20 ;  /* 0x0007d01401007387 */ /* 0x000fe80000100a00 */
[----:B------:R4:W-:Y:S01]  /*3a410*/  STL.64 [R1+0x7d8], R22 ;  /* 0x0007d81601007387 */ /* 0x0009e20000100a00 */
[C---:B-1----:R-:W-:Y:S08]  /*3a420*/  HMMA.1688.F32.TF32 R24, R236.reuse, R122, R212 ;  /* 0x0000007aec18723c */ /* 0x042ff000000810d4 */
[C---:B----4-:R-:W-:Y:S07]  /*3a430*/  HMMA.1688.F32.TF32 R20, R236.reuse, R118, R240 ;  /* 0x00000076ec14723c */ /* 0x050fee00000810f0 */
[----:B------:R-:W-:Y:S04]  /*3a440*/  STL.64 [R1+0x7c0], R28 ;  /* 0x0007c01c01007387 */ /* 0x000fe80000100a00 */
[----:B------:R-:W-:Y:S04]  /*3a450*/  STL.64 [R1+0x7c8], R30 ;  /* 0x0007c81e01007387 */ /* 0x000fe80000100a00 */
[----:B------:R-:W-:Y:S04]  /*3a460*/  STL.64 [R1+0x7b0], R24 ;  /* 0x0007b01801007387 */ /* 0x000fe80000100a00 */
[----:B------:R1:W-:Y:S04]  /*3a470*/  STL.64 [R1+0x7b8], R26 ;  /* 0x0007b81a01007387 */ /* 0x0003e80000100a00 */
[----:B------:R-:W-:Y:S04]  /*3a480*/  STL.64 [R1+0x7a0], R20 ;  /* 0x0007a01401007387 */ /* 0x000fe80000100a00 */
[----:B------:R4:W-:Y:S01]  /*3a490*/  STL.64 [R1+0x7a8], R22 ;  /* 0x0007a81601007387 */ /* 0x0009e20000100a00 */
[C---:B-1----:R-:W-:Y:S08]  /*3a4a0*/  HMMA.1688.F32.TF32 R24, R236.reuse, R110, R244 ;  /* 0x0000006eec18723c */ /* 0x042ff000000810f4 */
[C---:B----4-:R-:W-:Y:S01]  /*3a4b0*/  HMMA.1688.F32.TF32 R20, R236.reuse, R106, R248 ;  /* 0x0000006aec14723c */ /* 0x050fe200000810f8 */
[----:B------:R1:W-:Y:S04]  /*3a4c0*/  STL.64 [R1+0x790], R16 ;  /* 0x0007901001007387 */ /* 0x0003e80000100a00 */
[----:B------:R4:W-:Y:S04]  /*3a4d0*/  STL.64 [R1+0x798], R18 ;  /* 0x0007981201007387 */ /* 0x0009e80000100a00 */
[----:B-1----:R-:W2:Y:S06]  /*3a4e0*/  LDL.LU R16, [R1+0x250] ;  /* 0x0002500001107983 */ /* 0x002eac0000300800 */
[----:B------:R-:W-:Y:S04]  /*3a4f0*/  STL.64 [R1+0x780], R24 ;  /* 0x0007801801007387 */ /* 0x000fe80000100a00 */
[----:B------:R-:W-:Y:S04]  /*3a500*/  STL.64 [R1+0x788], R26 ;  /* 0x0007881a01007387 */ /* 0x000fe80000100a00 */
[----:B------:R1:W-:Y:S04]  /*3a510*/  STL.64 [R1+0x770], R20 ;  /* 0x0007701401007387 */ /* 0x0003e80000100a00 */
[----:B------:R1:W-:Y:S04]  /*3a520*/  STL.64 [R1+0x778], R22 ;  /* 0x0007781601007387 */ /* 0x0003e80000100a00 */
[----:B------:R-:W2:Y:S04]  /*3a530*/  LDL.LU R17, [R1+0x254] ;  /* 0x0002540001117983 */ /* 0x000ea80000300800 */
[----:B----4-:R-:W2:Y:S04]  /*3a540*/  LDL.LU R18, [R1+0x258] ;  /* 0x0002580001127983 */ /* 0x010ea80000300800 */
        /* <DEDUP_REMOVED lines=91> */
[C---:B----4-:R-:W-:Y:S11]  /*3ab00*/  HMMA.1688.F32.TF32 R248, R236.reuse, R62, R248 ;  /* 0x0000003eecf8723c */ /* 0x050ff600000810f8 */
[----:B------:R-:W-:Y:S04]  /*3ab10*/  @!UPT UIADD3 URZ, URZ, URZ, URZ ;  /* 0x0000003f3f3ff290 */ /* 0x000fe8000fffe03f */
        /* <DEDUP_REMOVED lines=8> */
[----:B------:R1:W-:Y:S04]  /*3aba0*/  STL.64 [R1+0x740], R248 ;  /* 0x000740f801007387 */ /* 0x0003e80000100a00 */
[----:B------:R-:W-:Y:S04]  /*3abb0*/  STL.64 [R1+0x748], R250 ;  /* 0x000748fa01007387 */ /* 0x000fe80000100a00 */
[----:B-1----:R-:W4:Y:S04]  /*3abc0*/  LDL.LU R248, [R1+0x230] ;  /* 0x0002300001f87983 */ /* 0x002f280000300800 */
[----:B------:R-:W4:Y:S01]  /*3abd0*/  LDL.LU R249, [R1+0x234] ;  /* 0x0002340001f97983 */ /* 0x000f220000300800 */
[C---:B------:R-:W-:Y:S08]  /*3abe0*/  HMMA.1688.F32.TF32 R84, R236.reuse, R58, R84 ;  /* 0x0000003aec54723c */ /* 0x040ff00000081054 */
[C---:B------:R-:W-:Y:S08]  /*3abf0*/  HMMA.1688.F32.TF32 R80, R236.reuse, R54, R80 ;  /* 0x00000036ec50723c */ /* 0x040ff00000081050 */
[C---:B------:R-:W-:Y:S08]  /*3ac00*/  HMMA.1688.F32.TF32 R76, R236.reuse, R14, R76 ;  /* 0x0000000eec4c723c */ /* 0x040ff0000008104c */
[----:B------:R-:W-:Y:S01]  /*3ac10*/  HMMA.1688.F32.TF32 R236, R236, R234, R72 ;  /* 0x000000eaecec723c */ /* 0x000fe20000081048 */
[----:B------:R-:W-:Y:S07]  /*3ac20*/  STL.64 [R1+0x730], R84 ;  /* 0x0007305401007387 */ /* 0x000fee0000100a00 */
[C---:B------:R-:W-:Y:S01]  /*3ac30*/  HMMA.1688.F32.TF32 R68, R228.reuse, R130, R68 ;  /* 0x00000082e444723c */ /* 0x040fe20000081044 */
[----:B------:R1:W-:Y:S07]  /*3ac40*/  STL.64 [R1+0x738], R86 ;  /* 0x0007385601007387 */ /* 0x0003ee0000100a00 */
[C---:B------:R-:W-:Y:S01]  /*3ac50*/  HMMA.1688.F32.TF32 R64, R228.reuse, R126, R64 ;  /* 0x0000007ee440723c */ /* 0x040fe20000081040 */
[----:B-1----:R-:W2:Y:S07]  /*3ac60*/  LDL.LU.64 R86, [R1+0x36e8] ;  /* 0x0036e80001567983 */ /* 0x002eae0000300a00 */
[C---:B------:R-:W-:Y:S01]  /*3ac70*/  HMMA.1688.F32.TF32 R48, R228.reuse, R10, R48 ;  /* 0x0000000ae430723c */ /* 0x040fe20000081030 */
[----:B------:R-:W2:Y:S04]  /*3ac80*/  LDL.LU.64 R84, [R1+0x36e0] ;  /* 0x0036e00001547983 */ /* 0x000ea80000300a00 */
[----:B------:R-:W-:Y:S03]  /*3ac90*/  STL.64 [R1+0x720], R80 ;  /* 0x0007205001007387 */ /* 0x000fe60000100a00 */
[C---:B------:R-:W-:Y:S01]  /*3aca0*/  HMMA.1688.F32.TF32 R44, R228.reuse, R6, R44 ;  /* 0x00000006e42c723c */ /* 0x040fe2000008102c */
        /* <DEDUP_REMOVED lines=9> */
[----:B------:R-:W-:Y:S04]  /*3ad40*/  STL.64 [R1+0x350], R236 ;  /* 0x000350ec01007387 */ /* 0x000fe80000100a00 */
[----:B------:R-:W-:Y:S04]  /*3ad50*/  STL.64 [R1+0x358], R238 ;  /* 0x000358ee01007387 */ /* 0x000fe80000100a00 */
[----:B------:R-:W-:Y:S04]  /*3ad60*/  STL.64 [R1+0x4b0], R68 ;  /* 0x0004b04401007387 */ /* 0x000fe80000100a00 */
[----:B------:R1:W-:Y:S04]  /*3ad70*/  STL.64 [R1+0x4b8], R70 ;  /* 0x0004b84601007387 */ /* 0x0003e80000100a00 */
[----:B------:R-:W-:Y:S04]  /*3ad80*/  LDS R236, [R3+0x14300] ;  /* 0x0143000003ec7984 */ /* 0x000fe80000000800 */
[----:B------:R-:W-:Y:S04]  /*3ad90*/  LDS R238, [R3+0x16300] ;  /* 0x0163000003ee7984 */ /* 0x000fe80000000800 */
[----:B-1----:R-:W2:Y:S04]  /*3ada0*/  LDL.LU.64 R70, [R1+0x36a8] ;  /* 0x0036a80001467983 */ /* 0x002ea80000300a00 */
[----:B------:R-:W2:Y:S04]  /*3adb0*/  LDL.LU.64 R68, [R1+0x36a0] ;  /* 0x0036a00001447983 */ /* 0x000ea80000300a00 */
[----:B------:R-:W-:Y:S04]  /*3adc0*/  STL.64 [R1+0x4a0], R64 ;  /* 0x0004a04001007387 */ /* 0x000fe80000100a00 */
[----:B------:R1:W-:Y:S04]  /*3add0*/  STL.64 [R1+0x4a8], R66 ;  /* 0x0004a84201007387 */ /* 0x0003e80000100a00 */
[----:B------:R-:W-:Y:S04]  /*3ade0*/  LDS R237, [R0+0x14300] ;  /* 0x0143000000ed7984 */ /* 0x000fe80000000800 */
[----:B------:R-:W4:Y:S04]  /*3adf0*/  LDS R239, [R0+0x16300] ;  /* 0x0163000000ef7984 */ /* 0x000f280000000800 */
[----:B-1----:R-:W2:Y:S04]  /*3ae00*/  LDL.LU.64 R66, [R1+0x3698] ;  /* 0x0036980001427983 */ /* 0x002ea80000300a00 */
[----:B------:R-:W2:Y:S04]  /*3ae10*/  LDL.LU.64 R64, [R1+0x3690] ;  /* 0x0036900001407983 */ /* 0x000ea80000300a00 */
[----:B------:R-:W-:Y:S04]  /*3ae20*/  STL.64 [R1+0x490], R48 ;  /* 0x0004903001007387 */ /* 0x000fe80000100a00 */
[----:B------:R1:W-:Y:S04]  /*3ae30*/  STL.64 [R1+0x498], R50 ;  /* 0x0004983201007387 */ /* 0x0003e80000100a00 */
[----:B------:R-:W-:Y:S04]  /*3ae40*/  STL.64 [R1+0x480], R44 ;  /* 0x0004802c01007387 */ /* 0x000fe80000100a00 */
[----:B------:R1:W-:Y:S02]  /*3ae50*/  STL.64 [R1+0x488], R46 ;  /* 0x0004882e01007387 */ /* 0x0003e40000100a00 */
[C---:B-1----:R-:W-:Y:S08]  /*3ae60*/  HMMA.1688.F32.TF32 R48, R228.reuse, R122, R40 ;  /* 0x0000007ae430723c */ /* 0x042ff00000081028 */
[C---:B------:R-:W-:Y:S08]  /*3ae70*/  HMMA.1688.F32.TF32 R44, R228.reuse, R118, R36 ;  /* 0x00000076e42c723c */ /* 0x040ff00000081024 */
[C---:B------:R-:W-:Y:S08]  /*3ae80*/  HMMA.1688.F32.TF32 R40, R228.reuse, R114, R32 ;  /* 0x00000072e428723c */ /* 0x040ff00000081020 */
[C---:B------:R-:W-:Y:S08]  /*3ae90*/  HMMA.1688.F32.TF32 R36, R228.reuse, R110, R28 ;  /* 0x0000006ee424723c */ /* 0x040ff0000008101c */
[C---:B------:R-:W-:Y:S08]  /*3aea0*/  HMMA.1688.F32.TF32 R32, R228.reuse, R106, R24 ;  /* 0x0000006ae420723c */ /* 0x040ff00000081018 */
        /* <DEDUP_REMOVED lines=17> */
[C---:B-1----:R-:W-:Y:S03]  /*3afc0*/  HMMA.1688.F32.TF32 R28, R228.reuse, R58, R212 ;  /* 0x0000003ae41c723c */ /* 0x042fe600000810d4 */
[----:B------:R-:W-:Y:S04]  /*3afd0*/  STL.64 [R1+0x6d0], R20 ;  /* 0x0006d01401007387 */ /* 0x000fe80000100a00 */
[----:B------:R1:W-:Y:S01]  /*3afe0*/  STL.64 [R1+0x6d8], R22 ;  /* 0x0006d81601007387 */ /* 0x0003e20000100a00 */
[C---:B---3--:R-:W-:Y:S08]  /*3aff0*/  HMMA.1688.F32.TF32 R24, R228.reuse, R54, R240 ;  /* 0x00000036e418723c */ /* 0x048ff000000810f0 */
[----:B-1----:R-:W-:Y:S01]  /*3b000*/  HMMA.1688.F32.TF32 R20, R228, R14, R16 ;  /* 0x0000000ee414723c */ /* 0x002fe20000081010 */
[----:B------:R-:W-:Y:S01]  /*3b010*/  IMAD.MOV.U32 R250, RZ, RZ, R252 ;  /* 0x000000fffffa7224 */ /* 0x000fe200078e00fc */
[----:B------:R-:W-:-:S05]  /*3b020*/  MOV R251, R2 ;  /* 0x0000000200fb7202 */ /* 0x000fca0000000f00 */
[----:B------:R-:W-:Y:S04]  /*3b030*/  STL.64 [R1+0x530], R28 ;  /* 0x0005301c01007387 */ /* 0x000fe80000100a00 */
[----:B------:R-:W-:Y:S01]  /*3b040*/  STL.64 [R1+0x538], R30 ;  /* 0x0005381e01007387 */ /* 0x000fe20000100a00 */
[----:B------:R-:W-:Y:S03]  /*3b050*/  HMMA.1688.F32.TF32 R16, R228, R234, R244 ;  /* 0x000000eae410723c */ /* 0x000fe600000810f4 */
[----:B------:R-:W-:Y:S04]  /*3b060*/  STL.64 [R1+0x520], R24 ;  /* 0x0005201801007387 */ /* 0x000fe80000100a00 */
[----:B------:R-:W-:Y:S04]  /*3b070*/  STL.64 [R1+0x528], R26 ;  /* 0x0005281a01007387 */ /* 0x000fe80000100a00 */
[----:B------:R-:W-:Y:S04]  /*3b080*/  LDS R228, [R3+0x14400] ;  /* 0x0144000003e47984 */ /* 0x000fe80000000800 */
[----:B------:R-:W-:Y:S04]  /*3b090*/  STL.64 [R1+0x510], R20 ;  /* 0x0005101401007387 */ /* 0x000fe80000100a00 */
[----:B------:R4:W-:Y:S04]  /*3b0a0*/  STL.64 [R1+0x518], R22 ;  /* 0x0005181601007387 */ /* 0x0009e80000100a00 */
[----:B------:R-:W-:Y:S04]  /*3b0b0*/  LDS R230, [R3+0x16400] ;  /* 0x0164000003e67984 */ /* 0x000fe80000000800 */
[----:B------:R-:W-:Y:S01]  /*3b0c0*/  LDS R229, [R0+0x14400] ;  /* 0x0144000000e57984 */ /* 0x000fe20000000800 */
[----:B----4-:R-:W-:Y:S03]  /*3b0d0*/  HMMA.1688.F32.TF32 R20, R236, R130, R248 ;  /* 0x00000082ec14723c */ /* 0x010fe600000810f8 */
[----:B------:R1:W-:Y:S01]  /*3b0e0*/  STL.64 [R1+0x260], R16 ;  /* 0x0002601001007387 */ /* 0x0003e20000100a00 */
[----:B------:R-:W-:-:S02]  /*3b0f0*/  IMAD.MOV.U32 R252, RZ, RZ, R18 ;  /* 0x000000fffffc7224 */ /* 0x000fc400078e0012 */
[----:B------:R-:W-:Y:S01]  /*3b100*/  IMAD.MOV.U32 R2, RZ, RZ, R19 ;  /* 0x000000ffff027224 */ /* 0x000fe200078e0013 */
[----:B------:R-:W3:Y:S04]  /*3b110*/  LDS R231, [R0+0x16400] ;  /* 0x0164000000e77984 */ /* 0x000ee80000000800 */
[----:B-1----:R-:W4:Y:S11]  /*3b120*/  LDL.LU R16, [R1+0x160] ;  /* 0x0001600001107983 */ /* 0x002f360000300800 */
[----:B------:R-:W-:Y:S01]  /*3b130*/  @!UPT UIADD3 URZ, URZ, URZ, URZ ;  /* 0x0000003f3f3ff290 */ /* 0x000fe2000fffe03f */
        /* <DEDUP_REMOVED lines=72> */
[----:B------:R-:W2:Y:S01]  /*3b5c0*/  LDL.LU.64 R48, [R1+0x3680] ;  /* 0x0036800001307983 */ /* 0x000ea20000300a00 */
[----:B------:R-:W-:Y:S03]  /*3b5d0*/  HMMA.1688.F32.TF32 R24, R236, R110, R24 ;  /* 0x0000006eec18723c */ /* 0x000fe60000081018 */
[----:B------:R-:W-:Y:S04]  /*3b5e0*/  STL.64 [R1+0x410], R44 ;  /* 0x0004102c01007387 */ /* 0x000fe80000100a00 */
[----:B------:R1:W-:Y:S01]  /*3b5f0*/  STL.64 [R1+0x418], R46 ;  /* 0x0004182e01007387 */ /* 0x0003e20000100a00 */
[----:B------:R-:W-:-:S03]  /*3b600*/  IMAD.MOV.U32 R101, RZ, RZ, R29 ;  /* 0x000000ffff657224 */ /* 0x000fc600078e001d */
[----:B-1----:R-:W3:Y:S04]  /*3b610*/  LDL.LU.64 R46, [R1+0x3678] ;  /* 0x00367800012e7983 */ /* 0x002ee80000300a00 */
[----:B------:R-:W3:Y:S04]  /*3b620*/  LDL.LU.64 R44, [R1+0x3670] ;  /* 0x00367000012c7983 */ /* 0x000ee80000300a00 */
[----:B------:R-:W-:Y:S04]  /*3b630*/  STL.64 [R1+0x400], R40 ;  /* 0x0004002801007387 */ /* 0x000fe80000100a00 */
[----:B------:R1:W-:Y:S01]  /*3b640*/  STL.64 [R1+0x408], R42 ;  /* 0x0004082a01007387 */ /* 0x0003e20000100a00 */
[----:B------:R-:W-:-:S03]  /*3b650*/  MOV R100, R28 ;  /* 0x0000001c00647202 */ /* 0x000fc60000000f00 */
        /* <DEDUP_REMOVED lines=11> */
[----:B------:R1:W-:Y:S04]  /*3b710*/  STL [R1+0x353c], R101 ;  /* 0x00353c6501007387 */ /* 0x0003e80000100800 */
[----:B------:R1:W-:Y:S04]  /*3b720*/  STL [R1+0x3538], R100 ;  /* 0x0035386401007387 */ /* 0x0003e80000100800 */
[----:B------:R-:W-:Y:S01]  /*3b730*/  STL.64 [R1+0x3c0], R24 ;  /* 0x0003c01801007387 */ /* 0x000fe20000100a00 */
[----:B-1----:R-:W-:Y:S01]  /*3b740*/  HMMA.1688.F32.TF32 R28, R236, R102, R192 ;  /* 0x00000066ec1c723c */ /* 0x002fe200000810c0 */
[----:B------:R-:W-:-:S02]  /*3b750*/  IMAD.MOV.U32 R101, RZ, RZ, R22 ;  /* 0x000000ffff657224 */ /* 0x000fc400078e0016 */
[----:B------:R1:W-:Y:S01]  /*3b760*/  STL.64 [R1+0x3c8], R26 ;  /* 0x0003c81a01007387 */ /* 0x0003e20000100a00 */
[----:B------:R-:W-:-:S03]  /*3b770*/  MOV R100, R23 ;  /* 0x0000001700647202 */ /* 0x000fc60000000f00 */
[----:B------:R1:W-:Y:S02]  /*3b780*/  STL.64 [R1+0x3b0], R20 ;  /* 0x0003b01401007387 */ /* 0x0003e40000100a00 */
[C---:B-1----:R-:W-:Y:S08]  /*3b790*/  HMMA.1688.F32.TF32 R24, R236.reuse, R98, R224 ;  /* 0x00000062ec18723c */ /* 0x042ff000000810e0 */
[C---:B------:R-:W-:Y:S01]  /*3b7a0*/  HMMA.1688.F32.TF32 R20, R236.reuse, R62, R212 ;  /* 0x0000003eec14723c */ /* 0x040fe200000810d4 */
[----:B------:R1:W-:Y:S04]  /*3b7b0*/  STL [R1+0x3544], R100 ;  /* 0x0035446401007387 */ /* 0x0003e80000100800 */
[----:B------:R1:W-:Y:S04]  /*3b7c0*/  STL [R1+0x3540], R101 ;  /* 0x0035406501007387 */ /* 0x0003e80000100800 */
[----:B------:R-:W-:Y:S04]  /*3b7d0*/  STL.64 [R1+0x3a0], R28 ;  /* 0x0003a01c01007387 */ /* 0x000fe80000100a00 */
[----:B------:R-:W-:Y:S04]  /*3b7e0*/  STL.64 [R1+0x3a8], R30 ;  /* 0x0003a81e01007387 */ /* 0x000fe80000100a00 */
[----:B------:R-:W-:Y:S04]  /*3b7f0*/  STL.64 [R1+0x390], R24 ;  /* 0x0003901801007387 */ /* 0x000fe80000100a00 */
[----:B------:R-:W-:Y:S03]  /*3b800*/  STL.64 [R1+0x398], R26 ;  /* 0x0003981a01007387 */ /* 0x000fe60000100a00 */
[----:B-1----:R-:W-:Y:S01]  /*3b810*/  IMAD.MOV.U32 R100, RZ, RZ, R22 ;  /* 0x000000ffff647224 */ /* 0x002fe200078e0016 */
[----:B------:R1:W-:Y:S01]  /*3b820*/  STL.64 [R1+0x380], R20 ;  /* 0x0003801401007387 */ /* 0x0003e20000100a00 */
[----:B------:R-:W-:Y:S01]  /*3b830*/  IMAD.MOV.U32 R101, RZ, RZ, R23 ;  /* 0x000000ffff657224 */ /* 0x000fe200078e0017 */
[C---:B------:R-:W-:Y:S08]  /*3b840*/  HMMA.1688.F32.TF32 R16, R236.reuse, R54, R16 ;  /* 0x00000036ec10723c */ /* 0x040ff00000081010 */
[----:B-1----:R-:W-:Y:S01]  /*3b850*/  HMMA.1688.F32.TF32 R20, R236, R58, R240 ;  /* 0x0000003aec14723c */ /* 0x002fe200000810f0 */
[----:B------:R1:W-:Y:S04]  /*3b860*/  STL [R1+0x354c], R101 ;  /* 0x00354c6501007387 */ /* 0x0003e80000100800 */
[----:B------:R1:W-:Y:S11]  /*3b870*/  STL [R1+0x3548], R100 ;  /* 0x0035486401007387 */ /* 0x0003f60000100800 */
[----:B-1----:R-:W-:Y:S01]  /*3b880*/  MOV R101, R18 ;  /* 0x0000001200657202 */ /* 0x002fe20000000f00 */
[----:B------:R-:W-:-:S06]  /*3b890*/  IMAD.MOV.U32 R100, RZ, RZ, R19 ;  /* 0x000000ffff647224 */ /* 0x000fcc00078e0013 */
[----:B------:R-:W-:Y:S04]  /*3b8a0*/  STL.64 [R1+0x370], R20 ;  /* 0x0003701401007387 */ /* 0x000fe80000100a00 */
[----:B------:R1:W-:Y:S04]  /*3b8b0*/  STL.64 [R1+0x378], R22 ;  /* 0x0003781601007387 */ /* 0x0003e80000100a00 */
[----:B------:R1:W-:Y:S02]  /*3b8c0*/  STL.64 [R1+0x360], R16 ;  /* 0x0003601001007387 */ /* 0x0003e40000100a00 */
[C---:B-1----:R-:W-:Y:S08]  /*3b8d0*/  HMMA.1688.F32.TF32 R20, R236.reuse, R14, R244 ;  /* 0x0000000eec14723c */ /* 0x042ff000000810f4 */
[----:B------:R-:W-:Y:S01]  /*3b8e0*/  HMMA.1688.F32.TF32 R16, R236, R234, R248 ;  /* 0x000000eaec10723c */ /* 0x000fe200000810f8 */
[----:B------:R1:W-:Y:S04]  /*3b8f0*/  STL [R1+0x3554], R101 ;  /* 0x0035546501007387 */ /* 0x0003e80000100800 */
[----:B------:R1:W-:Y:S04]  /*3b900*/  STL [R1+0x3550], R100 ;  /* 0x0035506401007387 */ /* 0x0003e80000100800 */
[----:B------:R-:W-:Y:S04]  /*3b910*/  LDS R236, [R3+0x14500] ;  /* 0x0145000003ec7984 */ /* 0x000fe80000000800 */
[----:B------:R-:W-:Y:S04]  /*3b920*/  LDS R238, [R3+0x16500] ;  /* 0x0165000003ee7984 */ /* 0x000fe80000000800 */
[----:B------:R-:W-:Y:S04]  /*3b930*/  STL.64 [R1+0x500], R20 ;  /* 0x0005001401007387 */ /* 0x000fe80000100a00 */
        /* <DEDUP_REMOVED lines=10> */
[----:B-1----:R-:W-:-:S03]  /*3b9e0*/  IMAD.MOV.U32 R101, RZ, RZ, R16 ;  /* 0x000000ffff657224 */ /* 0x002fc600078e0010 */
[----:B------:R-:W2:Y:S01]  /*3b9f0*/  LDL.LU R244, [R1+0x120] ;  /* 0x0001200001f47983 */ /* 0x000ea20000300800 */
[----:B------:R-:W-:-:S03]  /*3ba00*/  MOV R100, R17 ;  /* 0x0000001100647202 */ /* 0x000fc60000000f00 */
        /* <DEDUP_REMOVED lines=31> */
[----:B------:R-:W-:Y:S04]  /*3bc00*/  STL [R1+0x355c], R101 ;  /* 0x00355c6501007387 */ /* 0x000fe80000100800 */
[----:B------:R-:W-:Y:S04]  /*3bc10*/  STL [R1+0x3558], R100 ;  /* 0x0035586401007387 */ /* 0x000fe80000100800 */
[----:B------:R-:W-:Y:S04]  /*3bc20*/  LDS R237, [R0+0x14500] ;  /* 0x0145000000ed7984 */ /* 0x000fe80000000800 */
[----:B------:R-:W1:Y:S01]  /*3bc30*/  LDS R239, [R0+0x16500] ;  /* 0x0165000000ef7984 */ /* 0x000e620000000800 */
[C---:B--2---:R-:W-:Y:S08]  /*3bc40*/  HMMA.1688.F32.TF32 R16, R228.reuse, R130, R16 ;  /* 0x00000082e410723c */ /* 0x044ff00000081010 */
[C---:B------:R-:W-:Y:S11]  /*3bc50*/  HMMA.1688.F32.TF32 R244, R228.reuse, R126, R244 ;  /* 0x0000007ee4f4723c */ /* 0x040ff600000810f4 */
[----:B------:R-:W-:Y:S04]  /*3bc60*/  @!UPT UIADD3 URZ, URZ, URZ, URZ ;  /* 0x0000003f3f3ff290 */ /* 0x000fe8000fffe03f */
[----:B------:R-:W-:Y:S04]  /*3bc70*/  STL.64 [R1+0x340], R16 ;  /* 0x0003401001007387 */ /* 0x000fe80000100a00 */
[----:B------:R2:W-:Y:S02]  /*3bc80*/  STL.64 [R1+0x348], R18 ;  /* 0x0003481201007387 */ /* 0x0005e40000100a00 */
[C---:B--2---:R-:W-:Y:S02]  /*3bc90*/  HMMA.1688.F32.TF32 R16, R228.reuse, R10, R248 ;  /* 0x0000000ae410723c */ /* 0x044fe400000810f8 */
[----:B------:R-:W2:Y:S04]  /*3bca0*/  LDL.LU R248, [R1] ;  /* 0x0000000001f87983 */ /* 0x000ea80000300800 */
[----:B------:R-:W-:Y:S04]  /*3bcb0*/  STL.64 [R1+0x330], R244 ;  /* 0x000330f401007387 */ /* 0x000fe80000100a00 */
[----:B------:R-:W-:Y:S11]  /*3bcc0*/  STL.64 [R1+0x338], R246 ;  /* 0x000338f601007387 */ /* 0x000ff60000100a00 */
[----:B------:R-:W-:Y:S02]  /*3bcd0*/  @!UPT UIADD3 URZ, URZ, URZ, URZ ;  /* 0x0000003f3f3ff290 */ /* 0x000fe4000fffe03f */
[----:B------:R1:W-:Y:S04]  /*3bce0*/  STL.64 [R1+0x320], R16 ;  /* 0x0003201001007387 */ /* 0x0003e80000100a00 */
[----:B------:R1:W-:Y:S04]  /*3bcf0*/  STL.64 [R1+0x328], R18 ;  /* 0x0003281201007387 */ /* 0x0003e80000100a00 */
[----:B------:R-:W2:Y:S04]  /*3bd00*/  LDL.LU R249, [R1+0x4] ;  /* 0x0000040001f97983 */ /* 0x000ea80000300800 */
[----:B------:R-:W2:Y:S04]  /*3bd10*/  LDL.LU R250, [R1+0x8] ;  /* 0x0000080001fa7983 */ /* 0x000ea80000300800 */
[----:B------:R-:W2:Y:S04]  /*3bd20*/  LDL.LU R251, [R1+0xc] ;  /* 0x00000c0001fb7983 */ /* 0x000ea80000300800 */
[----:B-1----:R-:W4:Y:S04]  /*3bd30*/  LDL.LU R16, [R1+0x20] ;  /* 0x0000200001107983 */ /* 0x002f280000300800 */
[----:B------:R-:W4:Y:S04]  /*3bd40*/  LDL.LU R17, [R1+0x24] ;  /* 0x0000240001117983 */ /* 0x000f280000300800 */
[----:B------:R-:W4:Y:S04]  /*3bd50*/  LDL.LU R18, [R1+0x28] ;  /* 0x0000280001127983 */ /* 0x000f280000300800 */
[----:B------:R-:W4:Y:S04]  /*3bd60*/  LDL.LU R19, [R1+0x2c] ;  /* 0x00002c0001137983 */ /* 0x000f280000300800 */
[----:B------:R-:W4:Y:S04]  /*3bd70*/  LDL.LU R244, [R1+0x10] ;  /* 0x0000100001f47983 */ /* 0x000f280000300800 */
[----:B------:R-:W4:Y:S04]  /*3bd80*/  LDL.LU R245, [R1+0x14] ;  /* 0x0000140001f57983 */ /* 0x000f280000300800 */
[----:B------:R-:W4:Y:S04]  /*3bd90*/  LDL.LU R246, [R1+0x18] ;  /* 0x0000180001f67983 */ /* 0x000f280000300800 */
[----:B------:R-:W4:Y:S01]  /*3bda0*/  LDL.LU R247, [R1+0x1c] ;  /* 0x00001c0001f77983 */ /* 0x000f220000300800 */
[C---:B---3--:R-:W-:Y:S08]  /*3bdb0*/  HMMA.1688.F32.TF32 R28, R228.reuse, R6, R28 ;  /* 0x00000006e41c723c */ /* 0x048ff0000008101c */
[C---:B------:R-:W-:Y:S08]  /*3bdc0*/  HMMA.1688.F32.TF32 R24, R228.reuse, R122, R24 ;  /* 0x0000007ae418723c */ /* 0x040ff00000081018 */
[C---:B------:R-:W-:Y:S08]  /*3bdd0*/  HMMA.1688.F32.TF32 R240, R228.reuse, R118, R240 ;  /* 0x00000076e4f0723c */ /* 0x040ff000000810f0 */
[----:B------:R-:W-:Y:S01]  /*3bde0*/  HMMA.1688.F32.TF32 R20, R228, R114, R20 ;  /* 0x00000072e414723c */ /* 0x000fe20000081014 */
[----:B------:R-:W-:Y:S01]  /*3bdf0*/  IMAD.MOV.U32 R100, RZ, RZ, R31 ;  /* 0x000000ffff647224 */ /* 0x000fe200078e001f */
[----:B------:R1:W-:Y:S01]  /*3be00*/  STL.64 [R1+0x310], R28 ;  /* 0x0003101c01007387 */ /* 0x0003e20000100a00 */
[----:B------:R-:W-:-:S03]  /*3be10*/  IMAD.MOV.U32 R101, RZ, RZ, R30 ;  /* 0x000000ffff657224 */ /* 0x000fc600078e001e */
[----:B------:R-:W3:Y:S04]  /*3be20*/  LDL.LU.64 R30, [R1+0x3638] ;  /* 0x00363800011e7983 */ /* 0x000ee80000300a00 */
[----:B-1----:R-:W3:Y:S04]  /*3be30*/  LDL.LU.64 R28, [R1+0x3630] ;  /* 0x00363000011c7983 */ /* 0x002ee80000300a00 */
[----:B------:R1:W-:Y:S04]  /*3be40*/  STL [R1+0x3564], R100 ;  /* 0x0035646401007387 */ /* 0x0003e80000100800 */
[----:B------:R1:W-:Y:S04]  /*3be50*/  STL [R1+0x3560], R101 ;  /* 0x0035606501007387 */ /* 0x0003e80000100800 */
[----:B------:R-:W-:Y:S04]  /*3be60*/  STL.64 [R1+0x300], R24 ;  /* 0x0003001801007387 */ /* 0x000fe80000100a00 */
[----:B------:R1:W-:Y:S02]  /*3be70*/  STL.64 [R1+0x308], R26 ;  /* 0x0003081a01007387 */ /* 0x0003e40000100a00 */
[----:B-1----:R-:W-:Y:S01]  /*3be80*/  MOV R100, R242 ;  /* 0x000000f200647202 */ /* 0x002fe20000000f00 */
[----:B------:R-:W-:Y:S01]  /*3be90*/  IMAD.MOV.U32 R101, RZ, RZ, R243 ;  /* 0x000000ffff657224 */ /* 0x000fe200078e00f3 */
[----:B------:R-:W3:Y:S04]  /*3bea0*/  LDL.LU.64 R26, [R1+0x3628] ;  /* 0x00362800011a7983 */ /* 0x000ee80000300a00 */
[----:B------:R-:W3:Y:S04]  /*3beb0*/  LDL.LU.64 R24, [R1+0x3620] ;  /* 0x0036200001187983 */ /* 0x000ee80000300a00 */
[----:B------:R1:W-:Y:S04]  /*3bec0*/  STL.64 [R1+0x2f0], R240 ;  /* 0x0002f0f001007387 */ /* 0x0003e80000100a00 */
[----:B------:R-:W3:Y:S04]  /*3bed0*/  LDL.LU.64 R242, [R1+0x3618] ;  /* 0x0036180001f27983 */ /* 0x000ee80000300a00 */
[----:B-1----:R-:W3:Y:S04]  /*3bee0*/  LDL.LU.64 R240, [R1+0x3610] ;  /* 0x0036100001f07983 */ /* 0x002ee80000300a00 */
[----:B------:R-:W-:Y:S04]  /*3bef0*/  STL.64 [R1+0x2e0], R20 ;  /* 0x0002e01401007387 */ /* 0x000fe80000100a00 */
[----:B------:R1:W-:Y:S02]  /*3bf00*/  STL.64 [R1+0x2e8], R22 ;  /* 0x0002e81601007387 */ /* 0x0003e40000100a00 */
[C---:B-1----:R-:W-:Y:S08]  /*3bf10*/  HMMA.1688.F32.TF32 R20, R228.reuse, R110, R192 ;  /* 0x0000006ee414723c */ /* 0x042ff000000810c0 */
[C---:B------:R-:W-:Y:S11]  /*3bf20*/  HMMA.1688.F32.TF32 R192, R228.reuse, R106, R224 ;  /* 0x0000006ae4c0723c */ /* 0x040ff600000810e0 */
[----:B------:R-:W-:Y:S04]  /*3bf30*/  @!UPT UIADD3 URZ, URZ, URZ, URZ ;  /* 0x0000003f3f3ff290 */ /* 0x000fe8000fffe03f */
[----:B------:R-:W-:Y:S04]  /*3bf40*/  STL.64 [R1+0x2d0], R20 ;  /* 0x0002d01401007387 */ /* 0x000fe80000100a00 */
[----:B------:R1:W-:Y:S04]  /*3bf50*/  STL.64 [R1+0x2d8], R22 ;  /* 0x0002d81601007387 */ /* 0x0003e80000100a00 */
[----:B------:R-:W3:Y:S01]  /*3bf60*/  LDL.LU R224, [R1+0xa0] ;  /* 0x0000a00001e07983 */ /* 0x000ee20000300800 */
[C---:B-1----:R-:W-:Y:S03]  /*3bf70*/  HMMA.1688.F32.TF32 R20, R228.reuse, R102, R212 ;  /* 0x00000066e414723c */ /* 0x042fe600000810d4 */
[----:B------:R1:W-:Y:S04]  /*3bf80*/  STL.64 [R1+0x2c0], R192 ;  /* 0x0002c0c001007387 */ /* 0x0003e80000100a00 */
[----:B------:R1:W-:Y:S11]  /*3bf90*/  STL.64 [R1+0x2c8], R194 ;  /* 0x0002c8c201007387 */ /* 0x0003f60000100a00 */
[----:B------:R-:W-:Y:S05]  /*3bfa0*/  @!UPT UIADD3 URZ, URZ, URZ, URZ ;  /* 0x0000003f3f3ff290 */ /* 0x000fea000fffe03f */
[----:B------:R1:W-:Y:S04]  /*3bfb0*/  STL.64 [R1+0x2b0], R20 ;  /* 0x0002b01401007387 */ /* 0x0003e80000100a00 */
[----:B------:R1:W-:Y:S04]  /*3bfc0*/  STL.64 [R1+0x2b8], R22 ;  /* 0x0002b81601007387 */ /* 0x0003e80000100a00 */
[----:B------:R-:W3:Y:S04]  /*3bfd0*/  LDL.LU R225, [R1+0xa4] ;  /* 0x0000a40001e17983 */ /* 0x000ee80000300800 */
[----:B------:R-:W3:Y:S04]  /*3bfe0*/  LDL.LU R226, [R1+0xa8] ;  /* 0x0000a80001e27983 */ /* 0x000ee80000300800 */
[----:B------:R-:W3:Y:S04]  /*3bff0*/  LDL.LU R227, [R1+0xac] ;  /* 0x0000ac0001e37983 */ /* 0x000ee80000300800 */
[----:B-1----:R-:W3:Y:S04]  /*3c000*/  LDL.LU R192, [R1+0xb0] ;  /* 0x0000b00001c07983 */ /* 0x002ee80000300800 */
        /* <DEDUP_REMOVED lines=11> */
[C---:B--2---:R-:W-:Y:S08]  /*3c0c0*/  HMMA.1688.F32.TF32 R248, R228.reuse, R58, R248 ;  /* 0x0000003ae4f8723c */ /* 0x044ff000000810f8 */
[C---:B----4-:R-:W-:Y:S08]  /*3c0d0*/  HMMA.1688.F32.TF32 R16, R228.reuse, R98, R16 ;  /* 0x00000062e410723c */ /* 0x050ff00000081010 */
[C---:B------:R-:W-:Y:S11]  /*3c0e0*/  HMMA.1688.F32.TF32 R244, R228.reuse, R62, R244 ;  /* 0x0000003ee4f4723c */ /* 0x040ff600000810f4 */
[----:B------:R-:W-:Y:S04]  /*3c0f0*/  @!UPT UIADD3 URZ, URZ, URZ, URZ ;  /* 0x0000003f3f3ff290 */ /* 0x000fe8000fffe03f */
[----:B------:R-:W-:Y:S04]  /*3c100*/  STL.64 [R1+0x2a0], R16 ;  /* 0x0002a01001007387 */ /* 0x000fe80000100a00 */
[----:B------:R1:W-:Y:S04]  /*3c110*/  STL.64 [R1+0x2a8], R18 ;  /* 0x0002a81201007387 */ /* 0x0003e80000100a00 */
[----:B-1----:R-:W2:Y:S04]  /*3c120*/  LDL.LU.64 R18, [R1+0x3608] ;  /* 0x0036080001127983 */ /* 0x002ea80000300a00 */
        /* <DEDUP_REMOVED lines=8> */
[----:B------:R-:W2:Y:S02]  /*3c1b0*/  LDL.LU.64 R248, [R1+0x35e0] ;  /* 0x0035e00001f87983 */ /* 0x000ea40000300a00 */
[----:B--2---:R-:W-:Y:S11]  /*3c1c0*/  HMMA.1688.F32.TF32 R248, R228, R54, R248 ;  /* 0x00000036e4f8723c */ /* 0x004ff600000810f8 */
[----:B------:R-:W-:Y:S11]  /*3c1d0*/  @!UPT UIADD3 URZ, URZ, URZ, URZ ;  /* 0x0000003f3f3ff290 */ /* 0x000ff6000fffe03f */
[----:B------:R-:W-:Y:S01]  /*3c1e0*/  @!UPT UIADD3 URZ, URZ, URZ, URZ ;  /* 0x0000003f3f3ff290 */ /* 0x000fe2000fffe03f */
[----:B------:R3:W-:Y:S04]  /*3c1f0*/  STL.64 [R1+0x270], R248 ;  /* 0x000270f801007387 */ /* 0x0007e80000100a00 */
[----:B------:R1:W-:Y:S01]  /*3c200*/  STL.64 [R1+0x278], R250 ;  /* 0x000278fa01007387 */ /* 0x0003e20000100a00 */
[----:B---3--:R-:W-:Y:S01]  /*3c210*/  IMAD.MOV.U32 R248, RZ, RZ, R240 ;  /* 0x000000fffff87224 */ /* 0x008fe200078e00f0 */
[----:B------:R-:W-:Y:S02]  /*3c220*/  MOV R249, R241 ;  /* 0x000000f100f97202 */ /* 0x000fe40000000f00 */
[----:B------:R-:W2:Y:S01]  /*3c230*/  LDL.LU R240, [R1+0x35dc] ;  /* 0x0035dc0001f07983 */ /* 0x000ea20000300800 */
[----:B-1----:R-:W-:-:S03]  /*3c240*/  IMAD.MOV.U32 R250, RZ, RZ, R242 ;  /* 0x000000fffffa7224 */ /* 0x002fc600078e00f2 */
[----:B------:R-:W2:Y:S01]  /*3c250*/  LDL.LU R241, [R1+0x35d8] ;  /* 0x0035d80001f17983 */ /* 0x000ea20000300800 */
[----:B------:R-:W-:-:S03]  /*3c260*/  IMAD.MOV.U32 R251, RZ, RZ, R243 ;  /* 0x000000fffffb7224 */ /* 0x000fc600078e00f3 */
[----:B------:R-:W2:Y:S04]  /*3c270*/  LDL.LU R242, [R1+0x35d4] ;  /* 0x0035d40001f27983 */ /* 0x000ea80000300800 */
[----:B------:R-:W2:Y:S01]  /*3c280*/  LDL.LU R243, [R1+0x35d0] ;  /* 0x0035d00001f37983 */ /* 0x000ea20000300800 */
[----:B------:R-:W-:Y:S11]  /*3c290*/  HMMA.1688.F32.TF32 R244, R228, R14, R244 ;  /* 0x0000000ee4f4723c */ /* 0x000ff600000810f4 */
[----:B------:R-:W-:Y:S11]  /*3c2a0*/  @!UPT UIADD3 URZ, URZ, URZ, URZ ;  /* 0x0000003f3f3ff290 */ /* 0x000ff6000fffe03f */
[----:B------:R-:W-:Y:S01]  /*3c2b0*/  @!UPT UIADD3 URZ, URZ, URZ, URZ ;  /* 0x0000003f3f3ff290 */ /* 0x000fe2000fffe03f */
[----:B------:R1:W-:Y:S04]  /*3c2c0*/  STL.64 [R1+0x4e0], R244 ;  /* 0x0004e0f401007387 */ /* 0x0003e80000100a00 */
[----:B------:R3:W-:Y:S04]  /*3c2d0*/  STL.64 [R1+0x4e8], R246 ;  /* 0x0004e8f601007387 */ /* 0x0007e80000100a00 */
[----:B-1----:R-:W2:Y:S01]  /*3c2e0*/  LDL.LU R244, [R1+0x70] ;  /* 0x0000700001f47983 */ /* 0x002ea20000300800 */
[----:B----4-:R-:W-:-:S03]  /*3c2f0*/  MOV R245, R16 ;  /* 0x0000001000f57202 */ /* 0x010fc60000000f00 */
[----:B------:R-:W4:Y:S01]  /*3c300*/  LDL.LU R16, [R1+0x35cc] ;  /* 0x0035cc0001107983 */ /* 0x000f220000300800 */
[----:B---3--:R-:W-:Y:S02]  /*3c310*/  IMAD.MOV.U32 R246, RZ, RZ, R17 ;  /* 0x000000fffff67224 */ /* 0x008fe400078e0011 */
[----:B------:R-:W-:Y:S01]  /*3c320*/  IMAD.MOV.U32 R247, RZ, RZ, R18 ;  /* 0x000000fffff77224 */ /* 0x000fe200078e0012 */
[----:B------:R-:W4:Y:S04]  /*3c330*/  LDL.LU R17, [R1+0x35c8] ;  /* 0x0035c80001117983 */ /* 0x000f280000300800 */
[----:B------:R-:W4:Y:S01]  /*3c340*/  LDL.LU R18, [R1+0x35c4] ;  /* 0x0035c40001127983 */ /* 0x000f220000300800 */
[----:B--2---:R-:W-:Y:S07]  /*3c350*/  HMMA.1688.F32.TF32 R228, R228, R234, R240 ;  /* 0x000000eae4e4723c */ /* 0x004fee00000810f0 */
[----:B------:R-:W-:-:S02]  /*3c360*/  MOV R240, R19 ;  /* 0x0000001300f07202 */ /* 0x000fc40000000f00 */
[----:B------:R-:W4:Y:S11]  /*3c370*/  LDL.LU R19, [R1+0x35c0] ;  /* 0x0035c00001137983 */ /* 0x000f360000300800 */
[----:B------:R-:W-:Y:S03]  /*3c380*/  @!UPT UIADD3 URZ, URZ, URZ, URZ ;  /* 0x0000003f3f3ff290 */ /* 0x000fe6000fffe03f */
[----:B------:R-:W-:Y:S04]  /*3c390*/  STL.64 [R1+0x4c0], R228 ;  /* 0x0004c0e401007387 */ /* 0x000fe80000100a00 */
[----:B------:R-:W-:Y:S04]  /*3c3a0*/  STL.64 [R1+0x4c8], R230 ;  /* 0x0004c8e601007387 */ /* 0x000fe80000100a00 */
[----:B------:R-:W2:Y:S04]  /*3c3b0*/  LDL.LU R241, [R1+0x84] ;  /* 0x0000840001f17983 */ /* 0x000ea80000300800 */
[----:B------:R-:W2:Y:S04]  /*3c3c0*/  LDL.LU R242, [R1+0x88] ;  /* 0x0000880001f27983 */ /* 0x000ea80000300800 */
[----:B------:R-:W2:Y:S01]  /*3c3d0*/  LDL.LU R243, [R1+0x8c] ;  /* 0x00008c0001f37983 */ /* 0x000ea20000300800 */
[C---:B------:R-:W-:Y:S03]  /*3c3e0*/  HMMA.1688.F32.TF32 R20, R236.reuse, R126, R20 ;  /* 0x0000007eec14723c */ /* 0x040fe60000081014 */
[----:B------:R-:W-:Y:S04]  /*3c3f0*/  LDS R228, [R3+0x14600] ;  /* 0x0146000003e47984 */ /* 0x000fe80000000800 */
[----:B------:R-:W-:Y:S01]  /*3c400*/  LDS R230, [R3+0x16600] ;  /* 0x0166000003e67984 */ /* 0x000fe20000000800 */
[C---:B------:R-:W-:Y:S03]  /*3c410*/  HMMA.1688.F32.TF32 R192, R236.reuse, R10, R192 ;  /* 0x0000000aecc0723c */ /* 0x040fe600000810c0 */
[----:B------:R-:W-:Y:S04]  /*3c420*/  LDS R229, [R0+0x14600] ;  /* 0x0146000000e57984 */ /* 0x000fe80000000800 */
[----:B------:R-:W1:Y:S01]  /*3c430*/  LDS R231, [R0+0x16600] ;  /* 0x0166000000e77984 */ /* 0x000e620000000800 */
[C---:B------:R-:W-:Y:S08]  /*3c440*/  HMMA.1688.F32.TF32 R224, R236.reuse, R6, R224 ;  /* 0x00000006ece0723c */ /* 0x040ff000000810e0 */
[C---:B------:R-:W-:Y:S08]  /*3c450*/  HMMA.1688.F32.TF32 R212, R236.reuse, R122, R212 ;  /* 0x0000007aecd4723c */ /* 0x040ff000000810d4 */
[C---:B----4-:R-:W-:Y:S11]  /*3c460*/  HMMA.1688.F32.TF32 R16, R236.reuse, R130, R16 ;  /* 0x00000082ec10723c */ /* 0x050ff60000081010 */
[----:B------:R-:W-:Y:S11]  /*3c470*/  @!UPT UIADD3 URZ, URZ, URZ, URZ ;  /* 0x0000003f3f3ff290 */ /* 0x000ff6000fffe03f */
[----:B------:R-:W-:Y:S01]  /*3c480*/  @!UPT UIADD3 URZ, URZ, URZ, URZ ;  /* 0x0000003f3f3ff290 */ /* 0x000fe2000fffe03f */
[----:B------:R-:W-:Y:S04]  /*3c490*/  STL.64 [R1+0x4d0], R16 ;  /* 0x0004d01001007387 */ /* 0x000fe80000100a00 */
[----:B------:R-:W-:Y:S04]  /*3c4a0*/  STL.64 [R1+0x4d8], R18 ;  /* 0x0004d81201007387 */ /* 0x000fe80000100a00 */
[----:B------:R-:W-:Y:S04]  /*3c4b0*/  STL.64 [R1+0x9c0], R20 ;  /* 0x0009c01401007387 */ /* 0x000fe80000100a00 */
[----:B------:R3:W-:Y:S01]  /*3c4c0*/  STL.64 [R1+0x9c8], R22 ;  /* 0x0009c81601007387 */ /* 0x0007e20000100a00 */
[C---:B--2---:R-:W-:Y:S03]  /*3c4d0*/  HMMA.1688.F32.TF32 R240, R236.reuse, R118, R240 ;  /* 0x00000076ecf0723c */ /* 0x044fe600000810f0 */
[----:B------:R-:W-:Y:S04]  /*3c4e0*/  LDS R16, [R3+0x14700] ;  /* 0x0147000003107984 */ /* 0x000fe80000000800 */
[----:B------:R-:W-:Y:S04]  /*3c4f0*/  LDS R18, [R3+0x16700] ;  /* 0x0167000003127984 */ /* 0x000fe80000000800 */
[----:B---3--:R-:W2:Y:S04]  /*3c500*/  LDL.LU.64 R22, [R1+0x35b8] ;  /* 0x0035b80001167983 */ /* 0x008ea80000300a00 */
[----:B------:R-:W2:Y:S04]  /*3c510*/  LDL.LU.64 R20, [R1+0x35b0] ;  /* 0x0035b00001147983 */ /* 0x000ea80000300a00 */
[----:B------:R-:W-:Y:S04]  /*3c520*/  STL.64 [R1+0x9b0], R192 ;  /* 0x0009b0c001007387 */ /* 0x000fe80000100a00 */
[----:B------:R3:W-:Y:S04]  /*3c530*/  STL.64 [R1+0x9b8], R194 ;  /* 0x0009b8c201007387 */ /* 0x0007e80000100a00 */
[----:B------:R-:W-:Y:S04]  /*3c540*/  LDS R17, [R0+0x14700] ;  /* 0x0147000000117984 */ /* 0x000fe80000000800 */
[----:B------:R-:W4:Y:S04]  /*3c550*/  LDS R19, [R0+0x16700] ;  /* 0x0167000000137984 */ /* 0x000f280000000800 */
[----:B---3--:R-:W3:Y:S04]  /*3c560*/  LDL.LU.64 R194, [R1+0x35a8] ;  /* 0x0035a80001c27983 */ /* 0x008ee80000300a00 */
[----:B------:R-:W3:Y:S04]  /*3c570*/  LDL.LU.64 R192, [R1+0x35a0] ;  /* 0x0035a00001c07983 */ /* 0x000ee80000300a00 */
[----:B------:R-:W-:Y:S04]  /*3c580*/  STL.64 [R1+0x9a0], R224 ;  /* 0x0009a0e001007387 */ /* 0x000fe80000100a00 */
[----:B------:R1:W-:Y:S04]  /*3c590*/  STL.64 [R1+0x9a8], R226 ;  /* 0x0009a8e201007387 */ /* 0x0003e80000100a00 */
[----:B-1----:R-:W3:Y:S04]  /*3c5a0*/  LDL.LU.64 R226, [R1+0x3598] ;  /* 0x0035980001e27983 */ /* 0x002ee80000300a00 */
[----:B------:R-:W3:Y:S04]  /*3c5b0*/  LDL.LU.64 R224, [R1+0x3590] ;  /* 0x0035900001e07983 */ /* 0x000ee80000300a00 */
[----:B------:R-:W-:Y:S04]  /*3c5c0*/  STL.64 [R1+0x990], R212 ;  /* 0x000990d401007387 */ /* 0x000fe80000100a00 */
[----:B------:R1:W-:Y:S04]  /*3c5d0*/  STL.64 [R1+0x998], R214 ;  /* 0x000998d601007387 */ /* 0x0003e80000100a00 */
[----:B-1----:R-:W4:Y:S04]  /*3c5e0*/  LDL.LU.64 R214, [R1+0x3588] ;  /* 0x0035880001d67983 */ /* 0x002f280000300a00 */
[----:B------:R-:W4:Y:S04]  /*3c5f0*/  LDL.LU.64 R212, [R1+0x3580] ;  /* 0x0035800001d47983 */ /* 0x000f280000300a00 */
[----:B------:R-:W-:Y:S04]  /*3c600*/  STL.64 [R1+0x980], R240 ;  /* 0x000980f001007387 */ /* 0x000fe80000100a00 */
[----:B------:R1:W-:Y:S02]  /*3c610*/  STL.64 [R1+0x988], R242 ;  /* 0x000988f201007387 */ /* 0x0003e40000100a00 */
[C---:B-1----:R-:W-:Y:S08]  /*3c620*/  HMMA.1688.F32.TF32 R240, R236.reuse, R114, R244 ;  /* 0x00000072ecf0723c */ /* 0x042ff000000810f4 */
[C---:B------:R-:W-:Y:S11]  /*3c630*/  HMMA.1688.F32.TF32 R244, R236.reuse, R110, R248 ;  /* 0x0000006eecf4723c */ /* 0x040ff600000810f8 */
[----:B------:R-:W-:Y:S04]  /*3c640*/  @!UPT UIADD3 URZ, URZ, URZ, URZ ;  /* 0x0000003f3f3ff290 */ /* 0x000fe8000fffe03f */
[----:B------:R-:W-:Y:S04]  /*3c650*/  STL.64 [R1+0x970], R240 ;  /* 0x000970f001007387 */ /* 0x000fe80000100a00 */
[----:B------:R4:W-:Y:S04]  /*3c660*/  STL.64 [R1+0x978], R242 ;  /* 0x000978f201007387 */ /* 0x0009e80000100a00 */
[----:B------:R-:W-:Y:S04]  /*3c670*/  STL.64 [R1+0x960], R244 ;  /* 0x000960f401007387 */ /* 0x000fe80000100a00 */
[----:B------:R-:W-:Y:S01]  /*3c680*/  STL.64 [R1+0x968], R246 ;  /* 0x000968f601007387 */ /* 0x000fe20000100a00 */
[C---:B--2---:R-:W-:Y:S08]  /*3c690*/  HMMA.1688.F32.TF32 R20, R236.reuse, R62, R20 ;  /* 0x0000003eec14723c */ /* 0x044ff00000081014 */
[C---:B---3--:R-:W-:Y:S08]  /*3c6a0*/  HMMA.1688.F32.TF32 R224, R236.reuse, R102, R224 ;  /* 0x00000066ece0723c */ /* 0x048ff000000810e0 */
[C---:B----4-:R-:W-:Y:S08]  /*3c6b0*/  HMMA.1688.F32.TF32 R240, R236.reuse, R106, R212 ;  /* 0x0000006aecf0723c */ /* 0x050ff000000810d4 */
[C---:B------:R-:W-:Y:S08]  /*3c6c0*/  HMMA.1688.F32.TF32 R212, R236.reuse, R98, R192 ;  /* 0x00000062ecd4723c */ /* 0x040ff000000810c0 */
[C---:B------:R-:W-:Y:S07]  /*3c6d0*/  HMMA.1688.F32.TF32 R192, R236.reuse, R58, R24 ;  /* 0x0000003aecc0723c */ /* 0x040fee0000081018 */
[----:B------:R-:W-:Y:S04]  /*3c6e0*/  STL.64 [R1+0x950], R240 ;  /* 0x000950f001007387 */ /* 0x000fe80000100a00 */
[----:B------:R-:W-:Y:S04]  /*3c6f0*/  STL.64 [R1+0x958], R242 ;  /* 0x000958f201007387 */ /* 0x000fe80000100a00 */
[----:B------:R-:W-:Y:S01]  /*3c700*/  STL.64 [R1+0x940], R224 ;  /* 0x000940e001007387 */ /* 0x000fe20000100a00 */
[C---:B------:R-:W-:Y:S03]  /*3c710*/  HMMA.1688.F32.TF32 R24, R236.reuse, R54, R28 ;  /* 0x00000036ec18723c */ /* 0x040fe6000008101c */
[----:B------:R-:W-:Y:S04]  /*3c720*/  STL.64 [R1+0x948], R226 ;  /* 0x000948e201007387 */ /* 0x000fe80000100a00 */
[----:B------:R-:W-:Y:S04]  /*3c730*/  STL.64 [R1+0x930], R212 ;  /* 0x000930d401007387 */ /* 0x000fe80000100a00 */
[----:B------:R-:W-:Y:S04]  /*3c740*/  STL.64 [R1+0x938], R214 ;  /* 0x000938d601007387 */ /* 0x000fe80000100a00 */
[----:B------:R-:W-:Y:S04]  /*3c750*/  STL.64 [R1+0x920], R20 ;  /* 0x0009201401007387 */ /* 0x000fe80000100a00 */
[----:B------:R1:W-:Y:S04]  /*3c760*/  STL.64 [R1+0x928], R22 ;  /* 0x0009281601007387 */ /* 0x0003e80000100a00 */
[----:B------:R-:W-:Y:S04]  /*3c770*/  LDS R240, [R3+0x18000] ;  /* 0x0180000003f07984 */ /* 0x000fe80000000800 */
[----:B------:R-:W-:Y:S01]  /*3c780*/  LDS R242, [R3+0x1a000] ;  /* 0x01a0000003f27984 */ /* 0x000fe20000000800 */
[----:B-1----:R-:W-:Y:S03]  /*3c790*/  HMMA.1688.F32.TF32 R20, R236, R14, R32 ;  /* 0x0000000eec14723c */ /* 0x002fe60000081020 */
[----:B------:R-:W-:Y:S04]  /*3c7a0*/  STL.64 [R1+0x910], R192 ;  /* 0x000910c001007387 */ /* 0x000fe80000100a00 */
[----:B------:R-:W-:Y:S04]  /*3c7b0*/  STL.64 [R1+0x918], R194 ;  /* 0x000918c201007387 */ /* 0x000fe80000100a00 */
[----:B------:R-:W-:Y:S04]  /*3c7c0*/  STL.64 [R1+0x900], R24 ;  /* 0x0009001801007387 */ /* 0x000fe80000100a00 */
[----:B------:R-:W-:Y:S04]  /*3c7d0*/  STL.64 [R1+0x908], R26 ;  /* 0x0009081a01007387 */ /* 0x000fe80000100a00 */
[----:B------:R-:W-:Y:S04]  /*3c7e0*/  LDS R241, [R0+0x18000] ;  /* 0x0180000000f17984 */ /* 0x000fe80000000800 */
[----:B------:R-:W-:Y:S04]  /*3c7f0*/  LDS R243, [R0+0x1a000] ;  /* 0x01a0000000f37984 */ /* 0x000fe80000000800 */
[----:B------:R-:W-:Y:S04]  /*3c800*/  STL.64 [R1+0x8f0], R20 ;  /* 0x0008f01401007387 */ /* 0x000fe80000100a00 */
[----:B------:R1:W-:Y:S02]  /*3c810*/  STL.64 [R1+0x8f8], R22 ;  /* 0x0008f81601007387 */ /* 0x0003e40000100a00 */
[C---:B-1----:R-:W-:Y:S11]  /*3c820*/  HMMA.1688.F32.TF32 R20, R228.reuse, R126, R44 ;  /* 0x0000007ee414723c */ /* 0x042ff6000008102c */
[----:B------:R-:W-:Y:S11]  /*3c830*/  @!UPT UIADD3 URZ, URZ, URZ, URZ ;  /* 0x0000003f3f3ff290 */ /* 0x000ff6000fffe03f */
[----:B------:R-:W-:Y:S02]  /*3c840*/  @!UPT UIADD3 URZ, URZ, URZ, URZ ;  /* 0x0000003f3f3ff290 */ /* 0x000fe4000fffe03f */
[----:B------:R-:W-:Y:S01]  /*3c850*/  IMAD.MOV.U32 R121, RZ, RZ, R20 ;  /* 0x000000ffff797224 */ /* 0x000fe200078e0014 */
[----:B------:R-:W-:Y:S01]  /*3c860*/  MOV R117, R22 ;  /* 0x0000001600757202 */ /* 0x000fe20000000f00 */
[----:B------:R-:W-:Y:S02]  /*3c870*/  IMAD.MOV.U32 R120, RZ, RZ, R21 ;  /* 0x000000ffff787224 */ /* 0x000fe400078e0015 */
[----:B------:R-:W-:Y:S02]  /*3c880*/  IMAD.MOV.U32 R116, RZ, RZ, R23 ;  /* 0x000000ffff747224 */ /* 0x000fe400078e0017 */
[----:B------:R-:W-:Y:S08]  /*3c890*/  HMMA.1688.F32.TF32 R20, R228, R10, R48 ;  /* 0x0000000ae414723c */ /* 0x000ff00000081030 */
[----:B------:R-:W-:Y:S08]  /*3c8a0*/  HMMA.1688.F32.TF32 R28, R236, R234, R36 ;  /* 0x000000eaec1c723c */ /* 0x000ff00000081024 */
[----:B------:R-:W-:Y:S08]  /*3c8b0*/  HMMA.1688.F32.TF32 R24, R228, R130, R40 ;  /* 0x00000082e418723c */ /* 0x000ff00000081028 */
[----:B------:R-:W-:Y:S01]  /*3c8c0*/  IMAD.MOV.U32 R113, RZ, RZ, R20 ;  /* 0x000000ffff717224 */ /* 0x000fe200078e0014 */
[----:B------:R-:W-:Y:S01]  /*3c8d0*/  MOV R112, R21 ;  /* 0x0000001500707202 */ /* 0x000fe20000000f00 */
[----:B------:R-:W-:-:S02]  /*3c8e0*/  IMAD.MOV.U32 R109, RZ, RZ, R22 ;  /* 0x000000ffff6d7224 */ /* 0x000fc400078e0016 */
[----:B------:R-:W-:Y:S02]  /*3c8f0*/  IMAD.MOV.U32 R108, RZ, RZ, R23 ;  /* 0x000000ffff6c7224 */ /* 0x000fe400078e0017 */
[----:B------:R-:W-:Y:S01]  /*3c900*/  HMMA.1688.F32.TF32 R20, R228, R6, R64 ;  /* 0x00000006e414723c */ /* 0x000fe20000081040 */
[----:B------:R-:W-:Y:S04]  /*3c910*/  STL.64 [R1+0x6c0], R28 ;  /* 0x0006c01c01007387 */ /* 0x000fe80000100a00 */
[----:B------:R-:W-:Y:S04]  /*3c920*/  STL.64 [R1+0x6c8], R30 ;  /* 0x0006c81e01007387 */ /* 0x000fe80000100a00 */
[----:B------:R-:W-:Y:S04]  /*3c930*/  STL.64 [R1+0x6b0], R24 ;  /* 0x0006b01801007387 */ /* 0x000fe80000100a00 */
[----:B------:R-:W-:Y:S04]  /*3c940*/  STL.64 [R1+0x6b8], R26 ;  /* 0x0006b81a01007387 */ /* 0x000fe80000100a00 */
[----:B------:R1:W-:Y:S04]  /*3c950*/  STL [R1+0x3524], R116 ;  /* 0x0035247401007387 */ /* 0x0003e80000100800 */
[----:B------:R2:W-:Y:S04]  /*3c960*/  STL [R1+0x3520], R117 ;  /* 0x0035207501007387 */ /* 0x0005e80000100800 */
[----:B------:R3:W-:Y:S01]  /*3c970*/  STL [R1+0x351c], R120 ;  /* 0x00351c7801007387 */ /* 0x0007e20000100800 */
[----:B-1----:R-:W-:-:S03]  /*3c980*/  MOV R116, R20 ;  /* 0x0000001400747202 */ /* 0x002fc60000000f00 */
[----:B------:R1:W-:Y:S01]  /*3c990*/  STL [R1+0x3518], R121 ;  /* 0x0035187901007387 */ /* 0x0003e20000100800 */
[----:B--2---:R-:W-:Y:S02]  /*3c9a0*/  IMAD.MOV.U32 R117, RZ, RZ, R21 ;  /* 0x000000ffff757224 */ /* 0x004fe400078e0015 */
[----:B---3--:R-:W-:Y:S01]  /*3c9b0*/  IMAD.MOV.U32 R120, RZ, RZ, R22 ;  /* 0x000000ffff787224 */ /* 0x008fe200078e0016 */
[----:B-1----:R-:W-:Y:S02]  /*3c9c0*/  MOV R121, R23 ;  /* 0x0000001700797202 */ /* 0x002fe40000000f00 */
[C---:B------:R-:W-:Y:S11]  /*3c9d0*/  HMMA.1688.F32.TF32 R20, R228.reuse, R122, R68 ;  /* 0x0000007ae414723c */ /* 0x040ff60000081044 */
[----:B------:R-:W-:Y:S11]  /*3c9e0*/  @!UPT UIADD3 URZ, URZ, URZ, URZ ;  /* 0x0000003f3f3ff290 */ /* 0x000ff6000fffe03f */
[----:B------:R-:W-:Y:S02]  /*3c9f0*/  @!UPT UIADD3 URZ, URZ, URZ, URZ ;  /* 0x0000003f3f3ff290 */ /* 0x000fe4000fffe03f */
[----:B------:R-:W-:Y:S01]  /*3ca00*/  IMAD.MOV.U32 R105, RZ, RZ, R20 ;  /* 0x000000ffff697224 */ /* 0x000fe200078e0014 */
[----:B------:R-:W-:Y:S01]  /*3ca10*/  MOV R97, R22 ;  /* 0x0000001600617202 */ /* 0x000fe20000000f00 */
[----:B------:R-:W-:Y:S02]  /*3ca20*/  IMAD.MOV.U32 R104, RZ, RZ, R21 ;  /* 0x000000ffff687224 */ /* 0x000fe400078e0015 */
[----:B------:R-:W-:Y:S02]  /*3ca30*/  IMAD.MOV.U32 R96, RZ, RZ, R23 ;  /* 0x000000ffff607224 */ /* 0x000fe400078e0017 */
[C---:B------:R-:W-:Y:S01]  /*3ca40*/  HMMA.1688.F32.TF32 R20, R228.reuse, R118, R72 ;  /* 0x00000076e414723c */ /* 0x040fe20000081048 */
[----:B------:R-:W-:Y:S04]  /*3ca50*/  LDS R72, [R3+0x18100] ;  /* 0x0181000003487984 */ /* 0x000fe80000000800 */
[----:B------:R-:W-:Y:S03]  /*3ca60*/  LDS R74, [R3+0x1a100] ;  /* 0x01a10000034a7984 */ /* 0x000fe60000000800 */
[----:B------:R-:W-:Y:S01]  /*3ca70*/  HMMA.1688.F32.TF32 R28, R228, R106, R84 ;  /* 0x0000006ae41c723c */ /* 0x000fe20000081054 */
[----:B------:R-:W-:Y:S04]  /*3ca80*/  LDS R73, [R0+0x18100] ;  /* 0x0181000000497984 */ /* 0x000fe80000000800 */
[----:B------:R-:W-:Y:S10]  /*3ca90*/  LDS R75, [R0+0x1a100] ;  /* 0x01a10000004b7984 */ /* 0x000ff40000000800 */
[----:B------:R1:W-:Y:S01]  /*3caa0*/  STL.64 [R1+0x668], R22 ;  /* 0x0006681601007387 */ /* 0x0003e20000100a00 */
[----:B------:R-:W-:Y:S01]  /*3cab0*/  IMAD.MOV.U32 R124, RZ, RZ, R20 ;  /* 0x000000ffff7c7224 */ /* 0x000fe200078e0014 */
[----:B------:R-:W-:-:S02]  /*3cac0*/  MOV R125, R21 ;  /* 0x00000015007d7202 */ /* 0x000fc40000000f00 */
[C---:B-1----:R-:W-:Y:S03]  /*3cad0*/  HMMA.1688.F32.TF32 R20, R228.reuse, R114, R76 ;  /* 0x00000072e414723c */ /* 0x042fe6000008104c */
[----:B------:R-:W-:Y:S04]  /*3cae0*/  STL [R1+0x3514], R125 ;  /* 0x0035147d01007387 */ /* 0x000fe80000100800 */
[----:B------:R-:W-:Y:S11]  /*3caf0*/  STL [R1+0x3510], R124 ;  /* 0x0035107c01007387 */ /* 0x000ff60000100800 */
[----:B------:R-:W-:Y:S05]  /*3cb00*/  @!UPT UIADD3 URZ, URZ, URZ, URZ ;  /* 0x0000003f3f3ff290 */ /* 0x000fea000fffe03f */
[----:B------:R1:W-:Y:S01]  /*3cb10*/  STL.64 [R1+0x658], R22 ;  /* 0x0006581601007387 */ /* 0x0003e20000100a00 */
[----:B------:R-:W-:Y:S02]  /*3cb20*/  IMAD.MOV.U32 R128, RZ, RZ, R20 ;  /* 0x000000ffff807224 */ /* 0x000fe400078e0014 */
[----:B------:R-:W-:Y:S02]  /*3cb30*/  IMAD.MOV.U32 R129, RZ, RZ, R21 ;  /* 0x000000ffff817224 */ /* 0x000fe400078e0015 */
[C---:B-1----:R-:W-:Y:S08]  /*3cb40*/  HMMA.1688.F32.TF32 R20, R228.reuse, R110, R80 ;  /* 0x0000006ee414723c */ /* 0x042ff00000081050 */
[C---:B------:R-:W-:Y:S11]  /*3cb50*/  HMMA.1688.F32.TF32 R24, R228.reuse, R102, R88 ;  /* 0x00000066e418723c */ /* 0x040ff60000081058 */
[----:B------:R-:W-:Y:S04]  /*3cb60*/  @!UPT UIADD3 URZ, URZ, URZ, URZ ;  /* 0x0000003f3f3ff290 */ /* 0x000fe8000fffe03f */
[----:B------:R-:W-:Y:S04]  /*3cb70*/  STL.64 [R1+0x640], R20 ;  /* 0x0006401401007387 */ /* 0x000fe80000100a00 */
[----:B------:R1:W-:Y:S02]  /*3cb80*/  STL.64 [R1+0x648], R22 ;  /* 0x0006481601007387 */ /* 0x0003e40000100a00 */
[----:B-1----:R-:W-:Y:S02]  /*3cb90*/  HMMA.1688.F32.TF32 R20, R228, R98, R92 ;  /* 0x00000062e414723c */ /* 0x002fe4000008105c */
[----:B------:R-:W-:Y:S04]  /*3cba0*/  STL.64 [R1+0x630], R28 ;  /* 0x0006301c01007387 */ /* 0x000fe80000100a00 */
[----:B------:R-:W-:Y:S04]  /*3cbb0*/  STL.64 [R1+0x638], R30 ;  /* 0x0006381e01007387 */ /* 0x000fe80000100a00 */
[----:B------:R-:W-:Y:S04]  /*3cbc0*/  STL.64 [R1+0x620], R24 ;  /* 0x0006201801007387 */ /* 0x000fe80000100a00 */
[----:B------:R-:W-:Y:S09]  /*3cbd0*/  STL.64 [R1+0x628], R26 ;  /* 0x0006281a01007387 */ /* 0x000ff20000100a00 */
[----:B------:R1:W-:Y:S01]  /*3cbe0*/  STL.64 [R1+0x618], R22 ;  /* 0x0006181601007387 */ /* 0x0003e20000100a00 */
[----:B------:R-:W-:Y:S01]  /*3cbf0*/  MOV R125, R20 ;  /* 0x00000014007d7202 */ /* 0x000fe20000000f00 */
[----:B------:R-:W-:-:S02]  /*3cc00*/  IMAD.MOV.U32 R124, RZ, RZ, R21 ;  /* 0x000000ffff7c7224 */ /* 0x000fc400078e0015 */
[C---:B-1----:R-:W-:Y:S08]  /*3cc10*/  HMMA.1688.F32.TF32 R20, R228.reuse, R62, R132 ;  /* 0x0000003ee414723c */ /* 0x042ff00000081084 */
[C---:B------:R-:W-:Y:S08]  /*3cc20*/  HMMA.1688.F32.TF32 R28, R228.reuse, R58, R136 ;  /* 0x0000003ae41c723c */ /* 0x040ff00000081088 */
[C---:B------:R-:W-:Y:S07]  /*3cc30*/  HMMA.1688.F32.TF32 R24, R228.reuse, R54, R140 ;  /* 0x00000036e418723c */ /* 0x040fee000008108c */
[----:B------:R-:W-:Y:S04]  /*3cc40*/  STL.64 [R1+0x600], R20 ;  /* 0x0006001401007387 */ /* 0x000fe80000100a00 */
[----:B------:R1:W-:Y:S02]  /*3cc50*/  STL.64 [R1+0x608], R22 ;  /* 0x0006081601007387 */ /* 0x0003e40000100a00 */
[----:B-1----:R-:W-:Y:S02]  /*3cc60*/  HMMA.1688.F32.TF32 R20, R228, R14, R144 ;  /* 0x0000000ee414723c */ /* 0x002fe40000081090 */
[----:B------:R-:W-:Y:S04]  /*3cc70*/  STL.64 [R1+0x5f0], R28 ;  /* 0x0005f01c01007387 */ /* 0x000fe80000100a00 */
[----:B------:R-:W-:Y:S04]  /*3cc80*/  STL.64 [R1+0x5f8], R30 ;  /* 0x0005f81e01007387 */ /* 0x000fe80000100a00 */
[----:B------:R-:W-:Y:S04]  /*3cc90*/  STL.64 [R1+0x5e0], R24 ;  /* 0x0005e01801007387 */ /* 0x000fe80000100a00 */
[----:B------:R1:W-:Y:S10]  /*3cca0*/  STL.64 [R1+0x5e8], R26 ;  /* 0x0005e81a01007387 */ /* 0x0003f40000100a00 */
[----:B------:R-:W-:Y:S01]  /*3ccb0*/  IMAD.MOV.U32 R135, RZ, RZ, R20 ;  /* 0x000000ffff877224 */ /* 0x000fe200078e0014 */
[----:B------:R-:W-:Y:S01]  /*3ccc0*/  MOV R134, R21 ;  /* 0x0000001500867202 */ /* 0x000fe20000000f00 */
[----:B------:R-:W-:-:S02]  /*3ccd0*/  IMAD.MOV.U32 R133, RZ, RZ, R22 ;  /* 0x000000ffff857224 */ /* 0x000fc400078e0016 */
[----:B------:R-:W-:Y:S02]  /*3cce0*/  IMAD.MOV.U32 R132, RZ, RZ, R23 ;  /* 0x000000ffff847224 */ /* 0x000fe400078e0017 */
[----:B------:R-:W-:Y:S04]  /*3ccf0*/  STL.64 [R1+0x3530], R134 ;  /* 0x0035308601007387 */ /* 0x000fe80000100a00 */
[----:B------:R-:W-:Y:S04]  /*3cd00*/  STL.64 [R1+0x3528], R132 ;  /* 0x0035288401007387 */ /* 0x000fe80000100a00 */
[----:B------:R-:W2:Y:S01]  /*3cd10*/  LDL R5, [R1+0xa04] ;  /* 0x000a040001057983 */ /* 0x000ea20000100800 */
[----:B-1----:R-:W-:Y:S08]  /*3cd20*/  HMMA.1688.F32.TF32 R24, R228, R234, R148 ;  /* 0x000000eae418723c */ /* 0x002ff00000081094 */
        /* <DEDUP_REMOVED lines=14> */
[----:B------:R-:W-:Y:S04]  /*3ce10*/  STL [R1+0x350c], R212 ;  /* 0x00350cd401007387 */ /* 0x000fe80000100800 */
[----:B------:R-:W-:Y:S04]  /*3ce20*/  STL.64 [R1+0x5a0], R8 ;  /* 0x0005a00801007387 */ /* 0x000fe80000100a00 */
[----:B------:R1:W-:Y:S02]  /*3ce30*/  STL.64 [R1+0x5a8], R10 ;  /* 0x0005a80a01007387 */ /* 0x0003e40000100a00 */
[C---:B-1----:R-:W-:Y:S02]  /*3ce40*/  HMMA.1688.F32.TF32 R8, R16.reuse, R122, R164 ;  /* 0x0000007a1008723c */ /* 0x042fe400000810a4 */
[----:B------:R-:W-:Y:S04]  /*3ce50*/  STL [R1+0x3508], R213 ;  /* 0x003508d501007387 */ /* 0x000fe80000100800 */
[----:B------:R-:W-:Y:S02]  /*3ce60*/  STL [R1+0x34f4], R214 ;  /* 0x0034f4d601007387 */ /* 0x000fe40000100800 */
[C---:B------:R-:W-:Y:S02]  /*3ce70*/  HMMA.1688.F32.TF32 R20, R16.reuse, R118, R204 ;  /* 0x000000761014723c */ /* 0x040fe400000810cc */
[----:B------:R-:W-:Y:S04]  /*3ce80*/  STL [R1+0x34f0], R215 ;  /* 0x0034f0d701007387 */ /* 0x000fe80000100800 */
[----:B------:R-:W-:Y:S02]  /*3ce90*/  STL.64 [R1+0x3578], R120 ;  /* 0x0035787801007387 */ /* 0x000fe40000100a00 */
[C---:B------:R-:W-:Y:S07]  /*3cea0*/  HMMA.1688.F32.TF32 R24, R16.reuse, R114, R168 ;  /* 0x000000721018723c */ /* 0x040fee00000810a8 */
[----:B------:R-:W-:Y:S04]  /*3ceb0*/  STL.64 [R1+0x590], R8 ;  /* 0x0005900801007387 */ /* 0x000fe80000100a00 */
[----:B------:R1:W-:Y:S02]  /*3cec0*/  STL.64 [R1+0x598], R10 ;  /* 0x0005980a01007387 */ /* 0x0003e40000100a00 */
[C---:B-1----:R-:W-:Y:S02]  /*3ced0*/  HMMA.1688.F32.TF32 R8, R16.reuse, R110, R208 ;  /* 0x0000006e1008723c */ /* 0x042fe400000810d0 */
[----:B------:R-:W-:Y:S04]  /*3cee0*/  STL.64 [R1+0x580], R20 ;  /* 0x0005801401007387 */ /* 0x000fe80000100a00 */
[----:B------:R1:W-:Y:S04]  /*3cef0*/  STL.64 [R1+0x588], R22 ;  /* 0x0005881601007387 */ /* 0x0003e80000100a00 */
[----:B------:R-:W-:Y:S04]  /*3cf00*/  STL.64 [R1+0x570], R24 ;  /* 0x0005701801007387 */ /* 0x000fe80000100a00 */
[----:B------:R-:W-:Y:S01]  /*3cf10*/  STL.64 [R1+0x578], R26 ;  /* 0x0005781a01007387 */ /* 0x000fe20000100a00 */
[C---:B-1----:R-:W-:Y:S08]  /*3cf20*/  HMMA.1688.F32.TF32 R20, R16.reuse, R106, R172 ;  /* 0x0000006a1014723c */ /* 0x042ff000000810ac */
[----:B------:R-:W-:Y:S04]  /*3cf30*/  STL.64 [R1+0x560], R8 ;  /* 0x0005600801007387 */ /* 0x000fe80000100a00 */
[----:B------:R1:W-:Y:S01]  /*3cf40*/  STL.64 [R1+0x568], R10 ;  /* 0x0005680a01007387 */ /* 0x0003e20000100a00 */
[C---:B------:R-:W-:Y:S08]  /*3cf50*/  HMMA.1688.F32.TF32 R204, R16.reuse, R54, R188 ;  /* 0x0000003610cc723c */ /* 0x040ff000000810bc */
[C---:B-1----:R-:W-:Y:S02]  /*3cf60*/  HMMA.1688.F32.TF32 R8, R16.reuse, R98, R176 ;  /* 0x000000621008723c */ /* 0x042fe400000810b0 */
[----:B------:R-:W-:Y:S04]  /*3cf70*/  STL.64 [R1+0x550], R20 ;  /* 0x0005501401007387 */ /* 0x000fe80000100a00 */
[----:B------:R-:W-:Y:S02]  /*3cf80*/  STL.64 [R1+0x558], R22 ;  /* 0x0005581601007387 */ /* 0x000fe40000100a00 */
[C---:B------:R-:W-:Y:S08]  /*3cf90*/  HMMA.1688.F32.TF32 R192, R16.reuse, R102, R216 ;  /* 0x0000006610c0723c */ /* 0x040ff000000810d8 */
[C---:B------:R-:W-:Y:S08]  /*3cfa0*/  HMMA.1688.F32.TF32 R200, R16.reuse, R62, R180 ;  /* 0x0000003e10c8723c */ /* 0x040ff000000810b4 */
[----:B------:R-:W-:Y:S01]  /*3cfb0*/  HMMA.1688.F32.TF32 R224, R16, R58, R184 ;  /* 0x0000003a10e0723c */ /* 0x000fe200000810b8 */
[----:B------:R-:W-:Y:S01]  /*3cfc0*/  MOV R179, R8 ;  /* 0x0000000800b37202 */ /* 0x000fe20000000f00 */
[----:B------:R-:W-:Y:S01]  /*3cfd0*/  IMAD.MOV.U32 R178, RZ, RZ, R9 ;  /* 0x000000ffffb27224 */ /* 0x000fe200078e0009 */
[----:B------:R-:W-:Y:S01]  /*3cfe0*/  MOV R176, R11 ;  /* 0x0000000b00b07202 */ /* 0x000fe20000000f00 */
[----:B------:R-:W-:-:S04]  /*3cff0*/  IMAD.MOV.U32 R177, RZ, RZ, R10 ;  /* 0x000000ffffb17224 */ /* 0x000fc800078e000a */
[C---:B------:R-:W-:Y:S08]  /*3d000*/  HMMA.1688.F32.TF32 R208, R16.reuse, R14, R220 ;  /* 0x0000000e10d0723c */ /* 0x040ff000000810dc */
[----:B------:R-:W-:Y:S01]  /*3d010*/  HMMA.1688.F32.TF32 R232, R16, R234, R196 ;  /* 0x000000ea10e8723c */ /* 0x000fe200000810c4 */
[----:B--2---:R-:W1:Y:S04]  /*3d020*/  LDSM.16.M88.4 R52, [R5+0x83080] ;  /* 0x083080000534783b */ /* 0x004e680000000200 */
[----:B------:R-:W2:Y:S04]  /*3d030*/  LDSM.16.M88.4 R48, [R5+0x84080] ;  /* 0x084080000530783b */ /* 0x000ea80000000200 */
[----:B------:R-:W3:Y:S04]  /*3d040*/  LDSM.16.M88.4 R44, [R5+0x85080] ;  /* 0x08508000052c783b */ /* 0x000ee80000000200 */
[----:B------:R-:W4:Y:S04]  /*3d050*/  LDSM.16.M88.4 R40, [R5+0x86080] ;  /* 0x086080000528783b */ /* 0x000f280000000200 */
[----:B------:R-:W2:Y:S04]  /*3d060*/  LDSM.16.M88.4 R36, [R5+0x87080] ;  /* 0x087080000524783b */ /* 0x000ea80000000200 */
[----:B------:R-:W3:Y:S04]  /*3d070*/  LDSM.16.M88.4 R32, [R5+0x88080] ;  /* 0x088080000520783b */ /* 0x000ee80000000200 */
[----:B------:R-:W3:Y:S04]  /*3d080*/  LDSM.16.M88.4 R28, [R5+0x89080] ;  /* 0x08908000051c783b */ /* 0x000ee80000000200 */
[----:B------:R-:W4:Y:S04]  /*3d090*/  LDSM.16.M88.4 R24, [R5+0x8a080] ;  /* 0x08a080000518783b */ /* 0x000f280000000200 */
[----:B------:R-:W4:Y:S04]  /*3d0a0*/  LDSM.16.M88.4 R20, [R5+0x8b080] ;  /* 0x08b080000514783b */ /* 0x000f280000000200 */
[----:B------:R-:W4:Y:S04]  /*3d0b0*/  LDSM.16.M88.4 R16, [R5+0x8c080] ;  /* 0x08c080000510783b */ /* 0x000f280000000200 */
[----:B------:R-:W4:Y:S04]  /*3d0c0*/  LDSM.16.M88.4 R12, [R5+0x8d080] ;  /* 0x08d08000050c783b */ /* 0x000f280000000200 */
[----:B------:R-:W4:Y:S04]  /*3d0d0*/  LDSM.16.M88.4 R8, [R5+0x8e080] ;  /* 0x08e080000508783b */ /* 0x000f280000000200 */
[----:B-1----:R-:W-:Y:S04]  /*3d0e0*/  STL [R1+0x34b0], R54 ;  /* 0x0034b03601007387 */ /* 0x002fe80000100800 */
[----:B------:R-:W-:Y:S04]  /*3d0f0*/  STL [R1+0x34ac], R55 ;  /* 0x0034ac3701007387 */ /* 0x000fe80000100800 */
[----:B--2---:R-:W-:Y:S04]  /*3d100*/  STL [R1+0x34a8], R50 ;  /* 0x0034a83201007387 */ /* 0x004fe80000100800 */
[----:B------:R-:W-:Y:S04]  /*3d110*/  STL [R1+0x34a4], R51 ;  /* 0x0034a43301007387 */ /* 0x000fe80000100800 */
[----:B---3--:R-:W-:Y:S04]  /*3d120*/  STL [R1+0x349c], R46 ;  /* 0x00349c2e01007387 */ /* 0x008fe80000100800 */
[----:B------:R-:W-:Y:S04]  /*3d130*/  STL [R1+0x3498], R47 ;  /* 0x0034982f01007387 */ /* 0x000fe80000100800 */
[----:B----4-:R-:W-:Y:S04]  /*3d140*/  STL [R1+0x34a0], R42 ;  /* 0x0034a02a01007387 */ /* 0x010fe80000100800 */
        /* <DEDUP_REMOVED lines=45> */
[----:B------:R-:W-:Y:S04]  /*3d420*/  LDSM.16.M88.4 R56, [R5+0x82080] ;  /* 0x082080000538783b */ /* 0x000fe80000000200 */
[----:B------:R-:W-:Y:S04]  /*3d430*/  LDSM.16.M88.4 R64, [R5+0x80080] ;  /* 0x080080000540783b */ /* 0x000fe80000000200 */
[----:B------:R-:W-:Y:S04]  /*3d440*/  LDSM.16.M88.4 R60, [R5+0x81080] ;  /* 0x08108000053c783b */ /* 0x000fe80000000200 */
[----:B------:R-:W1:Y:S04]  /*3d450*/  LDSM.16.M88.4 R4, [R5+0x8f080] ;  /* 0x08f080000504783b */ /* 0x000e680000000200 */
[----:B------:R-:W4:Y:S04]  /*3d460*/  LDL.LU R244, [R1+0x870] ;  /* 0x0008700001f47983 */ /* 0x000f280000300800 */
[----:B------:R-:W4:Y:S04]  /*3d470*/  LDL.LU R245, [R1+0x874] ;  /* 0x0008740001f57983 */ /* 0x000f280000300800 */
[----:B------:R-:W4:Y:S04]  /*3d480*/  LDL.LU R246, [R1+0x878] ;  /* 0x0008780001f67983 */ /* 0x000f280000300800 */
[----:B------:R-:W4:Y:S04]  /*3d490*/  LDL.LU R247, [R1+0x87c] ;  /* 0x00087c0001f77983 */ /* 0x000f280000300800 */
[----:B-1----:R-:W-:Y:S04]  /*3d4a0*/  STL [R1+0x3444], R6 ;  /* 0x0034440601007387 */ /* 0x002fe80000100800 */
[----:B------:R-:W-:Y:S01]  /*3d4b0*/  STL [R1+0x3440], R7 ;  /* 0x0034400701007387 */ /* 0x000fe20000100800 */
[C---:B--2---:R-:W-:Y:S11]  /*3d4c0*/  HMMA.1688.F32.TF32 R80, R240.reuse, R56, R80 ;  /* 0x00000038f050723c */ /* 0x044ff60000081050 */
[----:B------:R-:W-:Y:S11]  /*3d4d0*/  @!UPT UIADD3 URZ, URZ, URZ, URZ ;  /* 0x0000003f3f3ff290 */ /* 0x000ff6000fffe03f */
[----:B------:R-:W-:Y:S02]  /*3d4e0*/  @!UPT UIADD3 URZ, URZ, URZ, URZ ;  /* 0x0000003f3f3ff290 */ /* 0x000fe4000fffe03f */
[----:B------:R-:W-:Y:S01]  /*3d4f0*/  MOV R212, R80 ;  /* 0x0000005000d47202 */ /* 0x000fe20000000f00 */
[----:B------:R-:W-:Y:S01]  /*3d500*/  IMAD.MOV.U32 R213, RZ, RZ, R81 ;  /* 0x000000ffffd57224 */ /* 0x000fe200078e0051 */
[----:B------:R-:W-:Y:S01]  /*3d510*/  MOV R229, R83 ;  /* 0x0000005300e57202 */ /* 0x000fe20000000f00 */
[----:B------:R-:W-:Y:S02]  /*3d520*/  IMAD.MOV.U32 R228, RZ, RZ, R82 ;  /* 0x000000ffffe47224 */ /* 0x000fe400078e0052 */
[C---:B---3--:R-:W-:Y:S08]  /*3d530*/  HMMA.1688.F32.TF32 R80, R240.reuse, R52, R76 ;  /* 0x00000034f050723c */ /* 0x048ff0000008104c */
[C---:B----4-:R-:W-:Y:S08]  /*3d540*/  HMMA.1688.F32.TF32 R76, R240.reuse, R48, R68 ;  /* 0x00000030f04c723c */ /* 0x050ff00000081044 */
[C---:B------:R-:W-:Y:S07]  /*3d550*/  HMMA.1688.F32.TF32 R68, R240.reuse, R44, R248 ;  /* 0x0000002cf044723c */ /* 0x040fee00000810f8 */
        /* <DEDUP_REMOVED lines=10> */
[C---:B-1----:R-:W-:Y:S11]  /*3d600*/  HMMA.1688.F32.TF32 R68, R240.reuse, R40, R236 ;  /* 0x00000028f044723c */ /* 0x042ff600000810ec */
[----:B------:R-:W-:Y:S11]  /*3d610*/  @!UPT UIADD3 URZ, URZ, URZ, URZ ;  /* 0x0000003f3f3ff290 */ /* 0x000ff6000fffe03f */
[----:B------:R-:W-:Y:S02]  /*3d620*/  @!UPT UIADD3 URZ, URZ, URZ, URZ ;  /* 0x0000003f3f3ff290 */ /* 0x000fe4000fffe03f */
[----:B------:R-:W-:Y:S02]  /*3d630*/  IMAD.MOV.U32 R23, RZ, RZ, R71 ;  /* 0x000000ffff177224 */ /* 0x000fe400078e0047 */
[----:B------:R-:W-:Y:S01]  /*3d640*/  IMAD.MOV.U32 R22, RZ, RZ, R70 ;  /* 0x000000ffff167224 */ /* 0x000fe200078e0046 */
[----:B------:R1:W-:Y:S04]  /*3d650*/  STL.64 [R1+0x60], R68 ;  /* 0x0000604401007387 */ /* 0x0003e80000100a00 */
[----:B------:R-:W-:Y:S04]  /*3d660*/  STL [R1+0x34d4], R23 ;  /* 0x0034d41701007387 */ /* 0x000fe80000100800 */
[----:B------:R-:W-:Y:S04]  /*3d670*/  STL [R1+0x34d0], R22 ;  /* 0x0034d01601007387 */ /* 0x000fe80000100800 */
[----:B------:R-:W3:Y:S04]  /*3d680*/  LDL.LU R236, [R1+0x850] ;  /* 0x0008500001ec7983 */ /* 0x000ee80000300800 */
[----:B------:R-:W3:Y:S04]  /*3d690*/  LDL.LU R237, [R1+0x854] ;  /* 0x0008540001ed7983 */ /* 0x000ee80000300800 */
[----:B------:R-:W3:Y:S04]  /*3d6a0*/  LDL.LU R238, [R1+0x858] ;  /* 0x0008580001ee7983 */ /* 0x000ee80000300800 */
[----:B------:R-:W3:Y:S01]  /*3d6b0*/  LDL.LU R239, [R1+0x85c] ;  /* 0x00085c0001ef7983 */ /* 0x000ee20000300800 */
[C---:B-1----:R-:W-:Y:S08]  /*3d6c0*/  HMMA.1688.F32.TF32 R68, R240.reuse, R36, R244 ;  /* 0x00000024f044723c */ /* 0x042ff000000810f4 */
[----:B------:R-:W-:Y:S11]  /*3d6d0*/  HMMA.1688.F32.TF32 R84, R240, R60, R84 ;  /* 0x0000003cf054723c */ /* 0x000ff60000081054 */
[----:B------:R-:W-:Y:S05]  /*3d6e0*/  @!UPT UIADD3 URZ, URZ, URZ, URZ ;  /* 0x0000003f3f3ff290 */ /* 0x000fea000fffe03f */
[----:B------:R-:W-:Y:S01]  /*3d6f0*/  MOV R26, R68 ;  /* 0x00000044001a7202 */ /* 0x000fe20000000f00 */
[----:B------:R-:W-:Y:S01]  /*3d700*/  IMAD.MOV.U32 R27, RZ, RZ, R69 ;  /* 0x000000ffff1b7224 */ /* 0x000fe200078e0045 */
[----:B------:R-:W4:Y:S01]  /*3d710*/  LDL.LU R68, [R1+0x820] ;  /* 0x0008200001447983 */ /* 0x000f220000300800 */
[----:B------:R-:W-:Y:S01]  /*3d720*/  IMAD.MOV.U32 R30, RZ, RZ, R70 ;  /* 0x000000ffff1e7224 */ /* 0x000fe200078e0046 */
[----:B------:R-:W-:Y:S02]  /*3d730*/  MOV R31, R71 ;  /* 0x00000047001f7202 */ /* 0x000fe40000000f00 */
        /* <DEDUP_REMOVED lines=11> */
[----:B------:R-:W4:Y:S01]  /*3d7f0*/  LDL.LU R79, [R1+0x83c] ;  /* 0x00083c00014f7983 */ /* 0x000f220000300800 */
[----:B------:R-:W-:Y:S01]  /*3d800*/  MOV R174, R85 ;  /* 0x0000005500ae7202 */ /* 0x000fe20000000f00 */
[----:B------:R-:W-:Y:S02]  /*3d810*/  IMAD.MOV.U32 R173, RZ, RZ, R86 ;  /* 0x000000ffffad7224 */ /* 0x000fe400078e0056 */
[----:B------:R-:W-:Y:S01]  /*3d820*/  STL [R1+0x34e4], R31 ;  /* 0x0034e41f01007387 */ /* 0x000fe20000100800 */
[----:B------:R-:W-:-:S03]  /*3d830*/  IMAD.MOV.U32 R172, RZ, RZ, R87 ;  /* 0x000000ffffac7224 */ /* 0x000fc600078e0057 */
[----:B------:R-:W-:Y:S04]  /*3d840*/  STL [R1+0x34e0], R30 ;  /* 0x0034e01e01007387 */ /* 0x000fe80000100800 */
[----:B------:R1:W-:Y:S04]  /*3d850*/  STL [R1+0x34dc], R27 ;  /* 0x0034dc1b01007387 */ /* 0x0003e80000100800 */
[----:B------:R1:W-:Y:S01]  /*3d860*/  STL [R1+0x34d8], R26 ;  /* 0x0034d81a01007387 */ /* 0x0003e20000100800 */
[----:B--2---:R-:W-:Y:S03]  /*3d870*/  HMMA.1688.F32.TF32 R84, R240, R32, R248 ;  /* 0x00000020f054723c */ /* 0x004fe600000810f8 */
        /* <DEDUP_REMOVED lines=8> */
[----:B------:R-:W-:-:S02]  /*3d900*/  IMAD.MOV.U32 R54, RZ, RZ, R85 ;  /* 0x000000ffff367224 */ /* 0x000fc400078e0055 */
[----:B------:R-:W-:Y:S01]  /*3d910*/  IMAD.MOV.U32 R34, RZ, RZ, R84 ;  /* 0x000000ffff227224 */ /* 0x000fe200078e0054 */
[----:B------:R-:W-:Y:S01]  /*3d920*/  MOV R55, R86 ;  /* 0x0000005600377202 */ /* 0x000fe20000000f00 */
[----:B------:R-:W-:Y:S01]  /*3d930*/  IMAD.MOV.U32 R50, RZ, RZ, R87 ;  /* 0x000000ffff327224 */ /* 0x000fe200078e0057 */
[----:B------:R1:W-:Y:S04]  /*3d940*/  STL [R1+0x34ec], R54 ;  /* 0x0034ec3601007387 */ /* 0x0003e80000100800 */
[----:B------:R1:W-:Y:S01]  /*3d950*/  STL [R1+0x34e8], R34 ;  /* 0x0034e82201007387 */ /* 0x0003e20000100800 */
[C---:B---3--:R-:W-:Y:S03]  /*3d960*/  HMMA.1688.F32.TF32 R84, R240.reuse, R28, R236 ;  /* 0x0000001cf054723c */ /* 0x048fe600000810ec */
[----:B------:R-:W3:Y:S04]  /*3d970*/  LDL.LU R236, [R1+0x290] ;  /* 0x0002900001ec7983 */ /* 0x000ee80000300800 */
[----:B------:R-:W3:Y:S04]  /*3d980*/  LDL.LU R237, [R1+0x294] ;  /* 0x0002940001ed7983 */ /* 0x000ee80000300800 */
[----:B------:R-:W3:Y:S04]  /*3d990*/  LDL.LU R238, [R1+0x298] ;  /* 0x0002980001ee7983 */ /* 0x000ee80000300800 */
[----:B------:R-:W3:Y:S01]  /*3d9a0*/  LDL.LU R239, [R1+0x29c] ;  /* 0x00029c0001ef7983 */ /* 0x000ee20000300800 */
[----:B------:R-:W-:Y:S08]  /*3d9b0*/  HMMA.1688.F32.TF32 R88, R240, R64, R88 ;  /* 0x00000040f058723c */ /* 0x000ff00000081058 */
[----:B------:R-:W-:Y:S01]  /*3d9c0*/  IMAD.MOV.U32 R51, RZ, RZ, R84 ;  /* 0x000000ffff337224 */ /* 0x000fe200078e0054 */
[----:B------:R-:W-:Y:S01]  /*3d9d0*/  MOV R42, R85 ;  /* 0x00000055002a7202 */ /* 0x000fe20000000f00 */
[----:B------:R-:W-:-:S02]  /*3d9e0*/  IMAD.MOV.U32 R46, RZ, RZ, R86 ;  /* 0x000000ffff2e7224 */ /* 0x000fc400078e0056 */
[----:B------:R-:W-:Y:S11]  /*3d9f0*/  IMAD.MOV.U32 R47, RZ, RZ, R87 ;  /* 0x000000ffff2f7224 */ /* 0x000ff600078e0057 */
[----:B------:R-:W-:Y:S01]  /*3da00*/  @!UPT UIADD3 URZ, URZ, URZ, URZ ;  /* 0x0000003f3f3ff290 */ /* 0x000fe2000fffe03f */
[----:B------:R-:W-:Y:S01]  /*3da10*/  IMAD.MOV.U32 R230, RZ, RZ, R88 ;  /* 0x000000ffffe67224 */ /* 0x000fe200078e0058 */
[----:B----4-:R-:W-:Y:S01]  /*3da20*/  HMMA.1688.F32.TF32 R80, R240, R24, R80 ;  /* 0x00000018f050723c */ /* 0x010fe20000081050 */
[----:B------:R-:W-:Y:S01]  /*3da30*/  IMAD.MOV.U32 R231, RZ, RZ, R89 ;  /* 0x000000ffffe77224 */ /* 0x000fe200078e0059 */
[----:B------:R-:W-:Y:S01]  /*3da40*/  MOV R214, R90 ;  /* 0x0000005a00d67202 */ /* 0x000fe20000000f00 */
[----:B------:R-:W-:-:S05]  /*3da50*/  IMAD.MOV.U32 R215, RZ, RZ, R91 ;  /* 0x000000ffffd77224 */ /* 0x000fca00078e005b */
[C---:B------:R-:W-:Y:S11]  /*3da60*/  HMMA.1688.F32.TF32 R76, R240.reuse, R20, R76 ;  /* 0x00000014f04c723c */ /* 0x040ff6000008104c */
[----:B------:R-:W-:Y:S05]  /*3da70*/  @!UPT UIADD3 URZ, URZ, URZ, URZ ;  /* 0x0000003f3f3ff290 */ /* 0x000fea000fffe03f */
[----:B-1----:R-:W-:Y:S01]  /*3da80*/  MOV R27, R80 ;  /* 0x00000050001b7202 */ /* 0x002fe20000000f00 */
[----:B------:R-:W-:Y:S01]  /*3da90*/  IMAD.MOV.U32 R26, RZ, RZ, R81 ;  /* 0x000000ffff1a7224 */ /* 0x000fe200078e0051 */
[----:B------:R-:W-:Y:S01]  /*3daa0*/  MOV R22, R83 ;  /* 0x0000005300167202 */ /* 0x000fe20000000f00 */
[----:B------:R-:W-:Y:S01]  /*3dab0*/  IMAD.MOV.U32 R23, RZ, RZ, R82 ;  /* 0x000000ffff177224 */ /* 0x000fe200078e0052 */
[----:B------:R-:W-:Y:S04]  /*3dac0*/  HMMA.1688.F32.TF32 R68, R240, R16, R68 ;  /* 0x00000010f044723c */ /* 0x000fe80000081044 */
[----:B------:R-:W-:Y:S01]  /*3dad0*/  IMAD.MOV.U32 R54, RZ, RZ, R76 ;  /* 0x000000ffff367224 */ /* 0x000fe200078e004c */
[----:B------:R-:W-:Y:S01]  /*3dae0*/  MOV R31, R78 ;  /* 0x0000004e001f7202 */ /* 0x000fe20000000f00 */
[----:B------:R-:W-:-:S02]  /*3daf0*/  IMAD.MOV.U32 R34, RZ, RZ, R77 ;  /* 0x000000ffff227224 */ /* 0x000fc400078e004d */
[----:B------:R-:W-:Y:S01]  /*3db00*/  IMAD.MOV.U32 R30, RZ, RZ, R79 ;  /* 0x000000ffff1e7224 */ /* 0x000fe200078e004f */
[C---:B--2---:R-:W-:Y:S08]  /*3db10*/  HMMA.1688.F32.TF32 R248, R240.reuse, R12, R248 ;  /* 0x0000000cf0f8723c */ /* 0x044ff000000810f8 */
[C---:B------:R-:W-:Y:S11]  /*3db20*/  HMMA.1688.F32.TF32 R244, R240.reuse, R8, R244 ;  /* 0x00000008f0f4723c */ /* 0x040ff600000810f4 */
[----:B------:R-:W-:Y:S04]  /*3db30*/  @!UPT UIADD3 URZ, URZ, URZ, URZ ;  /* 0x0000003f3f3ff290 */ /* 0x000fe8000fffe03f */
        /* <DEDUP_REMOVED lines=12> */
[----:B------:R-:W-:Y:S04]  /*3dc00*/  STL [R1+0x3480], R244 ;  /* 0x003480f401007387 */ /* 0x000fe80000100800 */
[----:B------:R-:W-:Y:S04]  /*3dc10*/  STL [R1+0x347c], R245 ;  /* 0x00347cf501007387 */ /* 0x000fe80000100800 */
[----:B------:R-:W-:Y:S04]  /*3dc20*/  STL [R1+0x3478], R246 ;  /* 0x003478f601007387 */ /* 0x000fe80000100800 */
[----:B------:R-:W-:Y:S04]  /*3dc30*/  STL [R1+0x346c], R247 ;  /* 0x00346cf701007387 */ /* 0x000fe80000100800 */
        /* <DEDUP_REMOVED lines=12> */
[----:B---3--:R-:W-:Y:S03]  /*3dd00*/  HMMA.1688.F32.TF32 R240, R240, R4, R236 ;  /* 0x00000004f0f0723c */ /* 0x008fe600000810ec */
        /* <DEDUP_REMOVED lines=9> */
[----:B------:R1:W-:Y:S01]  /*3dda0*/  STL [R1+0x3448], R243 ;  /* 0x003448f301007387 */ /* 0x0003e20000100800 */
[C---:B--2---:R-:W-:Y:S08]  /*3ddb0*/  HMMA.1688.F32.TF32 R92, R72.reuse, R60, R92 ;  /* 0x0000003c485c723c */ /* 0x044ff0000008105c */
[C---:B----4-:R-:W-:Y:S08]  /*3ddc0*/  HMMA.1688.F32.TF32 R120, R72.reuse, R64, R136 ;  /* 0x000000404878723c */ /* 0x050ff00000081088 */
[C---:B------:R-:W-:Y:S08]  /*3ddd0*/  HMMA.1688.F32.TF32 R84, R72.reuse, R52, R84 ;  /* 0x000000344854723c */ /* 0x040ff00000081054 */
[C---:B------:R-:W-:Y:S11]  /*3dde0*/  HMMA.1688.F32.TF32 R80, R72.reuse, R48, R80 ;  /* 0x000000304850723c */ /* 0x040ff60000081050 */
[----:B------:R-:W-:Y:S05]  /*3ddf0*/  @!UPT UIADD3 URZ, URZ, URZ, URZ ;  /* 0x0000003f3f3ff290 */ /* 0x000fea000fffe03f */
[----:B------:R-:W-:Y:S01]  /*3de00*/  IMAD.MOV.U32 R11, RZ, RZ, R84 ;  /* 0x000000ffff0b7224 */ /* 0x000fe200078e0054 */
[----:B------:R-:W-:Y:S01]  /*3de10*/  MOV R6, R86 ;  /* 0x0000005600067202 */ /* 0x000fe20000000f00 */
[----:B-1----:R-:W-:Y:S02]  /*3de20*/  IMAD.MOV.U32 R243, RZ, RZ, R85 ;  /* 0x000000fffff37224 */ /* 0x002fe400078e0055 */
[----:B------:R-:W-:Y:S02]  /*3de30*/  IMAD.MOV.U32 R7, RZ, RZ, R87 ;  /* 0x000000ffff077224 */ /* 0x000fe400078e0057 */
[----:B---3--:R-:W-:Y:S02]  /*3de40*/  HMMA.1688.F32.TF32 R84, R72, R44, R76 ;  /* 0x0000002c4854723c */ /* 0x008fe4000008104c */
[----:B------:R-:W-:Y:S01]  /*3de50*/  IMAD.MOV.U32 R251, RZ, RZ, R80 ;  /* 0x000000fffffb7224 */ /* 0x000fe200078e0050 */
[----:B------:R-:W-:Y:S01]  /*3de60*/  MOV R14, R81 ;  /* 0x00000051000e7202 */ /* 0x000fe20000000f00 */
[----:B------:R-:W-:-:S02]  /*3de70*/  IMAD.MOV.U32 R15, RZ, RZ, R82 ;  /* 0x000000ffff0f7224 */ /* 0x000fc400078e0052 */
[----:B------:R-:W-:Y:S02]  /*3de80*/  IMAD.MOV.U32 R10, RZ, RZ, R83 ;  /* 0x000000ffff0a7224 */ /* 0x000fe400078e0053 */
[----:B------:R-:W-:Y:S01]  /*3de90*/  HMMA.1688.F32.TF32 R80, R72, R40, R236 ;  /* 0x000000284850723c */ /* 0x000fe200000810ec */
[----:B------:R-:W-:Y:S04]  /*3dea0*/  STL [R1+0x1c0], R120 ;  /* 0x0001c07801007387 */ /* 0x000fe80000100800 */
[----:B------:R-:W-:Y:S04]  /*3deb0*/  STL [R1+0x1cc], R123 ;  /* 0x0001cc7b01007387 */ /* 0x000fe80000100800 */
[----:B------:R-:W2:Y:S06]  /*3dec0*/  LDL.LU R76, [R1+0x510] ;  /* 0x00051000014c7983 */ /* 0x000eac0000300800 */
[----:B------:R-:W-:Y:S04]  /*3ded0*/  STL.64 [R1+0x170], R84 ;  /* 0x0001705401007387 */ /* 0x000fe80000100a00 */
[----:B------:R-:W-:Y:S04]  /*3dee0*/  STL.64 [R1+0x178], R86 ;  /* 0x0001785601007387 */ /* 0x000fe80000100a00 */
[----:B------:R1:W-:Y:S04]  /*3def0*/  STL.64 [R1+0x160], R80 ;  /* 0x0001605001007387 */ /* 0x0003e80000100a00 */
[----:B------:R3:W-:Y:S04]  /*3df00*/  STL.64 [R1+0x168], R82 ;  /* 0x0001685201007387 */ /* 0x0007e80000100a00 */
[----:B------:R-:W2:Y:S04]  /*3df10*/  LDL.LU R77, [R1+0x514] ;  /* 0x00051400014d7983 */ /* 0x000ea80000300800 */
[----:B------:R-:W2:Y:S04]  /*3df20*/  LDL.LU R78, [R1+0x518] ;  /* 0x00051800014e7983 */ /* 0x000ea80000300800 */
[----:B------:R-:W2:Y:S04]  /*3df30*/  LDL.LU R79, [R1+0x51c] ;  /* 0x00051c00014f7983 */ /* 0x000ea80000300800 */
[----:B-1----:R-:W4:Y:S04]  /*3df40*/  LDL.LU R80, [R1+0x520] ;  /* 0x0005200001507983 */ /* 0x002f280000300800 */
[----:B------:R-:W4:Y:S04]  /*3df50*/  LDL.LU R81, [R1+0x524] ;  /* 0x0005240001517983 */ /* 0x000f280000300800 */
[----:B---3--:R-:W4:Y:S04]  /*3df60*/  LDL.LU R82, [R1+0x528] ;  /* 0x0005280001527983 */ /* 0x008f280000300800 */
[----:B------:R-:W4:Y:S01]  /*3df70*/  LDL.LU R83, [R1+0x52c] ;  /* 0x00052c0001537983 */ /* 0x000f220000300800 */
[----:B------:R-:W-:-:S03]  /*3df80*/  IMAD.MOV.U32 R242, RZ, RZ, R92 ;  /* 0x000000fffff27224 */ /* 0x000fc600078e005c */
[----:B------:R-:W3:Y:S01]  /*3df90*/  LDL.LU R84, [R1+0x530] ;  /* 0x0005300001547983 */ /* 0x000ee20000300800 */
[----:B------:R-:W-:-:S03]  /*3dfa0*/  MOV R244, R93 ;  /* 0x0000005d00f47202 */ /* 0x000fc60000000f00 */
[----:B------:R-:W3:Y:S01]  /*3dfb0*/  LDL.LU R85, [R1+0x534] ;  /* 0x0005340001557983 */ /* 0x000ee20000300800 */
[----:B------:R-:W-:-:S03]  /*3dfc0*/  IMAD.MOV.U32 R245, RZ, RZ, R94 ;  /* 0x000000fffff57224 */ /* 0x000fc600078e005e */
[----:B------:R-:W3:Y:S01]  /*3dfd0*/  LDL.LU R86, [R1+0x538] ;  /* 0x0005380001567983 */ /* 0x000ee20000300800 */
[----:B------:R-:W-:-:S03]  /*3dfe0*/  IMAD.MOV.U32 R246, RZ, RZ, R95 ;  /* 0x000000fffff67224 */ /* 0x000fc600078e005f */
        /* <DEDUP_REMOVED lines=49> */
[----:B------:R-:W3:Y:S01]  /*3e300*/  LDL.LU R124, [R1+0x770] ;  /* 0x00077000017c7983 */ /* 0x000ee20000300800 */
[----:B------:R-:W-:-:S03]  /*3e310*/  MOV R18, R121 ;  /* 0x0000007900127202 */ /* 0x000fc60000000f00 */
[----:B------:R-:W3:Y:S01]  /*3e320*/  LDL.LU R125, [R1+0x774] ;  /* 0x00077400017d7983 */ /* 0x000ee20000300800 */
[----:B------:R-:W-:-:S03]  /*3e330*/  IMAD.MOV.U32 R19, RZ, RZ, R122 ;  /* 0x000000ffff137224 */ /* 0x000fc600078e007a */
        /* <DEDUP_REMOVED lines=30> */
[----:B------:R-:W4:Y:S09]  /*3e520*/  LDL.LU R147, [R1+0x44c] ;  /* 0x00044c0001937983 */ /* 0x000f320000300800 */
[----:B------:R-:W-:Y:S01]  /*3e530*/  MOV R247, R88 ;  /* 0x0000005800f77202 */ /* 0x000fe20000000f00 */
[----:B------:R-:W-:Y:S01]  /*3e540*/  IMAD.MOV.U32 R248, RZ, RZ, R89 ;  /* 0x000000fffff87224 */ /* 0x000fe200078e0059 */
[----:B------:R-:W4:Y:S01]  /*3e550*/  LDL.LU R88, [R1+0x6d0] ;  /* 0x0006d00001587983 */ /* 0x000f220000300800 */
[----:B------:R-:W-:Y:S01]  /*3e560*/  IMAD.MOV.U32 R249, RZ, RZ, R90 ;  /* 0x000000fffff97224 */ /* 0x000fe200078e005a */
[----:B------:R-:W-:-:S02]  /*3e570*/  MOV R250, R91 ;  /* 0x0000005b00fa7202 */ /* 0x000fc40000000f00 */
[----:B------:R-:W4:Y:S04]  /*3e580*/  LDL.LU R89, [R1+0x6d4] ;  /* 0x0006d40001597983 */ /* 0x000f280000300800 */
[----:B------:R-:W4:Y:S04]  /*3e590*/  LDL.LU R90, [R1+0x6d8] ;  /* 0x0006d800015a7983 */ /* 0x000f280000300800 */
[----:B------:R-:W4:Y:S04]  /*3e5a0*/  LDL.LU R91, [R1+0x6dc] ;  /* 0x0006dc00015b7983 */ /* 0x000f280000300800 */
[----:B------:R-:W4:Y:S04]  /*3e5b0*/  LDL.LU R236, [R1+0x260] ;  /* 0x0002600001ec7983 */ /* 0x000f280000300800 */
[----:B------:R-:W4:Y:S01]  /*3e5c0*/  LDL.LU R237, [R1+0x264] ;  /* 0x0002640001ed7983 */ /* 0x000f220000300800 */
[----:B------:R-:W-:Y:S01]  /*3e5d0*/  IMAD.MOV.U32 R43, RZ, RZ, R68 ;  /* 0x000000ffff2b7224 */ /* 0x000fe200078e0044 */
[----:B------:R-:W-:Y:S01]  /*3e5e0*/  MOV R35, R69 ;  /* 0x0000004500237202 */ /* 0x000fe20000000f00 */
[----:B------:R-:W-:Y:S01]  /*3e5f0*/  IMAD.MOV.U32 R38, RZ, RZ, R70 ;  /* 0x000000ffff267224 */ /* 0x000fe200078e0046 */
[----:B------:R-:W-:Y:S01]  /*3e600*/  LDS R68, [R3+0x18200] ;  /* 0x0182000003447984 */ /* 0x000fe20000000800 */
[----:B------:R-:W-:-:S03]  /*3e610*/  IMAD.MOV.U32 R39, RZ, RZ, R71 ;  /* 0x000000ffff277224 */ /* 0x000fc600078e0047 */
[----:B------:R-:W-:Y:S04]  /*3e620*/  LDS R70, [R3+0x1a200] ;  /* 0x01a2000003467984 */ /* 0x000fe80000000800 */
[----:B------:R-:W-:Y:S04]  /*3e630*/  LDS R69, [R0+0x18200] ;  /* 0x0182000000457984 */ /* 0x000fe80000000800 */
[----:B------:R-:W1:Y:S01]  /*3e640*/  LDS R71, [R0+0x1a200] ;  /* 0x01a2000000477984 */ /* 0x000e620000000800 */
[----:B------:R-:W-:Y:S01]  /*3e650*/  MOV R238, R252 ;  /* 0x000000fc00ee7202 */ /* 0x000fe20000000f00 */
[----:B------:R-:W-:Y:S01]  /*3e660*/  IMAD.MOV.U32 R239, RZ, RZ, R2 ;  /* 0x000000ffffef7224 */ /* 0x000fe200078e0002 */
[C---:B--2---:R-:W-:Y:S08]  /*3e670*/  HMMA.1688.F32.TF32 R196, R72.reuse, R24, R196 ;  /* 0x0000001848c4723c */ /* 0x044ff000000810c4 */
[C---:B---3--:R-:W-:Y:S08]  /*3e680*/  HMMA.1688.F32.TF32 R124, R72.reuse, R32, R124 ;  /* 0x00000020487c723c */ /* 0x048ff0000008107c */
[C---:B----4-:R-:W-:Y:S08]  /*3e690*/  HMMA.1688.F32.TF32 R120, R72.reuse, R36, R120 ;  /* 0x000000244878723c */ /* 0x050ff00000081078 */
[C---:B------:R-:W-:Y:S11]  /*3e6a0*/  HMMA.1688.F32.TF32 R128, R72.reuse, R28, R128 ;  /* 0x0000001c4880723c */ /* 0x040ff60000081080 */
[----:B------:R-:W-:Y:S04]  /*3e6b0*/  @!UPT UIADD3 URZ, URZ, URZ, URZ ;  /* 0x0000003f3f3ff290 */ /* 0x000fe8000fffe03f */
[----:B------:R2:W-:Y:S04]  /*3e6c0*/  STL.64 [R1+0x150], R120 ;  /* 0x0001507801007387 */ /* 0x0005e80000100a00 */
[----:B------:R-:W-:Y:S04]  /*3e6d0*/  STL.64 [R1+0x158], R122 ;  /* 0x0001587a01007387 */ /* 0x000fe80000100a00 */
[----:B--2---:R-:W2:Y:S04]  /*3e6e0*/  LDL.LU.64 R120, [R1+0x3578] ;  /* 0x0035780001787983 */ /* 0x004ea80000300a00 */
[----:B------:R3:W-:Y:S04]  /*3e6f0*/  STL.64 [R1+0x140], R124 ;  /* 0x0001407c01007387 */ /* 0x0007e80000100a00 */
[----:B------:R-:W-:Y:S01]  /*3e700*/  STL.64 [R1+0x148], R126 ;  /* 0x0001487e01007387 */ /* 0x000fe20000100a00 */
[C---:B------:R-:W-:Y:S03]  /*3e710*/  HMMA.1688.F32.TF32 R220, R72.reuse, R20, R220 ;  /* 0x0000001448dc723c */ /* 0x040fe600000810dc */
[----:B---3--:R-:W3:Y:S04]  /*3e720*/  LDL.LU.64 R124, [R1+0x3570] ;  /* 0x00357000017c7983 */ /* 0x008ee80000300a00 */
[----:B------:R4:W-:Y:S04]  /*3e730*/  STL.64 [R1+0x130], R128 ;  /* 0x0001308001007387 */ /* 0x0009e80000100a00 */
[----:B----4-:R-:W4:Y:S04]  /*3e740*/  LDL.LU.64 R128, [R1+0x3568] ;  /* 0x0035680001807983 */ /* 0x010f280000300a00 */
[----:B------:R-:W-:Y:S04]  /*3e750*/  STL.64 [R1+0x120], R196 ;  /* 0x000120c401007387 */ /* 0x000fe80000100a00 */
[----:B------:R1:W-:Y:S02]  /*3e760*/  STL.64 [R1+0x128], R198 ;  /* 0x000128c601007387 */ /* 0x0003e40000100a00 */
[C---:B-1----:R-:W-:Y:S08]  /*3e770*/  HMMA.1688.F32.TF32 R196, R72.reuse, R16, R188 ;  /* 0x0000001048c4723c */ /* 0x042ff000000810bc */
        /* <DEDUP_REMOVED lines=13> */
[C---:B------:R-:W-:Y:S03]  /*3e850*/  HMMA.1688.F32.TF32 R140, R68.reuse, R32, R140 ;  /* 0x00000020448c723c */ /* 0x040fe6000008108c */
[----:B------:R-:W-:Y:S04]  /*3e860*/  LDS R72, [R3+0x18300] ;  /* 0x0183000003487984 */ /* 0x000fe80000000800 */
[----:B------:R-:W-:Y:S01]  /*3e870*/  LDS R74, [R3+0x1a300] ;  /* 0x01a30000034a7984 */ /* 0x000fe20000000800 */
[C---:B-1----:R-:W-:Y:S03]  /*3e880*/  HMMA.1688.F32.TF32 R180, R68.reuse, R64, R168 ;  /* 0x0000004044b4723c */ /* 0x042fe600000810a8 */
[----:B------:R-:W-:Y:S04]  /*3e890*/  LDS R73, [R0+0x18300] ;  /* 0x0183000000497984 */ /* 0x000fe80000000800 */
[----:B------:R-:W1:Y:S01]  /*3e8a0*/  LDS R75, [R0+0x1a300] ;  /* 0x01a30000004b7984 */ /* 0x000e620000000800 */
        /* <DEDUP_REMOVED lines=23> */
[----:B------:R1:W-:Y:S02]  /*3ea20*/  STL.64 [R1+0x448], R134 ;  /* 0x0004488601007387 */ /* 0x0003e40000100a00 */
[C---:B-1----:R-:W-:Y:S08]  /*3ea30*/  HMMA.1688.F32.TF32 R132, R68.reuse, R24, R92 ;  /* 0x000000184484723c */ /* 0x042ff0000008105c */
[C---:B------:R-:W-:Y:S08]  /*3ea40*/  HMMA.1688.F32.TF32 R92, R68.reuse, R20, R88 ;  /* 0x00000014445c723c */ /* 0x040ff00000081058 */
[C---:B------:R-:W-:Y:S08]  /*3ea50*/  HMMA.1688.F32.TF32 R88, R68.reuse, R16, R84 ;  /* 0x000000104458723c */ /* 0x040ff00000081054 */
        /* <DEDUP_REMOVED lines=15> */
[----:B------:R-:W2:Y:S04]  /*3eb50*/  LDL.LU R76, [R1+0x2f0] ;  /* 0x0002f000014c7983 */ /* 0x000ea80000300800 */
[----:B------:R1:W-:Y:S01]  /*3eb60*/  STL.64 [R1+0x1e0], R80 ;  /* 0x0001e05001007387 */ /* 0x0003e20000100a00 */
[----:B------:R-:W-:-:S03]  /*3eb70*/  IMAD.MOV.U32 R78, RZ, RZ, R100 ;  /* 0x000000ffff4e7224 */ /* 0x000fc600078e0064 */
[----:B------:R1:W-:Y:S01]  /*3eb80*/  STL.64 [R1+0x1e8], R82 ;  /* 0x0001e85201007387 */ /* 0x0003e20000100a00 */
[----:B------:R-:W-:-:S03]  /*3eb90*/  IMAD.MOV.U32 R79, RZ, RZ, R101 ;  /* 0x000000ffff4f7224 */ /* 0x000fc600078e0065 */
[----:B------:R-:W-:Y:S04]  /*3eba0*/  STL.64 [R1+0x1d0], R68 ;  /* 0x0001d04401007387 */ /* 0x000fe80000100a00 */
[----:B------:R-:W-:Y:S04]  /*3ebb0*/  STL.64 [R1+0x1d8], R70 ;  /* 0x0001d84601007387 */ /* 0x000fe80000100a00 */
[----:B------:R-:W2:Y:S04]  /*3ebc0*/  LDL.LU R77, [R1+0x2f4] ;  /* 0x0002f400014d7983 */ /* 0x000ea80000300800 */
[----:B------:R-:W2:Y:S04]  /*3ebd0*/  LDL.LU R100, [R1+0x3564] ;  /* 0x0035640001647983 */ /* 0x000ea80000300800 */
[----:B------:R-:W3:Y:S04]  /*3ebe0*/  LDL.LU R101, [R1+0x3560] ;  /* 0x0035600001657983 */ /* 0x000ee80000300800 */
[----:B-1----:R-:W4:Y:S04]  /*3ebf0*/  LDL.LU R80, [R1+0x300] ;  /* 0x0003000001507983 */ /* 0x002f280000300800 */
[----:B------:R-:W4:Y:S04]  /*3ec00*/  LDL.LU R81, [R1+0x304] ;  /* 0x0003040001517983 */ /* 0x000f280000300800 */
[----:B------:R-:W4:Y:S04]  /*3ec10*/  LDL.LU R82, [R1+0x308] ;  /* 0x0003080001527983 */ /* 0x000f280000300800 */
[----:B------:R-:W4:Y:S04]  /*3ec20*/  LDL.LU R83, [R1+0x30c] ;  /* 0x00030c0001537983 */ /* 0x000f280000300800 */
[----:B------:R-:W4:Y:S04]  /*3ec30*/  LDL.LU R84, [R1+0x310] ;  /* 0x0003100001547983 */ /* 0x000f280000300800 */
[----:B------:R-:W4:Y:S04]  /*3ec40*/  LDL.LU R85, [R1+0x314] ;  /* 0x0003140001557983 */ /* 0x000f280000300800 */
[----:B------:R-:W-:Y:S04]  /*3ec50*/  LDS R68, [R3+0x18400] ;  /* 0x0184000003447984 */ /* 0x000fe80000000800 */
[----:B------:R-:W-:Y:S04]  /*3ec60*/  LDS R70, [R3+0x1a400] ;  /* 0x01a4000003467984 */ /* 0x000fe80000000800 */
[----:B------:R-:W-:Y:S04]  /*3ec70*/  LDS R69, [R0+0x18400] ;  /* 0x0184000000457984 */ /* 0x000fe80000000800 */
[----:B------:R-:W1:Y:S01]  /*3ec80*/  LDS R71, [R0+0x1a400] ;  /* 0x01a4000000477984 */ /* 0x000e620000000800 */
[----:B--2---:R-:W-:Y:S01]  /*3ec90*/  IMAD.MOV.U32 R87, RZ, RZ, R100 ;  /* 0x000000ffff577224 */ /* 0x004fe200078e0064 */
[----:B---3--:R-:W-:-:S02]  /*3eca0*/  MOV R86, R101 ;  /* 0x0000006500567202 */ /* 0x008fc40000000f00 */
[----:B------:R-:W2:Y:S04]  /*3ecb0*/  LDL.LU R101, [R1+0x355c] ;  /* 0x00355c0001657983 */ /* 0x000ea80000300800 */
[----:B------:R-:W3:Y:S04]  /*3ecc0*/  LDL.LU R100, [R1+0x3558] ;  /* 0x0035580001647983 */ /* 0x000ee80000300800 */
[----:B------:R-:W1:Y:S04]  /*3ecd0*/  LDL.LU R92, [R1+0x330] ;  /* 0x00033000015c7983 */ /* 0x000e680000300800 */
[----:B------:R-:W1:Y:S04]  /*3ece0*/  LDL.LU R93, [R1+0x334] ;  /* 0x00033400015d7983 */ /* 0x000e680000300800 */
[----:B------:R-:W1:Y:S04]  /*3ecf0*/  LDL.LU R94, [R1+0x338] ;  /* 0x00033800015e7983 */ /* 0x000e680000300800 */
[----:B------:R-:W1:Y:S01]  /*3ed00*/  LDL.LU R95, [R1+0x33c] ;  /* 0x00033c00015f7983 */ /* 0x000e620000300800 */
[----:B--2---:R-:W-:-:S03]  /*3ed10*/  IMAD.MOV.U32 R140, RZ, RZ, R101 ;  /* 0x000000ffff8c7224 */ /* 0x004fc600078e0065 */
[----:B------:R-:W2:Y:S01]  /*3ed20*/  LDL.LU R101, [R1+0x3554] ;  /* 0x0035540001657983 */ /* 0x000ea20000300800 */
[----:B---3--:R-:W-:-:S03]  /*3ed30*/  MOV R141, R100 ;  /* 0x00000064008d7202 */ /* 0x008fc60000000f00 */
[----:B------:R-:W3:Y:S04]  /*3ed40*/  LDL.LU R100, [R1+0x3550] ;  /* 0x0035500001647983 */ /* 0x000ee80000300800 */
[----:B------:R-:W4:Y:S04]  /*3ed50*/  LDL.LU R142, [R1+0x248] ;  /* 0x00024800018e7983 */ /* 0x000f280000300800 */
[----:B------:R-:W4:Y:S04]  /*3ed60*/  LDL.LU R143, [R1+0x24c] ;  /* 0x00024c00018f7983 */ /* 0x000f280000300800 */
[----:B------:R-:W4:Y:S04]  /*3ed70*/  LDL.LU R148, [R1+0x360] ;  /* 0x0003600001947983 */ /* 0x000f280000300800 */
[----:B------:R-:W4:Y:S01]  /*3ed80*/  LDL.LU R149, [R1+0x364] ;  /* 0x0003640001957983 */ /* 0x000f220000300800 */
[----:B--2---:R-:W-:-:S03]  /*3ed90*/  IMAD.MOV.U32 R150, RZ, RZ, R101 ;  /* 0x000000ffff967224 */ /* 0x004fc600078e0065 */
[----:B------:R-:W2:Y:S01]  /*3eda0*/  LDL.LU R101, [R1+0x354c] ;  /* 0x00354c0001657983 */ /* 0x000ea20000300800 */
[----:B---3--:R-:W-:-:S03]  /*3edb0*/  IMAD.MOV.U32 R151, RZ, RZ, R100 ;  /* 0x000000ffff977224 */ /* 0x008fc600078e0064 */
[----:B------:R-:W3:Y:S04]  /*3edc0*/  LDL.LU R100, [R1+0x3548] ;  /* 0x0035480001647983 */ /* 0x000ee80000300800 */
[----:B------:R-:W4:Y:S04]  /*3edd0*/  LDL.LU R152, [R1+0x370] ;  /* 0x0003700001987983 */ /* 0x000f280000300800 */
[----:B------:R-:W4:Y:S04]  /*3ede0*/  LDL.LU R153, [R1+0x374] ;  /* 0x0003740001997983 */ /* 0x000f280000300800 */
[----:B------:R-:W4:Y:S04]  /*3edf0*/  LDL.LU R154, [R1+0x378] ;  /* 0x00037800019a7983 */ /* 0x000f280000300800 */
[----:B------:R-:W4:Y:S04]  /*3ee00*/  LDL.LU R155, [R1+0x37c] ;  /* 0x00037c00019b7983 */ /* 0x000f280000300800 */
[----:B------:R-:W4:Y:S04]  /*3ee10*/  LDL.LU R156, [R1+0x380] ;  /* 0x00038000019c7983 */ /* 0x000f280000300800 */
[----:B------:R-:W4:Y:S01]  /*3ee20*/  LDL.LU R157, [R1+0x384] ;  /* 0x00038400019d7983 */ /* 0x000f220000300800 */
[----:B--2---:R-:W-:Y:S01]  /*3ee30*/  IMAD.MOV.U32 R159, RZ, RZ, R101 ;  /* 0x000000ffff9f7224 */ /* 0x004fe200078e0065 */
[----:B---3--:R-:W-:-:S02]  /*3ee40*/  MOV R158, R100 ;  /* 0x00000064009e7202 */ /* 0x008fc40000000f00 */
[----:B------:R-:W2:Y:S04]  /*3ee50*/  LDL.LU R100, [R1+0x3544] ;  /* 0x0035440001647983 */ /* 0x000ea80000300800 */
[----:B------:R-:W3:Y:S04]  /*3ee60*/  LDL.LU R101, [R1+0x3540] ;  /* 0x0035400001657983 */ /* 0x000ee80000300800 */
[----:B------:R-:W4:Y:S04]  /*3ee70*/  LDL.LU R164, [R1+0x3a0] ;  /* 0x0003a00001a47983 */ /* 0x000f280000300800 */
[----:B------:R-:W4:Y:S04]  /*3ee80*/  LDL.LU R165, [R1+0x3a4] ;  /* 0x0003a40001a57983 */ /* 0x000f280000300800 */
[----:B------:R-:W4:Y:S04]  /*3ee90*/  LDL.LU R166, [R1+0x3a8] ;  /* 0x0003a80001a67983 */ /* 0x000f280000300800 */
[----:B------:R-:W4:Y:S04]  /*3eea0*/  LDL.LU R167, [R1+0x3ac] ;  /* 0x0003ac0001a77983 */ /* 0x000f280000300800 */
[----:B------:R-:W4:Y:S04]  /*3eeb0*/  LDL.LU R168, [R1+0x3b0] ;  /* 0x0003b00001a87983 */ /* 0x000f280000300800 */
[----:B------:R-:W4:Y:S01]  /*3eec0*/  LDL.LU R169, [R1+0x3b4] ;  /* 0x0003b40001a97983 */ /* 0x000f220000300800 */
[----:B--2---:R-:W-:Y:S01]  /*3eed0*/  MOV R171, R100 ;  /* 0x0000006400ab7202 */ /* 0x004fe20000000f00 */
[----:B---3--:R-:W-:-:S02]  /*3eee0*/  IMAD.MOV.U32 R170, RZ, RZ, R101 ;  /* 0x000000ffffaa7224 */ /* 0x008fc400078e0065 */
        /* <DEDUP_REMOVED lines=53> */
[C---:B------:R-:W-:Y:S08]  /*3f240*/  HMMA.1688.F32.TF32 R164, R72.reuse, R28, R164 ;  /* 0x0000001c48a4723c */ /* 0x040ff000000810a4 */
[C---:B------:R-:W-:Y:S08]  /*3f250*/  HMMA.1688.F32.TF32 R156, R72.reuse, R20, R156 ;  /* 0x00000014489c723c */ /* 0x040ff0000008109c */
[----:B------:R-:W-:Y:S08]  /*3f260*/  HMMA.1688.F32.TF32 R152, R72, R16, R152 ;  /* 0x000000104898723c */ /* 0x000ff00000081098 */
[-C--:B-1----:R-:W-:Y:S08]  /*3f270*/  HMMA.1688.F32.TF32 R92, R68, R60.reuse, R92 ;  /* 0x0000003c445c723c */ /* 0x082ff0000008105c */
[C---:B--2---:R-:W-:Y:S08]  /*3f280*/  HMMA.1688.F32.TF32 R196, R72.reuse, R60, R196 ;  /* 0x0000003c48c4723c */ /* 0x044ff000000810c4 */
[C---:B---3--:R-:W-:Y:S08]  /*3f290*/  HMMA.1688.F32.TF32 R132, R72.reuse, R64, R132 ;  /* 0x000000404884723c */ /* 0x048ff00000081084 */
[C---:B------:R-:W-:Y:S11]  /*3f2a0*/  HMMA.1688.F32.TF32 R220, R72.reuse, R56, R220 ;  /* 0x0000003848dc723c */ /* 0x040ff600000810dc */
[----:B------:R-:W-:Y:S04]  /*3f2b0*/  @!UPT UIADD3 URZ, URZ, URZ, URZ ;  /* 0x0000003f3f3ff290 */ /* 0x000fe8000fffe03f */
[----:B------:R-:W-:Y:S04]  /*3f2c0*/  STL.64 [R1+0x430], R132 ;  /* 0x0004308401007387 */ /* 0x000fe80000100a00 */
[----:B------:R1:W-:Y:S04]  /*3f2d0*/  STL.64 [R1+0x438], R134 ;  /* 0x0004388601007387 */ /* 0x0003e80000100a00 */
[----:B-1----:R-:W2:Y:S04]  /*3f2e0*/  LDL.LU.64 R134, [R1+0x3530] ;  /* 0x0035300001867983 */ /* 0x002ea80000300a00 */
[----:B------:R-:W3:Y:S04]  /*3f2f0*/  LDL.LU.64 R132, [R1+0x3528] ;  /* 0x0035280001847983 */ /* 0x000ee80000300a00 */
[----:B------:R-:W-:Y:S04]  /*3f300*/  STL.64 [R1+0x420], R196 ;  /* 0x000420c401007387 */ /* 0x000fe80000100a00 */
[----:B------:R1:W-:Y:S02]  /*3f310*/  STL.64 [R1+0x428], R198 ;  /* 0x000428c601007387 */ /* 0x0003e40000100a00 */
[C---:B-1----:R-:W-:Y:S08]  /*3f320*/  HMMA.1688.F32.TF32 R196, R72.reuse, R52, R188 ;  /* 0x0000003448c4723c */ /* 0x042ff000000810bc */
        /* <DEDUP_REMOVED lines=16> */
[C---:B-1----:R-:W-:Y:S02]  /*3f430*/  HMMA.1688.F32.TF32 R100, R72.reuse, R24, R160 ;  /* 0x000000184864723c */ /* 0x042fe400000810a0 */
[----:B------:R-:W-:Y:S04]  /*3f440*/  STL.64 [R1+0x3b0], R168 ;  /* 0x0003b0a801007387 */ /* 0x000fe80000100a00 */
[----:B------:R-:W-:Y:S04]  /*3f450*/  STL.64 [R1+0x3b8], R170 ;  /* 0x0003b8aa01007387 */ /* 0x000fe80000100a00 */
[----:B------:R-:W-:Y:S04]  /*3f460*/  STL.64 [R1+0x3a0], R164 ;  /* 0x0003a0a401007387 */ /* 0x000fe80000100a00 */
[----:B------:R-:W-:Y:S01]  /*3f470*/  STL.64 [R1+0x3a8], R166 ;  /* 0x0003a8a601007387 */ /* 0x000fe20000100a00 */
[C---:B------:R-:W-:Y:S08]  /*3f480*/  HMMA.1688.F32.TF32 R144, R72.reuse, R8, R144 ;  /* 0x000000084890723c */ /* 0x040ff00000081090 */
[----:B------:R-:W-:Y:S04]  /*3f490*/  STL.64 [R1+0x390], R100 ;  /* 0x0003906401007387 */ /* 0x000fe80000100a00 */
[----:B------:R1:W-:Y:S02]  /*3f4a0*/  STL.64 [R1+0x398], R102 ;  /* 0x0003986601007387 */ /* 0x0003e40000100a00 */
[C---:B-1----:R-:W-:Y:S08]  /*3f4b0*/  HMMA.1688.F32.TF32 R100, R72.reuse, R12, R148 ;  /* 0x0000000c4864723c */ /* 0x042ff00000081094 */
        /* <DEDUP_REMOVED lines=16> */
[----:B------:R-:W1:Y:S11]  /*3f5c0*/  LDS R103, [R0+0x1a500] ;  /* 0x01a5000000677984 */ /* 0x000e760000000800 */
[----:B------:R-:W-:Y:S05]  /*3f5d0*/  @!UPT UIADD3 URZ, URZ, URZ, URZ ;  /* 0x0000003f3f3ff290 */ /* 0x000fea000fffe03f */
[----:B------:R-:W-:Y:S04]  /*3f5e0*/  STL.64 [R1+0x340], R72 ;  /* 0x0003404801007387 */ /* 0x000fe80000100a00 */
[----:B------:R4:W-:Y:S02]  /*3f5f0*/  STL.64 [R1+0x348], R74 ;  /* 0x0003484a01007387 */ /* 0x0009e40000100a00 */
[C---:B----4-:R-:W-:Y:S02]  /*3f600*/  HMMA.1688.F32.TF32 R72, R68.reuse, R52, R84 ;  /* 0x000000344448723c */ /* 0x050fe40000081054 */
[----:B------:R-:W-:Y:S04]  /*3f610*/  STL.64 [R1+0x330], R92 ;  /* 0x0003305c01007387 */ /* 0x000fe80000100a00 */
[----:B------:R-:W-:Y:S02]  /*3f620*/  STL.64 [R1+0x338], R94 ;  /* 0x0003385e01007387 */ /* 0x000fe40000100a00 */
[C---:B------:R-:W-:Y:S02]  /*3f630*/  HMMA.1688.F32.TF32 R80, R68.reuse, R48, R80 ;  /* 0x000000304450723c */ /* 0x040fe40000081050 */
[----:B------:R-:W-:Y:S04]  /*3f640*/  STL.64 [R1+0x320], R88 ;  /* 0x0003205801007387 */ /* 0x000fe80000100a00 */
[----:B------:R-:W-:Y:S02]  /*3f650*/  STL.64 [R1+0x328], R90 ;  /* 0x0003285a01007387 */ /* 0x000fe40000100a00 */
[C---:B------:R-:W-:Y:S07]  /*3f660*/  HMMA.1688.F32.TF32 R76, R68.reuse, R44, R76 ;  /* 0x0000002c444c723c */ /* 0x040fee000008104c */
[----:B------:R-:W-:Y:S04]  /*3f670*/  STL.64 [R1+0x310], R72 ;  /* 0x0003104801007387 */ /* 0x000fe80000100a00 */
[----:B------:R4:W-:Y:S02]  /*3f680*/  STL.64 [R1+0x318], R74 ;  /* 0x0003184a01007387 */ /* 0x0009e40000100a00 */
[C---:B----4-:R-:W-:Y:S02]  /*3f690*/  HMMA.1688.F32.TF32 R72, R68.reuse, R40, R236 ;  /* 0x000000284448723c */ /* 0x050fe400000810ec */
[----:B------:R4:W-:Y:S04]  /*3f6a0*/  STL.64 [R1+0x300], R80 ;  /* 0x0003005001007387 */ /* 0x0009e80000100a00 */
[----:B------:R1:W-:Y:S04]  /*3f6b0*/  STL.64 [R1+0x308], R82 ;  /* 0x0003085201007387 */ /* 0x0003e80000100a00 */
[----:B----4-:R-:W4:Y:S04]  /*3f6c0*/  LDL.LU R80, [R1+0x950] ;  /* 0x0009500001507983 */ /* 0x010f280000300800 */
[----:B------:R1:W-:Y:S04]  /*3f6d0*/  STL.64 [R1+0x2f0], R76 ;  /* 0x0002f04c01007387 */ /* 0x0003e80000100a00 */
[----:B------:R1:W-:Y:S05]  /*3f6e0*/  STL.64 [R1+0x2f8], R78 ;  /* 0x0002f84e01007387 */ /* 0x0003ea0000100a00 */
[----:B------:R-:W-:Y:S04]  /*3f6f0*/  STL.64 [R1+0x2e0], R72 ;  /* 0x0002e04801007387 */ /* 0x000fe80000100a00 */
[----:B------:R2:W-:Y:S04]  /*3f700*/  STL.64 [R1+0x2e8], R74 ;  /* 0x0002e84a01007387 */ /* 0x0005e80000100a00 */
[----:B------:R-:W4:Y:S04]  /*3f710*/  LDL.LU R81, [R1+0x954] ;  /* 0x0009540001517983 */ /* 0x000f280000300800 */
[----:B-1----:R-:W4:Y:S04]  /*3f720*/  LDL.LU R82, [R1+0x958] ;  /* 0x0009580001527983 */ /* 0x002f280000300800 */
        /* <DEDUP_REMOVED lines=76> */
[C---:B------:R-:W-:Y:S11]  /*3fbf0*/  HMMA.1688.F32.TF32 R184, R68.reuse, R28, R180 ;  /* 0x0000001c44b8723c */ /* 0x040ff600000810b4 */
[----:B------:R-:W-:Y:S04]  /*3fc00*/  @!UPT UIADD3 URZ, URZ, URZ, URZ ;  /* 0x0000003f3f3ff290 */ /* 0x000fe8000fffe03f */
[----:B------:R-:W-:Y:S01]  /*3fc10*/  STL.64 [R1+0x2d0], R188 ;  /* 0x0002d0bc01007387 */ /* 0x000fe20000100a00 */
[C---:B------:R-:W-:Y:S03]  /*3fc20*/  HMMA.1688.F32.TF32 R180, R68.reuse, R24, R216 ;  /* 0x0000001844b4723c */ /* 0x040fe600000810d8 */
[----:B------:R-:W-:Y:S04]  /*3fc30*/  STL.64 [R1+0x2d8], R190 ;  /* 0x0002d8be01007387 */ /* 0x000fe80000100a00 */
[----:B------:R-:W-:Y:S04]  /*3fc40*/  STL.64 [R1+0x2c0], R72 ;  /* 0x0002c04801007387 */ /* 0x000fe80000100a00 */
[----:B------:R1:W-:Y:S02]  /*3fc50*/  STL.64 [R1+0x2c8], R74 ;  /* 0x0002c84a01007387 */ /* 0x0003e40000100a00 */
[C---:B-1----:R-:W-:Y:S02]  /*3fc60*/  HMMA.1688.F32.TF32 R72, R68.reuse, R20, R168 ;  /* 0x000000144448723c */ /* 0x042fe400000810a8 */
[----:B------:R-:W-:Y:S04]  /*3fc70*/  STL.64 [R1+0x2b0], R184 ;  /* 0x0002b0b801007387 */ /* 0x000fe80000100a00 */
[----:B------:R-:W-:Y:S04]  /*3fc80*/  STL.64 [R1+0x2b8], R186 ;  /* 0x0002b8ba01007387 */ /* 0x000fe80000100a00 */
[----:B------:R-:W-:Y:S01]  /*3fc90*/  STL.64 [R1+0x2a0], R180 ;  /* 0x0002a0b401007387 */ /* 0x000fe20000100a00 */
[C---:B------:R-:W-:Y:S03]  /*3fca0*/  HMMA.1688.F32.TF32 R160, R68.reuse, R12, R160 ;  /* 0x0000000c44a0723c */ /* 0x040fe600000810a0 */
[----:B------:R-:W-:Y:S09]  /*3fcb0*/  STL.64 [R1+0x2a8], R182 ;  /* 0x0002a8b601007387 */ /* 0x000ff20000100a00 */
[----:B------:R-:W-:Y:S04]  /*3fcc0*/  STL.64 [R1+0x290], R72 ;  /* 0x0002904801007387 */ /* 0x000fe80000100a00 */
[----:B------:R1:W-:Y:S02]  /*3fcd0*/  STL.64 [R1+0x298], R74 ;  /* 0x0002984a01007387 */ /* 0x0003e40000100a00 */
[C---:B-1----:R-:W-:Y:S08]  /*3fce0*/  HMMA.1688.F32.TF32 R72, R68.reuse, R8, R156 ;  /* 0x000000084448723c */ /* 0x042ff0000008109c */
[----:B------:R-:W-:Y:S01]  /*3fcf0*/  HMMA.1688.F32.TF32 R68, R68, R4, R152 ;  /* 0x000000044444723c */ /* 0x000fe20000081098 */
[----:B------:R-:W-:Y:S04]  /*3fd00*/  STL.64 [R1+0x280], R164 ;  /* 0x000280a401007387 */ /* 0x000fe80000100a00 */
[----:B------:R-:W-:Y:S04]  /*3fd10*/  STL.64 [R1+0x288], R166 ;  /* 0x000288a601007387 */ /* 0x000fe80000100a00 */
[----:B------:R-:W-:Y:S04]  /*3fd20*/  STL.64 [R1+0x270], R160 ;  /* 0x000270a001007387 */ /* 0x000fe80000100a00 */
[----:B------:R-:W-:Y:S01]  /*3fd30*/  STL.64 [R1+0x278], R162 ;  /* 0x000278a201007387 */ /* 0x000fe20000100a00 */
[C---:B------:R-:W-:Y:S03]  /*3fd40*/  HMMA.1688.F32.TF32 R140, R100.reuse, R52, R140 ;  /* 0x00000034648c723c */ /* 0x040fe6000008108c */
[----:B------:R-:W-:Y:S04]  /*3fd50*/  LDS R164, [R3+0x18600] ;  /* 0x0186000003a47984 */ /* 0x000fe80000000800 */
[----:B------:R-:W-:Y:S04]  /*3fd60*/  LDS R166, [R3+0x1a600] ;  /* 0x01a6000003a67984 */ /* 0x000fe80000000800 */
[----:B------:R-:W-:Y:S04]  /*3fd70*/  STL.64 [R1+0x32e8], R70 ;  /* 0x0032e84601007387 */ /* 0x000fe80000100a00 */
[----:B------:R-:W-:Y:S04]  /*3fd80*/  STL.64 [R1+0x260], R72 ;  /* 0x0002604801007387 */ /* 0x000fe80000100a00 */
[----:B------:R1:W-:Y:S01]  /*3fd90*/  STL.64 [R1+0x268], R74 ;  /* 0x0002684a01007387 */ /* 0x0003e20000100a00 */
[C---:B------:R-:W-:Y:S03]  /*3fda0*/  HMMA.1688.F32.TF32 R88, R100.reuse, R40, R88 ;  /* 0x000000286458723c */ /* 0x040fe60000081058 */
[----:B------:R-:W-:Y:S04]  /*3fdb0*/  LDS R165, [R0+0x18600] ;  /* 0x0186000000a57984 */ /* 0x000fe80000000800 */
[----:B------:R-:W3:Y:S01]  /*3fdc0*/  LDS R167, [R0+0x1a600] ;  /* 0x01a6000000a77984 */ /* 0x000ee20000000800 */
[C---:B-1----:R-:W-:Y:S03]  /*3fdd0*/  HMMA.1688.F32.TF32 R72, R100.reuse, R64, R236 ;  /* 0x000000406448723c */ /* 0x042fe600000810ec */
[----:B------:R1:W-:Y:S01]  /*3fde0*/  STL.64 [R1+0x32e0], R68 ;  /* 0x0032e04401007387 */ /* 0x0003e20000100a00 */
[----:B------:R-:W-:Y:S01]  /*3fdf0*/  IMAD.MOV.U32 R252, RZ, RZ, R130 ;  /* 0x000000fffffc7224 */ /* 0x000fe200078e0082 */
[----:B------:R-:W-:Y:S01]  /*3fe00*/  MOV R2, R131 ;  /* 0x0000008300027202 */ /* 0x000fe20000000f00 */
[----:B------:R-:W-:Y:S01]  /*3fe10*/  IMAD.MOV.U32 R199, RZ, RZ, R176 ;  /* 0x000000ffffc77224 */ /* 0x000fe200078e00b0 */
[----:B------:R-:W-:Y:S01]  /*3fe20*/  MOV R197, R178 ;  /* 0x000000b200c57202 */ /* 0x000fe20000000f00 */
[----:B------:R-:W-:Y:S01]  /*3fe30*/  IMAD.MOV.U32 R198, RZ, RZ, R177 ;  /* 0x000000ffffc67224 */ /* 0x000fe200078e00b1 */
[----:B------:R-:W-:Y:S01]  /*3fe40*/  LDS R236, [R3+0x18700] ;  /* 0x0187000003ec7984 */ /* 0x000fe20000000800 */
[----:B------:R-:W-:Y:S01]  /*3fe50*/  HMMA.1688.F32.TF32 R76, R100, R28, R76 ;  /* 0x0000001c644c723c */ /* 0x000fe2000008104c */
[----:B------:R-:W-:-:S02]  /*3fe60*/  IMAD.MOV.U32 R196, RZ, RZ, R179 ;  /* 0x000000ffffc47224 */ /* 0x000fc400078e00b3 */
[----:B------:R-:W-:Y:S04]  /*3fe70*/  LDS R238, [R3+0x1a700] ;  /* 0x01a7000003ee7984 */ /* 0x000fe80000000800 */
[----:B------:R-:W-:Y:S01]  /*3fe80*/  LDS R237, [R0+0x18700] ;  /* 0x0187000000ed7984 */ /* 0x000fe20000000800 */
[C---:B-1----:R-:W-:Y:S03]  /*3fe90*/  HMMA.1688.F32.TF32 R68, R100.reuse, R56, R144 ;  /* 0x000000386444723c */ /* 0x042fe60000081090 */
[----:B------:R-:W1:Y:S04]  /*3fea0*/  LDS R239, [R0+0x1a700] ;  /* 0x01a7000000ef7984 */ /* 0x000e680000000800 */
[----:B------:R-:W-:Y:S04]  /*3feb0*/  STL.64 [R1+0x32f8], R74 ;  /* 0x0032f84a01007387 */ /* 0x000fe80000100a00 */
[----:B------:R3:W-:Y:S02]  /*3fec0*/  STL.64 [R1+0x32f0], R72 ;  /* 0x0032f04801007387 */ /* 0x0007e40000100a00 */
[C---:B---3--:R-:W-:Y:S11]  /*3fed0*/  HMMA.1688.F32.TF32 R72, R100.reuse, R60, R148 ;  /* 0x0000003c6448723c */ /* 0x048ff60000081094 */
[----:B------:R-:W-:Y:S11]  /*3fee0*/  @!UPT UIADD3 URZ, URZ, URZ, URZ ;  /* 0x0000003f3f3ff290 */ /* 0x000ff6000fffe03f */
[----:B------:R-:W-:Y:S01]  /*3fef0*/  @!UPT UIADD3 URZ, URZ, URZ, URZ ;  /* 0x0000003f3f3ff290 */ /* 0x000fe2000fffe03f */
[----:B------:R-:W-:Y:S04]  /*3ff00*/  STL.64 [R1+0x530], R72 ;  /* 0x0005304801007387 */ /* 0x000fe80000100a00 */
[----:B------:R3:W-:Y:S04]  /*3ff10*/  STL.64 [R1+0x538], R74 ;  /* 0x0005384a01007387 */ /* 0x0007e80000100a00 */
[----:B------:R-:W-:Y:S04]  /*3ff20*/  STL.64 [R1+0x520], R68 ;  /* 0x0005204401007387 */ /* 0x000fe80000100a00 */
[----:B------:R4:W-:Y:S01]  /*3ff30*/  STL.64 [R1+0x528], R70 ;  /* 0x0005284601007387 */ /* 0x0009e20000100a00 */
[C---:B---3--:R-:W-:Y:S08]  /*3ff40*/  HMMA.1688.F32.TF32 R72, R100.reuse, R48, R136 ;  /* 0x000000306448723c */ /* 0x048ff00000081088 */
[C---:B----4-:R-:W-:Y:S01]  /*3ff50*/  HMMA.1688.F32.TF32 R68, R100.reuse, R44, R92 ;  /* 0x0000002c6444723c */ /* 0x050fe2000008105c */
[----:B------:R-:W-:Y:S04]  /*3ff60*/  STL.64 [R1+0x510], R140 ;  /* 0x0005108c01007387 */ /* 0x000fe80000100a00 */
[----:B------:R-:W-:Y:S10]  /*3ff70*/  STL.64 [R1+0x518], R142 ;  /* 0x0005188e01007387 */ /* 0x000ff40000100a00 */
[----:B------:R-:W-:Y:S04]  /*3ff80*/  STL.64 [R1+0x500], R72 ;  /* 0x0005004801007387 */ /* 0x000fe80000100a00 */
[----:B------:R3:W-:Y:S04]  /*3ff90*/  STL.64 [R1+0x508], R74 ;  /* 0x0005084a01007387 */ /* 0x0007e80000100a00 */
[----:B------:R-:W-:Y:S04]  /*3ffa0*/  STL.64 [R1+0x4f0], R68 ;  /* 0x0004f04401007387 */ /* 0x000fe80000100a00 */
[----:B------:R4:W-:Y:S01]  /*3ffb0*/  STL.64 [R1+0x4f8], R70 ;  /* 0x0004f84601007387 */ /* 0x0009e20000100a00 */
[C---:B---3--:R-:W-:Y:S08]  /*3ffc0*/  HMMA.1688.F32.TF32 R72, R100.reuse, R36, R84 ;  /* 0x000000246448723c */ /* 0x048ff00000081054 */
[----:B----4-:R-:W-:Y:S01]  /*3ffd0*/  HMMA.1688.F32.TF32 R68, R100, R32, R80 ;  /* 0x000000206444723c */ /* 0x010fe20000081050 */
[----:B------:R3:W-:Y:S04]  /*3ffe0*/  STL.64 [R1+0x4e0], R88 ;  /* 0x0004e05801007387 */ /* 0x0007e80000100a00 */
[----:B------:R4:W-:Y:S01]  /*3fff0*/  STL.64 [R1+0x4e8], R90 ;  /* 0x0004e85a01007387 */ /* 0x0009e20000100a00 */
[----:B------:R-:W-:Y:S01]  /*40000*/  IMAD.MOV.U32 R140, RZ, RZ, R116 ;  /* 0x000000ffff8c7224 */ /* 0x000fe200078e0074 */
[----:B------:R-:W-:Y:S01]  /*40010*/  MOV R142, R120 ;  /* 0x00000078008e7202 */ /* 0x000fe20000000f00 */
[----:B------:R-:W-:-:S07]  /*40020*/  IMAD.MOV.U32 R141, RZ, RZ, R117 ;  /* 0x000000ffff8d7224 */ /* 0x000fce00078e0075 */
[----:B------:R-:W-:Y:S04]  /*40030*/  STL.64 [R1+0x4d0], R72 ;  /* 0x0004d04801007387 */ /* 0x000fe80000100a00 */
[----:B------:R-:W-:Y:S04]  /*40040*/  STL.64 [R1+0x4d8], R74 ;  /* 0x0004d84a01007387 */ /* 0x000fe80000100a00 */
[----:B------:R1:W-:Y:S01]  /*40050*/  STL.64 [R1+0x4c0], R68 ;  /* 0x0004c04401007387 */ /* 0x0003e20000100a00 */
[----:B------:R-:W-:-:S03]  /*40060*/  IMAD.MOV.U32 R143, RZ, RZ, R121 ;  /* 0x000000ffff8f7224 */ /* 0x000fc600078e0079 */
        /* <DEDUP_REMOVED lines=17> */
[----:B---3--:R-:W3:Y:S04]  /*40180*/  LDL.LU R88, [R1+0x910] ;  /* 0x0009100001587983 */ /* 0x008ee80000300800 */
        /* <DEDUP_REMOVED lines=15> */
[----:B------:R-:W-:Y:S01]  /*40280*/  MOV R138, R97 ;  /* 0x00000061008a7202 */ /* 0x000fe20000000f00 */
[----:B------:R-:W-:Y:S01]  /*40290*/  IMAD.MOV.U32 R139, RZ, RZ, R96 ;  /* 0x000000ffff8b7224 */ /* 0x000fe200078e0060 */
[----:B------:R-:W-:Y:S01]  /*402a0*/  MOV R144, R113 ;  /* 0x0000007100907202 */ /* 0x000fe20000000f00 */
[----:B------:R-:W-:Y:S01]  /*402b0*/  IMAD.MOV.U32 R145, RZ, RZ, R112 ;  /* 0x000000ffff917224 */ /* 0x000fe200078e0070 */
[----:B------:R-:W-:Y:S01]  /*402c0*/  MOV R147, R108 ;  /* 0x0000006c00937202 */ /* 0x000fe20000000f00 */
[----:B------:R-:W-:-:S02]  /*402d0*/  IMAD.MOV.U32 R146, RZ, RZ, R109 ;  /* 0x000000ffff927224 */ /* 0x000fc400078e006d */
[----:B------:R-:W-:Y:S02]  /*402e0*/  IMAD.MOV.U32 R136, RZ, RZ, R105 ;  /* 0x000000ffff887224 */ /* 0x000fe400078e0069 */
[----:B------:R-:W-:-:S03]  /*402f0*/  IMAD.MOV.U32 R137, RZ, RZ, R104 ;  /* 0x000000ffff897224 */ /* 0x000fc600078e0068 */
[----:B------:R-:W-:Y:S01]  /*40300*/  HMMA.1688.F32.TF32 R112, R164, R56, R144 ;  /* 0x00000038a470723c */ /* 0x000fe20000081090 */
[----:B------:R-:W-:Y:S04]  /*40310*/  STL.64 [R1+0x3298], R78 ;  /* 0x0032984e01007387 */ /* 0x000fe80000100a00 */
[----:B------:R1:W-:Y:S02]  /*40320*/  STL.64 [R1+0x3290], R76 ;  /* 0x0032904c01007387 */ /* 0x0003e40000100a00 */
[----:B------:R-:W-:Y:S01]  /*40330*/  MOV R144, R125 ;  /* 0x0000007d00907202 */ /* 0x000fe20000000f00 */
[----:B------:R-:W-:Y:S02]  /*40340*/  IMAD.MOV.U32 R145, RZ, RZ, R124 ;  /* 0x000000ffff917224 */ /* 0x000fe400078e007c */
[----:B--2---:R-:W-:-:S02]  /*40350*/  IMAD.MOV.U32 R151, RZ, RZ, R116 ;  /* 0x000000ffff977224 */ /* 0x004fc400078e0074 */
[----:B------:R-:W-:Y:S01]  /*40360*/  IMAD.MOV.U32 R150, RZ, RZ, R117 ;  /* 0x000000ffff967224 */ /* 0x000fe200078e0075 */
[----:B------:R-:W-:Y:S01]  /*40370*/  MOV R149, R120 ;  /* 0x0000007800957202 */ /* 0x000fe20000000f00 */
[----:B------:R-:W-:Y:S01]  /*40380*/  IMAD.MOV.U32 R148, RZ, RZ, R121 ;  /* 0x000000ffff947224 */ /* 0x000fe200078e0079 */
[C---:B------:R-:W-:Y:S08]  /*40390*/  HMMA.1688.F32.TF32 R116, R164.reuse, R52, R140 ;  /* 0x00000034a474723c */ /* 0x040ff0000008108c */
[----:B------:R-:W-:Y:S08]  /*403a0*/  HMMA.1688.F32.TF32 R108, R164, R60, R148 ;  /* 0x0000003ca46c723c */ /* 0x000ff00000081094 */
[C---:B------:R-:W-:Y:S08]  /*403b0*/  HMMA.1688.F32.TF32 R84, R100.reuse, R20, R84 ;  /* 0x000000146454723c */ /* 0x040ff00000081054 */
[C---:B------:R-:W-:Y:S08]  /*403c0*/  HMMA.1688.F32.TF32 R80, R100.reuse, R24, R80 ;  /* 0x000000186450723c */ /* 0x040ff00000081050 */
[C---:B---3--:R-:W-:Y:S08]  /*403d0*/  HMMA.1688.F32.TF32 R88, R100.reuse, R16, R88 ;  /* 0x000000106458723c */ /* 0x048ff00000081058 */
[C---:B----4-:R-:W-:Y:S07]  /*403e0*/  HMMA.1688.F32.TF32 R92, R100.reuse, R12, R92 ;  /* 0x0000000c645c723c */ /* 0x050fee000008105c */
[----:B------:R-:W-:Y:S01]  /*403f0*/  STL.64 [R1+0x32a8], R82 ;  /* 0x0032a85201007387 */ /* 0x000fe20000100a00 */
[C---:B------:R-:W-:Y:S08]  /*40400*/  HMMA.1688.F32.TF32 R96, R100.reuse, R8, R160 ;  /* 0x000000086460723c */ /* 0x040ff000000810a0 */
[----:B------:R-:W-:Y:S08]  /*40410*/  HMMA.1688.F32.TF32 R100, R100, R4, R156 ;  /* 0x000000046464723c */ /* 0x000ff0000008109c */
        /* <DEDUP_REMOVED lines=20> */
[----:B------:R-:W3:Y:S04]  /*40560*/  LDL.LU R125, [R1+0x3514] ;  /* 0x00351400017d7983 */ /* 0x000ee80000300800 */
[----:B------:R-:W3:Y:S04]  /*40570*/  LDL.LU R124, [R1+0x3510] ;  /* 0x00351000017c7983 */ /* 0x000ee80000300800 */
[----:B------:R-:W4:Y:S04]  /*40580*/  LDL.LU R146, [R1+0x618] ;  /* 0x0006180001927983 */ /* 0x000f280000300800 */
[----:B------:R-:W4:Y:S01]  /*40590*/  LDL.LU R147, [R1+0x61c] ;  /* 0x00061c0001937983 */ /* 0x000f220000300800 */
[----:B------:R-:W-:-:S03]  /*405a0*/  IMAD.MOV.U32 R163, RZ, RZ, R132 ;  /* 0x000000ffffa37224 */ /* 0x000fc600078e0084 */
[----:B------:R-:W2:Y:S01]  /*405b0*/  LDL.LU R130, [R1+0x658] ;  /* 0x0006580001827983 */ /* 0x000ea20000300800 */
[----:B------:R-:W-:-:S03]  /*405c0*/  IMAD.MOV.U32 R162, RZ, RZ, R133 ;  /* 0x000000ffffa27224 */ /* 0x000fc600078e0085 */
[----:B------:R-:W2:Y:S01]  /*405d0*/  LDL.LU R131, [R1+0x65c] ;  /* 0x00065c0001837983 */ /* 0x000ea20000300800 */
[----:B------:R-:W-:-:S03]  /*405e0*/  MOV R161, R134 ;  /* 0x0000008600a17202 */ /* 0x000fc60000000f00 */
[----:B------:R-:W3:Y:S01]  /*405f0*/  LDL.LU R126, [R1+0x668] ;  /* 0x00066800017e7983 */ /* 0x000ee20000300800 */
[----:B------:R-:W-:-:S03]  /*40600*/  IMAD.MOV.U32 R160, RZ, RZ, R135 ;  /* 0x000000ffffa07224 */ /* 0x000fc600078e0087 */
        /* <DEDUP_REMOVED lines=31> */
[----:B------:R-:W-:Y:S04]  /*40800*/  STL.64 [R1+0x3368], R122 ;  /* 0x0033687a01007387 */ /* 0x000fe80000100a00 */
[----:B------:R-:W-:Y:S01]  /*40810*/  STL.64 [R1+0x3360], R120 ;  /* 0x0033607801007387 */ /* 0x000fe20000100a00 */
[----:B-1----:R-:W-:Y:S01]  /*40820*/  MOV R68, R212 ;  /* 0x000000d400447202 */ /* 0x002fe20000000f00 */
[----:B------:R-:W-:Y:S01]  /*40830*/  IMAD.MOV.U32 R69, RZ, RZ, R213 ;  /* 0x000000ffff457224 */ /* 0x000fe200078e00d5 */
[----:B------:R-:W-:Y:S01]  /*40840*/  MOV R71, R229 ;  /* 0x000000e500477202 */ /* 0x000fe20000000f00 */
[----:B------:R-:W-:-:S02]  /*40850*/  IMAD.MOV.U32 R70, RZ, RZ, R228 ;  /* 0x000000ffff467224 */ /* 0x000fc400078e00e4 */
[----:B------:R-:W-:Y:S02]  /*40860*/  IMAD.MOV.U32 R76, RZ, RZ, R230 ;  /* 0x000000ffff4c7224 */ /* 0x000fe400078e00e6 */
[----:B------:R-:W-:Y:S01]  /*40870*/  IMAD.MOV.U32 R77, RZ, RZ, R231 ;  /* 0x000000ffff4d7224 */ /* 0x000fe200078e00e7 */
[C---:B----4-:R-:W-:Y:S08]  /*40880*/  HMMA.1688.F32.TF32 R144, R164.reuse, R24, R144 ;  /* 0x00000018a490723c */ /* 0x050ff00000081090 */
[C---:B--2---:R-:W-:Y:S08]  /*40890*/  HMMA.1688.F32.TF32 R128, R164.reuse, R40, R128 ;  /* 0x00000028a480723c */ /* 0x044ff00000081080 */
[C---:B---3--:R-:W-:Y:S08]  /*408a0*/  HMMA.1688.F32.TF32 R124, R164.reuse, R44, R124 ;  /* 0x0000002ca47c723c */ /* 0x048ff0000008107c */
[C---:B------:R-:W-:Y:S08]  /*408b0*/  HMMA.1688.F32.TF32 R132, R164.reuse, R36, R132 ;  /* 0x00000024a484723c */ /* 0x040ff00000081084 */
[C---:B------:R-:W-:Y:S07]  /*408c0*/  HMMA.1688.F32.TF32 R136, R164.reuse, R32, R136 ;  /* 0x00000020a488723c */ /* 0x040fee0000081088 */
[----:B------:R-:W-:Y:S01]  /*408d0*/  STL.64 [R1+0x3378], R126 ;  /* 0x0033787e01007387 */ /* 0x000fe20000100a00 */
[C---:B------:R-:W-:Y:S03]  /*408e0*/  HMMA.1688.F32.TF32 R140, R164.reuse, R28, R140 ;  /* 0x0000001ca48c723c */ /* 0x040fe6000008108c */
[----:B------:R-:W-:Y:S05]  /*408f0*/  STL.64 [R1+0x3370], R124 ;  /* 0x0033707c01007387 */ /* 0x000fea0000100a00 */
[C---:B------:R-:W-:Y:S01]  /*40900*/  HMMA.1688.F32.TF32 R148, R164.reuse, R20, R148 ;  /* 0x00000014a494723c */ /* 0x040fe20000081094 */
[----:B------:R-:W-:Y:S07]  /*40910*/  STL.64 [R1+0x3388], R130 ;  /* 0x0033888201007387 */ /* 0x000fee0000100a00 */
[C---:B------:R-:W-:Y:S01]  /*40920*/  HMMA.1688.F32.TF32 R152, R164.reuse, R16, R152 ;  /* 0x00000010a498723c */ /* 0x040fe20000081098 */
[----:B------:R-:W-:Y:S04]  /*40930*/  STL.64 [R1+0x3380], R128 ;  /* 0x0033808001007387 */ /* 0x000fe80000100a00 */
[----:B------:R-:W-:Y:S03]  /*40940*/  STL.64 [R1+0x3398], R134 ;  /* 0x0033988601007387 */ /* 0x000fe60000100a00 */
        /* <DEDUP_REMOVED lines=12> */
[----:B------:R-:W-:Y:S03]  /*40a10*/  HMMA.1688.F32.TF32 R164, R164, R4, R168 ;  /* 0x00000004a4a4723c */ /* 0x000fe600000810a8 */
        /* <DEDUP_REMOVED lines=40> */
[----:B------:R-:W-:Y:S01]  /*40ca0*/  IMAD.MOV.U32 R72, RZ, RZ, R175 ;  /* 0x000000ffff487224 */ /* 0x000fe200078e00af */
[----:B------:R-:W-:Y:S01]  /*40cb0*/  MOV R73, R174 ;  /* 0x000000ae00497202 */ /* 0x000fe20000000f00 */
[----:B------:R-:W-:-:S02]  /*40cc0*/  IMAD.MOV.U32 R74, RZ, RZ, R173 ;  /* 0x000000ffff4a7224 */ /* 0x000fc400078e00ad */
[----:B------:R-:W-:Y:S01]  /*40cd0*/  IMAD.MOV.U32 R75, RZ, RZ, R172 ;  /* 0x000000ffff4b7224 */ /* 0x000fe200078e00ac */
[----:B------:R-:W-:Y:S01]  /*40ce0*/  MOV R78, R214 ;  /* 0x000000d6004e7202 */ /* 0x000fe20000000f00 */
[----:B------:R-:W-:Y:S01]  /*40cf0*/  IMAD.MOV.U32 R79, RZ, RZ, R215 ;  /* 0x000000ffff4f7224 */ /* 0x000fe200078e00d7 */
[----:B------:R-:W4:Y:S04]  /*40d00*/  LDL.LU R214, [R1+0x34f4] ;  /* 0x0034f40001d67983 */ /* 0x000f280000300800 */
[----:B------:R-:W4:Y:S01]  /*40d10*/  LDL.LU R215, [R1+0x34f0] ;  /* 0x0034f00001d77983 */ /* 0x000f220000300800 */
[C---:B------:R-:W-:Y:S08]  /*40d20*/  HMMA.1688.F32.TF32 R196, R236.reuse, R24, R196 ;  /* 0x00000018ecc4723c */ /* 0x040ff000000810c4 */
[C---:B------:R-:W-:Y:S08]  /*40d30*/  HMMA.1688.F32.TF32 R200, R236.reuse, R20, R200 ;  /* 0x00000014ecc8723c */ /* 0x040ff000000810c8 */
[C---:B------:R-:W-:Y:S08]  /*40d40*/  HMMA.1688.F32.TF32 R224, R236.reuse, R16, R224 ;  /* 0x00000010ece0723c */ /* 0x040ff000000810e0 */
[C---:B------:R-:W-:Y:S08]  /*40d50*/  HMMA.1688.F32.TF32 R204, R236.reuse, R12, R204 ;  /* 0x0000000ceccc723c */ /* 0x040ff000000810cc */
[C---:B------:R-:W-:Y:S08]  /*40d60*/  HMMA.1688.F32.TF32 R208, R236.reuse, R8, R208 ;  /* 0x00000008ecd0723c */ /* 0x040ff000000810d0 */
[C---:B------:R-:W-:Y:S08]  /*40d70*/  HMMA.1688.F32.TF32 R232, R236.reuse, R4, R232 ;  /* 0x00000004ece8723c */ /* 0x040ff000000810e8 */
[C---:B--2---:R-:W-:Y:S11]  /*40d80*/  HMMA.1688.F32.TF32 R168, R236.reuse, R64, R168 ;  /* 0x00000040eca8723c */ /* 0x044ff600000810a8 */
[----:B------:R-:W-:Y:S11]  /*40d90*/  @!UPT UIADD3 URZ, URZ, URZ, URZ ;  /* 0x0000003f3f3ff290 */ /* 0x000ff6000fffe03f */
[----:B------:R-:W-:Y:S01]  /*40da0*/  @!UPT UIADD3 URZ, URZ, URZ, URZ ;  /* 0x0000003f3f3ff290 */ /* 0x000fe2000fffe03f */
[----:B------:R-:W-:Y:S04]  /*40db0*/  STL.64 [R1+0x3428], R170 ;  /* 0x003428aa01007387 */ /* 0x000fe80000100a00 */
[----:B------:R-:W-:Y:S01]  /*40dc0*/  STL.64 [R1+0x3420], R168 ;  /* 0x003420a801007387 */ /* 0x000fe20000100a00 */
[----:B---3--:R-:W-:Y:S03]  /*40dd0*/  HMMA.1688.F32.TF32 R172, R236, R60, R228 ;  /* 0x0000003cecac723c */ /* 0x008fe600000810e4 */
[----:B------:R-:W-:Y:S04]  /*40de0*/  LDS R228, [R3+0x1c000] ;  /* 0x01c0000003e47984 */ /* 0x000fe80000000800 */
[----:B------:R-:W-:Y:S04]  /*40df0*/  LDS R230, [R3+0x1e000] ;  /* 0x01e0000003e67984 */ /* 0x000fe80000000800 */
[----:B------:R-:W-:Y:S04]  /*40e00*/  LDS R229, [R0+0x1c000] ;  /* 0x01c0000000e57984 */ /* 0x000fe80000000800 */
[----:B------:R-:W1:Y:S08]  /*40e10*/  LDS R231, [R0+0x1e000] ;  /* 0x01e0000000e77984 */ /* 0x000e700000000800 */
[----:B------:R-:W-:Y:S04]  /*40e20*/  STL.64 [R1+0x3438], R174 ;  /* 0x003438ae01007387 */ /* 0x000fe80000100a00 */
[----:B------:R-:W-:Y:S04]  /*40e30*/  STL.64 [R1+0x3430], R172 ;  /* 0x003430ac01007387 */ /* 0x000fe80000100a00 */
[----:B------:R-:W2:Y:S04]  /*40e40*/  LDL.LU R100, [R1+0x90] ;  /* 0x0000900001647983 */ /* 0x000ea80000300800 */
[----:B------:R-:W2:Y:S04]  /*40e50*/  LDL.LU R101, [R1+0x94] ;  /* 0x0000940001657983 */ /* 0x000ea80000300800 */
[----:B------:R-:W2:Y:S04]  /*40e60*/  LDL.LU R102, [R1+0x98] ;  /* 0x0000980001667983 */ /* 0x000ea80000300800 */
[----:B------:R-:W2:Y:S01]  /*40e70*/  LDL.LU R103, [R1+0x9c] ;  /* 0x00009c0001677983 */ /* 0x000ea20000300800 */
[C---:B-1----:R-:W-:Y:S08]  /*40e80*/  HMMA.1688.F32.TF32 R68, R228.reuse, R58, R68 ;  /* 0x0000003ae444723c */ /* 0x042ff00000081044 */
[C---:B------:R-:W-:Y:S08]  /*40e90*/  HMMA.1688.F32.TF32 R72, R228.reuse, R62, R72 ;  /* 0x0000003ee448723c */ /* 0x040ff00000081048 */
[----:B------:R-:W-:Y:S08]  /*40ea0*/  HMMA.1688.F32.TF32 R76, R228, R66, R76 ;  /* 0x00000042e44c723c */ /* 0x000ff0000008104c */
[----:B------:R-:W-:Y:S01]  /*40eb0*/  IMAD.MOV.U32 R25, RZ, RZ, R68 ;  /* 0x000000ffff197224 */ /* 0x000fe200078e0044 */
[----:B------:R-:W-:Y:S01]  /*40ec0*/  MOV R24, R69 ;  /* 0x0000004500187202 */ /* 0x000fe20000000f00 */
[----:B------:R-:W3:Y:S01]  /*40ed0*/  LDL.LU R68, [R1+0x80] ;  /* 0x0000800001447983 */ /* 0x000ee20000300800 */
[----:B------:R-:W-:-:S02]  /*40ee0*/  IMAD.MOV.U32 R21, RZ, RZ, R70 ;  /* 0x000000ffff157224 */ /* 0x000fc400078e0046 */
[----:B------:R-:W-:Y:S01]  /*40ef0*/  IMAD.MOV.U32 R20, RZ, RZ, R71 ;  /* 0x000000ffff147224 */ /* 0x000fe200078e0047 */
[----:B------:R-:W3:Y:S02]  /*40f00*/  LDL.LU R69, [R1+0x84] ;  /* 0x0000840001457983 */ /* 0x000ee40000300800 */
[----:B------:R-:W-:Y:S01]  /*40f10*/  IMAD.MOV.U32 R17, RZ, RZ, R72 ;  /* 0x000000ffff117224 */ /* 0x000fe200078e0048 */
[----:B------:R-:W-:Y:S01]  /*40f20*/  MOV R72, R54 ;  /* 0x0000003600487202 */ /* 0x000fe20000000f00 */
[----:B------:R-:W3:Y:S01]  /*40f30*/  LDL.LU R70, [R1+0x88] ;  /* 0x0000880001467983 */ /* 0x000ee20000300800 */
[----:B------:R-:W-:Y:S01]  /*40f40*/  IMAD.MOV.U32 R16, RZ, RZ, R73 ;  /* 0x000000ffff107224 */ /* 0x000fe200078e0049 */
[----:B------:R-:W-:Y:S01]  /*40f50*/  MOV R13, R74 ;  /* 0x0000004a000d7202 */ /* 0x000fe20000000f00 */
[----:B------:R-:W-:Y:S01]  /*40f60*/  IMAD.MOV.U32 R73, RZ, RZ, R34 ;  /* 0x000000ffff497224 */ /* 0x000fe200078e0022 */
[----:B------:R-:W3:Y:S01]  /*40f70*/  LDL.LU R71, [R1+0x8c] ;  /* 0x00008c0001477983 */ /* 0x000ee20000300800 */
[----:B------:R-:W-:Y:S01]  /*40f80*/  IMAD.MOV.U32 R12, RZ, RZ, R75 ;  /* 0x000000ffff0c7224 */ /* 0x000fe200078e004b */
[----:B------:R-:W-:Y:S01]  /*40f90*/  MOV R9, R76 ;  /* 0x0000004c00097202 */ /* 0x000fe20000000f00 */
[----:B------:R-:W-:Y:S01]  /*40fa0*/  IMAD.MOV.U32 R74, RZ, RZ, R31 ;  /* 0x000000ffff4a7224 */ /* 0x000fe200078e001f */
[----:B------:R-:W2:Y:S01]  /*40fb0*/  LDL.LU R54, [R1+0x34ec] ;  /* 0x0034ec0001367983 */ /* 0x000ea20000300800 */
[----:B------:R-:W-:Y:S01]  /*40fc0*/  MOV R75, R30 ;  /* 0x0000001e004b7202 */ /* 0x000fe20000000f00 */
[----:B------:R-:W-:-:S02]  /*40fd0*/  IMAD.MOV.U32 R8, RZ, RZ, R77 ;  /* 0x000000ffff087224 */ /* 0x000fc400078e004d */
[----:B------:R-:W3:Y:S01]  /*40fe0*/  LDL.LU R34, [R1+0x34e8] ;  /* 0x0034e80001227983 */ /* 0x000ee20000300800 */
[----:B------:R-:W-:-:S03]  /*40ff0*/  IMAD.MOV.U32 R76, RZ, RZ, R27 ;  /* 0x000000ffff4c7224 */ /* 0x000fc600078e001b */
[----:B------:R-:W4:Y:S01]  /*41000*/  LDL.LU R31, [R1+0x34e4] ;  /* 0x0034e400011f7983 */ /* 0x000f220000300800 */
[----:B------:R-:W-:Y:S01]  /*41010*/  IMAD.MOV.U32 R5, RZ, RZ, R78 ;  /* 0x000000ffff057224 */ /* 0x000fe200078e004e */
[----:B------:R-:W-:Y:S01]  /*41020*/  MOV R4, R79 ;  /* 0x0000004f00047202 */ /* 0x000fe20000000f00 */
[----:B------:R-:W-:Y:S01]  /*41030*/  IMAD.MOV.U32 R77, RZ, RZ, R26 ;  /* 0x000000ffff4d7224 */ /* 0x000fe200078e001a */
[----:B------:R-:W4:Y:S01]  /*41040*/  LDL.LU R30, [R1+0x34e0] ;  /* 0x0034e000011e7983 */ /* 0x000f220000300800 */
[----:B------:R-:W-:Y:S01]  /*41050*/  MOV R78, R23 ;  /* 0x00000017004e7202 */ /* 0x000fe20000000f00 */
[----:B------:R-:W-:Y:S02]  /*41060*/  IMAD.MOV.U32 R79, RZ, RZ, R22 ;  /* 0x000000ffff4f7224 */ /* 0x000fe400078e0016 */
        /* <DEDUP_REMOVED lines=13> */
[----:B--2---:R-:W-:Y:S01]  /*41140*/  MOV R85, R54 ;  /* 0x0000003600557202 */ /* 0x004fe20000000f00 */
[----:B---3--:R-:W-:-:S02]  /*41150*/  IMAD.MOV.U32 R84, RZ, RZ, R34 ;  /* 0x000000ffff547224 */ /* 0x008fc400078e0022 */
[----:B----4-:R-:W-:Y:S01]  /*41160*/  IMAD.MOV.U32 R91, RZ, RZ, R31 ;  /* 0x000000ffff5b7224 */ /* 0x010fe200078e001f */
[----:B------:R-:W-:Y:S01]  /*41170*/  MOV R90, R30 ;  /* 0x0000001e005a7202 */ /* 0x000fe20000000f00 */
[----:B------:R-:W-:Y:S02]  /*41180*/  IMAD.MOV.U32 R89, RZ, RZ, R27 ;  /* 0x000000ffff597224 */ /* 0x000fe400078e001b */
[----:B------:R-:W-:Y:S01]  /*41190*/  IMAD.MOV.U32 R88, RZ, RZ, R26 ;  /* 0x000000ffff587224 */ /* 0x000fe200078e001a */
[----:B------:R-:W-:Y:S01]  /*411a0*/  MOV R95, R23 ;  /* 0x00000017005f7202 */ /* 0x000fe20000000f00 */
[----:B------:R-:W-:Y:S02]  /*411b0*/  IMAD.MOV.U32 R94, RZ, RZ, R22 ;  /* 0x000000ffff5e7224 */ /* 0x000fe400078e0016 */
[----:B------:R-:W2:Y:S04]  /*411c0*/  LDL.LU R22, [R1+0x34cc] ;  /* 0x0034cc0001167983 */ /* 0x000ea80000300800 */
[----:B------:R-:W2:Y:S04]  /*411d0*/  LDL.LU R23, [R1+0x34c8] ;  /* 0x0034c80001177983 */ /* 0x000ea80000300800 */
[----:B------:R-:W3:Y:S04]  /*411e0*/  LDL.LU R26, [R1+0x34c4] ;  /* 0x0034c400011a7983 */ /* 0x000ee80000300800 */
[----:B------:R-:W3:Y:S04]  /*411f0*/  LDL.LU R27, [R1+0x34c0] ;  /* 0x0034c000011b7983 */ /* 0x000ee80000300800 */
[----:B------:R-:W4:Y:S04]  /*41200*/  LDL.LU R30, [R1+0x34bc] ;  /* 0x0034bc00011e7983 */ /* 0x000f280000300800 */
[----:B------:R-:W4:Y:S04]  /*41210*/  LDL.LU R31, [R1+0x34b8] ;  /* 0x0034b800011f7983 */ /* 0x000f280000300800 */
[----:B------:R-:W2:Y:S04]  /*41220*/  LDL.LU R34, [R1+0x34b4] ;  /* 0x0034b40001227983 */ /* 0x000ea80000300800 */
[----:B------:R-:W2:Y:S04]  /*41230*/  LDL.LU R54, [R1+0x34b0] ;  /* 0x0034b00001367983 */ /* 0x000ea80000300800 */
[----:B------:R-:W2:Y:S04]  /*41240*/  LDL.LU R55, [R1+0x34ac] ;  /* 0x0034ac0001377983 */ /* 0x000ea80000300800 */
[----:B------:R-:W2:Y:S04]  /*41250*/  LDL.LU R50, [R1+0x34a8] ;  /* 0x0034a80001327983 */ /* 0x000ea80000300800 */
[----:B------:R-:W2:Y:S01]  /*41260*/  LDL.LU R51, [R1+0x34a4] ;  /* 0x0034a40001337983 */ /* 0x000ea20000300800 */
[----:B------:R-:W-:Y:S01]  /*41270*/  IMAD.MOV.U32 R81, RZ, RZ, R42 ;  /* 0x000000ffff517224 */ /* 0x000fe200078e002a */
[----:B------:R-:W-:Y:S01]  /*41280*/  HMMA.1688.F32.TF32 R184, R236, R40, R184 ;  /* 0x00000028ecb8723c */ /* 0x000fe200000810b8 */
[----:B------:R-:W-:Y:S01]  /*41290*/  IMAD.MOV.U32 R82, RZ, RZ, R46 ;  /* 0x000000ffff527224 */ /* 0x000fe200078e002e */
[----:B------:R-:W3:Y:S01]  /*412a0*/  LDL.LU R42, [R1+0x34a0] ;  /* 0x0034a000012a7983 */ /* 0x000ee20000300800 */
[----:B------:R-:W-:-:S03]  /*412b0*/  MOV R83, R47 ;  /* 0x0000002f00537202 */ /* 0x000fc60000000f00 */
[----:B------:R-:W3:Y:S04]  /*412c0*/  LDL.LU R46, [R1+0x349c] ;  /* 0x00349c00012e7983 */ /* 0x000ee80000300800 */
[----:B------:R-:W3:Y:S01]  /*412d0*/  LDL.LU R47, [R1+0x3498] ;  /* 0x00349800012f7983 */ /* 0x000ee20000300800 */
[C---:B--2---:R-:W-:Y:S11]  /*412e0*/  HMMA.1688.F32.TF32 R68, R228.reuse, R50, R68 ;  /* 0x00000032e444723c */ /* 0x044ff60000081044 */
[----:B------:R-:W-:Y:S11]  /*412f0*/  @!UPT UIADD3 URZ, URZ, URZ, URZ ;  /* 0x0000003f3f3ff290 */ /* 0x000ff6000fffe03f */
[----:B------:R-:W-:Y:S02]  /*41300*/  @!UPT UIADD3 URZ, URZ, URZ, URZ ;  /* 0x0000003f3f3ff290 */ /* 0x000fe4000fffe03f */
[----:B------:R-:W-:Y:S01]  /*41310*/  IMAD.MOV.U32 R41, RZ, RZ, R68 ;  /* 0x000000ffff297224 */ /* 0x000fe200078e0044 */
[----:B------:R-:W-:Y:S01]  /*41320*/  MOV R40, R69 ;  /* 0x0000004500287202 */ /* 0x000fe20000000f00 */
[----:B------:R-:W-:Y:S01]  /*41330*/  IMAD.MOV.U32 R69, RZ, RZ, R35 ;  /* 0x000000ffff457224 */ /* 0x000fe200078e0023 */
[----:B------:R-:W-:Y:S02]  /*41340*/  MOV R68, R43 ;  /* 0x0000002b00447202 */ /* 0x000fe40000000f00 */
[----:B------:R-:W2:Y:S04]  /*41350*/  LDL.LU R43, [R1+0x3494] ;  /* 0x00349400012b7983 */ /* 0x000ea80000300800 */
[----:B------:R-:W2:Y:S01]  /*41360*/  LDL.LU R35, [R1+0x3490] ;  /* 0x0034900001237983 */ /* 0x000ea20000300800 */
[C---:B----4-:R-:W-:Y:S08]  /*41370*/  HMMA.1688.F32.TF32 R80, R228.reuse, R30, R80 ;  /* 0x0000001ee450723c */ /* 0x050ff00000081050 */
[C---:B---3--:R-:W-:Y:S08]  /*41380*/  HMMA.1688.F32.TF32 R76, R228.reuse, R26, R76 ;  /* 0x0000001ae44c723c */ /* 0x048ff0000008104c */
[----:B------:R-:W-:Y:S08]  /*41390*/  HMMA.1688.F32.TF32 R72, R228, R22, R72 ;  /* 0x00000016e448723c */ /* 0x000ff00000081048 */
[----:B------:R-:W-:Y:S07]  /*413a0*/  HMMA.1688.F32.TF32 R220, R236, R36, R220 ;  /* 0x00000024ecdc723c */ /* 0x000fee00000810dc */
[----:B------:R-:W-:-:S02]  /*413b0*/  IMAD.MOV.U32 R37, RZ, RZ, R70 ;  /* 0x000000ffff257224 */ /* 0x000fc400078e0046 */
[----:B------:R-:W-:Y:S01]  /*413c0*/  IMAD.MOV.U32 R36, RZ, RZ, R71 ;  /* 0x000000ffff247224 */ /* 0x000fe200078e0047 */
[----:B------:R-:W-:Y:S01]  /*413d0*/  MOV R71, R39 ;  /* 0x0000002700477202 */ /* 0x000fe20000000f00 */
[----:B------:R-:W-:Y:S02]  /*413e0*/  IMAD.MOV.U32 R70, RZ, RZ, R38 ;  /* 0x000000ffff467224 */ /* 0x000fe400078e0026 */
[----:B------:R-:W3:Y:S04]  /*413f0*/  LDL.LU R38, [R1+0x348c] ;  /* 0x00348c0001267983 */ /* 0x000ee80000300800 */
[----:B------:R-:W3:Y:S01]  /*41400*/  LDL.LU R39, [R1+0x3488] ;  /* 0x0034880001277983 */ /* 0x000ee20000300800 */
[----:B--2---:R-:W-:Y:S11]  /*41410*/  HMMA.1688.F32.TF32 R84, R228, R34, R84 ;  /* 0x00000022e454723c */ /* 0x004ff60000081054 */
[----:B------:R-:W-:Y:S11]  /*41420*/  @!UPT UIADD3 URZ, URZ, URZ, URZ ;  /* 0x0000003f3f3ff290 */ /* 0x000ff6000fffe03f */
[----:B------:R-:W-:Y:S01]  /*41430*/  @!UPT UIADD3 URZ, URZ, URZ, URZ ;  /* 0x0000003f3f3ff290 */ /* 0x000fe2000fffe03f */
[----:B------:R-:W-:Y:S04]  /*41440*/  STL.64 [R1+0x40], R84 ;  /* 0x0000405401007387 */ /* 0x000fe80000100a00 */
[----:B------:R-:W-:Y:S04]  /*41450*/  STL.64 [R1+0x48], R86 ;  /* 0x0000485601007387 */ /* 0x000fe80000100a00 */
[----:B------:R1:W-:Y:S04]  /*41460*/  STL.64 [R1+0x30], R80 ;  /* 0x0000305001007387 */ /* 0x0003e80000100a00 */
[----:B------:R2:W-:Y:S04]  /*41470*/  STL.64 [R1+0x38], R82 ;  /* 0x0000385201007387 */ /* 0x0005e80000100a00 */
[----:B------:R4:W-:Y:S01]  /*41480*/  STL.64 [R1+0x20], R76 ;  /* 0x0000204c01007387 */ /* 0x0009e20000100a00 */
[----:B-1----:R-:W-:-:S03]  /*41490*/  IMAD.MOV.U32 R80, RZ, RZ, R242 ;  /* 0x000000ffff507224 */ /* 0x002fc600078e00f2 */
[----:B------:R1:W-:Y:S01]  /*414a0*/  STL.64 [R1+0x28], R78 ;  /* 0x0000284e01007387 */ /* 0x0003e20000100a00 */
[----:B------:R-:W-:-:S03]  /*414b0*/  IMAD.MOV.U32 R81, RZ, RZ, R244 ;  /* 0x000000ffff517224 */ /* 0x000fc600078e00f4 */
[----:B------:R-:W3:Y:S01]  /*414c0*/  LDL.LU R242, [R1+0x3484] ;  /* 0x0034840001f27983 */ /* 0x000ee20000300800 */
[----:B--2---:R-:W-:-:S03]  /*414d0*/  MOV R82, R245 ;  /* 0x000000f500527202 */ /* 0x004fc60000000f00 */
[----:B------:R-:W-:Y:S01]  /*414e0*/  STL.64 [R1+0x10], R72 ;  /* 0x0000104801007387 */ /* 0x000fe20000100a00 */
[----:B------:R-:W-:-:S03]  /*414f0*/  IMAD.MOV.U32 R83, RZ, RZ, R246 ;  /* 0x000000ffff537224 */ /* 0x000fc600078e00f6 */
[----:B------:R2:W-:Y:S01]  /*41500*/  STL.64 [R1+0x18], R74 ;  /* 0x0000184a01007387 */ /* 0x0005e20000100a00 */
        /* <DEDUP_REMOVED lines=8> */
[----:B----4-:R-:W-:Y:S01]  /*41590*/  IMAD.MOV.U32 R76, RZ, RZ, R247 ;  /* 0x000000ffff4c7224 */ /* 0x010fe200078e00f7 */
[----:B-1----:R-:W-:Y:S01]  /*415a0*/  MOV R78, R249 ;  /* 0x000000f9004e7202 */ /* 0x002fe20000000f00 */
[----:B------:R-:W-:Y:S01]  /*415b0*/  IMAD.MOV.U32 R77, RZ, RZ, R248 ;  /* 0x000000ffff4d7224 */ /* 0x000fe200078e00f8 */
[----:B------:R-:W4:Y:S01]  /*415c0*/  LDL.LU R87, [R1+0x1cc] ;  /* 0x0001cc0001577983 */ /* 0x000f220000300800 */
[----:B------:R-:W-:-:S03]  /*415d0*/  IMAD.MOV.U32 R79, RZ, RZ, R250 ;  /* 0x000000ffff4f7224 */ /* 0x000fc600078e00fa */
[----:B------:R-:W3:Y:S04]  /*415e0*/  LDL.LU R247, [R1+0x346c] ;  /* 0x00346c0001f77983 */ /* 0x000ee80000300800 */
[----:B------:R-:W3:Y:S04]  /*415f0*/  LDL.LU R248, [R1+0x3468] ;  /* 0x0034680001f87983 */ /* 0x000ee80000300800 */
[----:B------:R-:W3:Y:S04]  /*41600*/  LDL.LU R249, [R1+0x3464] ;  /* 0x0034640001f97983 */ /* 0x000ee80000300800 */
[----:B------:R-:W3:Y:S01]  /*41610*/  LDL.LU R250, [R1+0x3460] ;  /* 0x0034600001fa7983 */ /* 0x000ee20000300800 */
[----:B--2---:R-:W-:Y:S07]  /*41620*/  HMMA.1688.F32.TF32 R72, R228, R18, R68 ;  /* 0x00000012e448723c */ /* 0x004fee0000081044 */
[----:B------:R-:W-:-:S02]  /*41630*/  IMAD.MOV.U32 R68, RZ, RZ, R251 ;  /* 0x000000ffff447224 */ /* 0x000fc400078e00fb */
[----:B------:R-:W3:Y:S01]  /*41640*/  LDL.LU R251, [R1+0x345c] ;  /* 0x00345c0001fb7983 */ /* 0x000ee20000300800 */
[----:B------:R-:W-:Y:S01]  /*41650*/  MOV R69, R14 ;  /* 0x0000000e00457202 */ /* 0x000fe20000000f00 */
[----:B------:R-:W-:Y:S02]  /*41660*/  IMAD.MOV.U32 R70, RZ, RZ, R15 ;  /* 0x000000ffff467224 */ /* 0x000fe400078e000f */
[----:B------:R-:W-:-:S10]  /*41670*/  IMAD.MOV.U32 R71, RZ, RZ, R10 ;  /* 0x000000ffff477224 */ /* 0x000fd400078e000a */
[----:B------:R1:W-:Y:S04]  /*41680*/  STL.64 [R1], R72 ;  /* 0x0000004801007387 */ /* 0x0003e80000100a00 */
[----:B------:R2:W-:Y:S04]  /*41690*/  STL.64 [R1+0x8], R74 ;  /* 0x0000084a01007387 */ /* 0x0005e80000100a00 */
[----:B------:R-:W3:Y:S04]  /*416a0*/  LDL.LU R14, [R1+0x3458] ;  /* 0x00345800010e7983 */ /* 0x000ee80000300800 */
[----:B------:R-:W3:Y:S01]  /*416b0*/  LDL.LU R15, [R1+0x3454] ;  /* 0x00345400010f7983 */ /* 0x000ee20000300800 */
[----:B-1----:R-:W-:Y:S01]  /*416c0*/  MOV R72, R11 ;  /* 0x0000000b00487202 */ /* 0x002fe20000000f00 */
[----:B------:R-:W-:-:S02]  /*416d0*/  IMAD.MOV.U32 R73, RZ, RZ, R243 ;  /* 0x000000ffff497224 */ /* 0x000fc400078e00f3 */
[----:B------:R-:W3:Y:S01]  /*416e0*/  LDL.LU R10, [R1+0x3450] ;  /* 0x00345000010a7983 */ /* 0x000ee20000300800 */
[----:B--2---:R-:W-:-:S03]  /*416f0*/  IMAD.MOV.U32 R74, RZ, RZ, R6 ;  /* 0x000000ffff4a7224 */ /* 0x004fc600078e0006 */
[----:B------:R-:W2:Y:S01]  /*41700*/  LDL.LU R11, [R1+0x344c] ;  /* 0x00344c00010b7983 */ /* 0x000ea20000300800 */
[----:B------:R-:W-:-:S03]  /*41710*/  MOV R75, R7 ;  /* 0x00000007004b7202 */ /* 0x000fc60000000f00 */
[----:B------:R-:W2:Y:S04]  /*41720*/  LDL.LU R243, [R1+0x3448] ;  /* 0x0034480001f37983 */ /* 0x000ea80000300800 */
[----:B------:R-:W2:Y:S04]  /*41730*/  LDL.LU R6, [R1+0x3444] ;  /* 0x0034440001067983 */ /* 0x000ea80000300800 */
[----:B------:R-:W2:Y:S01]  /*41740*/  LDL.LU R7, [R1+0x3440] ;  /* 0x0034400001077983 */ /* 0x000ea20000300800 */
        /* <DEDUP_REMOVED lines=9> */
[----:B------:R-:W4:Y:S02]  /*417e0*/  LDS R239, [R0+0x1e100] ;  /* 0x01e1000000ef7984 */ /* 0x000f240000000800 */
[C---:B----4-:R-:W-:Y:S08]  /*417f0*/  HMMA.1688.F32.TF32 R84, R236.reuse, R66, R84 ;  /* 0x00000042ec54723c */ /* 0x050ff00000081054 */
[C---:B------:R-:W-:Y:S08]  /*41800*/  HMMA.1688.F32.TF32 R76, R236.reuse, R58, R76 ;  /* 0x0000003aec4c723c */ /* 0x040ff0000008104c */
[C---:B------:R-:W-:Y:S08]  /*41810*/  HMMA.1688.F32.TF32 R80, R236.reuse, R62, R80 ;  /* 0x0000003eec50723c */ /* 0x040ff00000081050 */
[C---:B------:R-:W-:Y:S08]  /*41820*/  HMMA.1688.F32.TF32 R72, R236.reuse, R54, R72 ;  /* 0x00000036ec48723c */ /* 0x040ff00000081048 */
[----:B------:R-:W-:Y:S08]  /*41830*/  HMMA.1688.F32.TF32 R68, R236, R50, R68 ;  /* 0x00000032ec44723c */ /* 0x000ff00000081044 */
[C---:B---3--:R-:W-:Y:S08]  /*41840*/  HMMA.1688.F32.TF32 R248, R228.reuse, R14, R248 ;  /* 0x0000000ee4f8723c */ /* 0x048ff000000810f8 */
[C---:B--2---:R-:W-:Y:S08]  /*41850*/  HMMA.1688.F32.TF32 R244, R228.reuse, R10, R244 ;  /* 0x0000000ae4f4723c */ /* 0x044ff000000810f4 */
[----:B------:R-:W-:Y:S07]  /*41860*/  HMMA.1688.F32.TF32 R240, R228, R6, R240 ;  /* 0x00000006e4f0723c */ /* 0x000fee00000810f0 */
        /* <DEDUP_REMOVED lines=8> */
[----:B------:R1:W-:Y:S04]  /*418f0*/  STL [R1+0x321c], R240 ;  /* 0x00321cf001007387 */ /* 0x0003e80000100800 */
[----:B------:R-:W-:Y:S04]  /*41900*/  STL [R1+0x3218], R241 ;  /* 0x003218f101007387 */ /* 0x000fe80000100800 */
[----:B------:R-:W-:Y:S04]  /*41910*/  STL [R1+0x3214], R242 ;  /* 0x003214f201007387 */ /* 0x000fe80000100800 */
[----:B------:R-:W-:Y:S04]  /*41920*/  STL [R1+0x31f0], R243 ;  /* 0x0031f0f301007387 */ /* 0x000fe80000100800 */
[----:B------:R2:W-:Y:S04]  /*41930*/  STL.64 [R1+0x1c0], R84 ;  /* 0x0001c05401007387 */ /* 0x0005e80000100a00 */
[----:B------:R3:W-:Y:S04]  /*41940*/  STL.64 [R1+0x1c8], R86 ;  /* 0x0001c85601007387 */ /* 0x0007e80000100a00 */
[----:B------:R-:W-:Y:S04]  /*41950*/  STL.64 [R1+0x1a0], R76 ;  /* 0x0001a04c01007387 */ /* 0x000fe80000100a00 */
[----:B------:R4:W-:Y:S04]  /*41960*/  STL.64 [R1+0x1b0], R80 ;  /* 0x0001b05001007387 */ /* 0x0009e80000100a00 */
[----:B------:R3:W-:Y:S04]  /*41970*/  STL.64 [R1+0x1b8], R82 ;  /* 0x0001b85201007387 */ /* 0x0007e80000100a00 */
[----:B------:R3:W-:Y:S01]  /*41980*/  STL [R1+0x1a8], R78 ;  /* 0x0001a84e01007387 */ /* 0x0007e20000100800 */
[----:B-1----:R-:W-:-:S03]  /*41990*/  IMAD.MOV.U32 R240, RZ, RZ, R79 ;  /* 0x000000fffff07224 */ /* 0x002fc600078e004f */
[----:B--2---:R-:W2:Y:S04]  /*419a0*/  LDL.LU R84, [R1+0x170] ;  /* 0x0001700001547983 */ /* 0x004ea80000300800 */
[----:B------:R-:W2:Y:S04]  /*419b0*/  LDL.LU R85, [R1+0x174] ;  /* 0x0001740001557983 */ /* 0x000ea80000300800 */
[----:B---3--:R-:W2:Y:S04]  /*419c0*/  LDL.LU R86, [R1+0x178] ;  /* 0x0001780001567983 */ /* 0x008ea80000300800 */
[----:B------:R-:W2:Y:S04]  /*419d0*/  LDL.LU R87, [R1+0x17c] ;  /* 0x00017c0001577983 */ /* 0x000ea80000300800 */
[----:B----4-:R-:W3:Y:S01]  /*419e0*/  LDL.LU R80, [R1+0x160] ;  /* 0x0001600001507983 */ /* 0x010ee20000300800 */
[----:B------:R-:W-:-:S03]  /*419f0*/  IMAD.MOV.U32 R249, RZ, RZ, R75 ;  /* 0x000000fffff97224 */ /* 0x000fc600078e004b */
[----:B------:R-:W3:Y:S01]  /*41a00*/  LDL.LU R81, [R1+0x164] ;  /* 0x0001640001517983 */ /* 0x000ee20000300800 */
[----:B------:R-:W-:-:S03]  /*41a10*/  IMAD.MOV.U32 R248, RZ, RZ, R74 ;  /* 0x000000fffff87224 */ /* 0x000fc600078e004a */
[----:B------:R-:W3:Y:S01]  /*41a20*/  LDL.LU R82, [R1+0x168] ;  /* 0x0001680001527983 */ /* 0x000ee20000300800 */
[----:B------:R-:W-:-:S03]  /*41a30*/  MOV R247, R73 ;  /* 0x0000004900f77202 */ /* 0x000fc60000000f00 */
[----:B------:R-:W3:Y:S01]  /*41a40*/  LDL.LU R83, [R1+0x16c] ;  /* 0x00016c0001537983 */ /* 0x000ee20000300800 */
[----:B------:R-:W-:-:S03]  /*41a50*/  IMAD.MOV.U32 R246, RZ, RZ, R72 ;  /* 0x000000fffff67224 */ /* 0x000fc600078e0048 */
[----:B------:R-:W-:Y:S04]  /*41a60*/  STL [R1+0x3220], R240 ;  /* 0x003220f001007387 */ /* 0x000fe80000100800 */
        /* <DEDUP_REMOVED lines=8> */
[----:B------:R1:W-:Y:S04]  /*41af0*/  STL [R1+0x18c], R71 ;  /* 0x00018c4701007387 */ /* 0x0003e80000100800 */
[----:B------:R-:W4:Y:S04]  /*41b00*/  LDL.LU R72, [R1+0x140] ;  /* 0x0001400001487983 */ /* 0x000f280000300800 */
[----:B------:R-:W4:Y:S04]  /*41b10*/  LDL.LU R73, [R1+0x144] ;  /* 0x0001440001497983 */ /* 0x000f280000300800 */
[----:B------:R-:W4:Y:S04]  /*41b20*/  LDL.LU R74, [R1+0x148] ;  /* 0x00014800014a7983 */ /* 0x000f280000300800 */
[----:B------:R-:W4:Y:S01]  /*41b30*/  LDL.LU R75, [R1+0x14c] ;  /* 0x00014c00014b7983 */ /* 0x000f220000300800 */
[----:B------:R-:W-:Y:S01]  /*41b40*/  MOV R250, R68 ;  /* 0x0000004400fa7202 */ /* 0x000fe20000000f00 */
[----:B------:R-:W-:-:S02]  /*41b50*/  IMAD.MOV.U32 R251, RZ, RZ, R69 ;  /* 0x000000fffffb7224 */ /* 0x000fc400078e0045 */
[----:B------:R-:W4:Y:S04]  /*41b60*/  LDL.LU R68, [R1+0x130] ;  /* 0x0001300001447983 */ /* 0x000f280000300800 */
[----:B------:R-:W4:Y:S01]  /*41b70*/  LDL.LU R69, [R1+0x134] ;  /* 0x0001340001457983 */ /* 0x000f220000300800 */
[----:B------:R-:W-:Y:S01]  /*41b80*/  IMAD.MOV.U32 R243, RZ, RZ, R70 ;  /* 0x000000fffff37224 */ /* 0x000fe200078e0046 */
[----:B------:R-:W-:Y:S01]  /*41b90*/  MOV R70, R252 ;  /* 0x000000fc00467202 */ /* 0x000fe20000000f00 */
[----:B-1----:R-:W-:Y:S01]  /*41ba0*/  IMAD.MOV.U32 R71, RZ, RZ, R2 ;  /* 0x000000ffff477224 */ /* 0x002fe200078e0002 */
[C---:B------:R-:W-:Y:S02]  /*41bb0*/  HMMA.1688.F32.TF32 R96, R228.reuse, R46, R96 ;  /* 0x0000002ee460723c */ /* 0x040fe40000081060 */
[----:B------:R-:W-:Y:S04]  /*41bc0*/  STL [R1+0x323c], R243 ;  /* 0x00323cf301007387 */ /* 0x000fe80000100800 */
[----:B------:R-:W-:Y:S02]  /*41bd0*/  STL [R1+0x3238], R251 ;  /* 0x003238fb01007387 */ /* 0x000fe40000100800 */
[C---:B------:R-:W-:Y:S02]  /*41be0*/  HMMA.1688.F32.TF32 R92, R228.reuse, R42, R92 ;  /* 0x0000002ae45c723c */ /* 0x040fe4000008105c */
[----:B------:R1:W-:Y:S06]  /*41bf0*/  STL [R1+0x3234], R250 ;  /* 0x003234fa01007387 */ /* 0x0003ec0000100800 */
[----:B------:R-:W-:Y:S08]  /*41c00*/  HMMA.1688.F32.TF32 R88, R228, R38, R88 ;  /* 0x00000026e458723c */ /* 0x000ff00000081058 */
[----:B------:R-:W-:Y:S01]  /*41c10*/  IMAD.MOV.U32 R49, RZ, RZ, R96 ;  /* 0x000000ffff317224 */ /* 0x000fe200078e0060 */
[----:B------:R-:W-:Y:S01]  /*41c20*/  MOV R45, R98 ;  /* 0x00000062002d7202 */ /* 0x000fe20000000f00 */
[----:B------:R-:W-:-:S02]  /*41c30*/  IMAD.MOV.U32 R48, RZ, RZ, R97 ;  /* 0x000000ffff307224 */ /* 0x000fc400078e0061 */
[----:B------:R-:W-:-:S04]  /*41c40*/  IMAD.MOV.U32 R44, RZ, RZ, R99 ;  /* 0x000000ffff2c7224 */ /* 0x000fc800078e0063 */
[----:B------:R-:W-:Y:S01]  /*41c50*/  IMAD.MOV.U32 R57, RZ, RZ, R92 ;  /* 0x000000ffff397224 */ /* 0x000fe200078e005c */
[----:B------:R-:W-:Y:S01]  /*41c60*/  MOV R56, R93 ;  /* 0x0000005d00387202 */ /* 0x000fe20000000f00 */
[----:B------:R-:W-:Y:S02]  /*41c70*/  IMAD.MOV.U32 R53, RZ, RZ, R94 ;  /* 0x000000ffff357224 */ /* 0x000fe400078e005e */
[----:B------:R-:W-:-:S04]  /*41c80*/  IMAD.MOV.U32 R52, RZ, RZ, R95 ;  /* 0x000000ffff347224 */ /* 0x000fc800078e005f */
[----:B------:R-:W-:Y:S01]  /*41c90*/  MOV R65, R88 ;  /* 0x0000005800417202 */ /* 0x000fe20000000f00 */
[----:B------:R-:W-:Y:S01]  /*41ca0*/  IMAD.MOV.U32 R64, RZ, RZ, R89 ;  /* 0x000000ffff407224 */ /* 0x000fe200078e0059 */
[----:B------:R-:W-:Y:S01]  /*41cb0*/  MOV R60, R91 ;  /* 0x0000005b003c7202 */ /* 0x000fe20000000f00 */
[----:B------:R-:W-:Y:S01]  /*41cc0*/  IMAD.MOV.U32 R61, RZ, RZ, R90 ;  /* 0x000000ffff3d7224 */ /* 0x000fe200078e005a */
[C---:B--2---:R-:W-:Y:S08]  /*41cd0*/  HMMA.1688.F32.TF32 R84, R236.reuse, R46, R84 ;  /* 0x0000002eec54723c */ /* 0x044ff00000081054 */
[C---:B---3--:R-:W-:Y:S08]  /*41ce0*/  HMMA.1688.F32.TF32 R80, R236.reuse, R42, R80 ;  /* 0x0000002aec50723c */ /* 0x048ff00000081050 */
[----:B----4-:R-:W-:Y:S08]  /*41cf0*/  HMMA.1688.F32.TF32 R76, R236, R38, R76 ;  /* 0x00000026ec4c723c */ /* 0x010ff0000008104c */
[----:B------:R-:W-:Y:S01]  /*41d00*/  MOV R2, R87 ;  /* 0x0000005700027202 */ /* 0x000fe20000000f00 */
[----:B------:R-:W-:-:S07]  /*41d10*/  IMAD.MOV.U32 R252, RZ, RZ, R86 ;  /* 0x000000fffffc7224 */ /* 0x000fce00078e0056 */
[----:B------:R-:W-:Y:S01]  /*41d20*/  IMAD.MOV.U32 R245, RZ, RZ, R83 ;  /* 0x000000fffff57224 */ /* 0x000fe200078e0053 */
[----:B------:R-:W-:Y:S01]  /*41d30*/  MOV R244, R82 ;  /* 0x0000005200f47202 */ /* 0x000fe20000000f00 */
[----:B------:R-:W-:Y:S01]  /*41d40*/  STL.64 [R1+0x170], R84 ;  /* 0x0001705401007387 */ /* 0x000fe20000100a00 */
[----:B------:R-:W-:Y:S02]  /*41d50*/  IMAD.MOV.U32 R242, RZ, RZ, R81 ;  /* 0x000000fffff27224 */ /* 0x000fe400078e0051 */
[----:B------:R-:W-:Y:S01]  /*41d60*/  IMAD.MOV.U32 R241, RZ, RZ, R80 ;  /* 0x000000fffff17224 */ /* 0x000fe200078e0050 */
[----:B------:R-:W-:Y:S04]  /*41d70*/  STL [R1+0x3244], R2 ;  /* 0x0032440201007387 */ /* 0x000fe80000100800 */
[----:B------:R-:W-:Y:S01]  /*41d80*/  STL [R1+0x3240], R252 ;  /* 0x003240fc01007387 */ /* 0x000fe20000100800 */
[C---:B------:R-:W-:Y:S08]  /*41d90*/  HMMA.1688.F32.TF32 R72, R236.reuse, R34, R72 ;  /* 0x00000022ec48723c */ /* 0x040ff00000081048 */
[----:B------:R-:W-:Y:S01]  /*41da0*/  HMMA.1688.F32.TF32 R68, R236, R30, R68 ;  /* 0x0000001eec44723c */ /* 0x000fe20000081044 */
[----:B------:R-:W-:Y:S01]  /*41db0*/  IMAD.MOV.U32 R240, RZ, RZ, R79 ;  /* 0x000000fffff07224 */ /* 0x000fe200078e004f */
[----:B------:R-:W-:Y:S01]  /*41dc0*/  STL [R1+0x3254], R245 ;  /* 0x003254f501007387 */ /* 0x000fe20000100800 */
[----:B------:R-:W-:Y:S01]  /*41dd0*/  IMAD.MOV.U32 R246, RZ, RZ, R78 ;  /* 0x000000fffff67224 */ /* 0x000fe200078e004e */
[----:B------:R-:W-:Y:S01]  /*41de0*/  MOV R247, R77 ;  /* 0x0000004d00f77202 */ /* 0x000fe20000000f00 */
[----:B------:R-:W-:Y:S01]  /*41df0*/  IMAD.MOV.U32 R248, RZ, RZ, R76 ;  /* 0x000000fffff87224 */ /* 0x000fe200078e004c */
[----:B------:R-:W-:Y:S04]  /*41e00*/  STL [R1+0x3250], R244 ;  /* 0x003250f401007387 */ /* 0x000fe80000100800 */
[----:B------:R2:W-:Y:S04]  /*41e10*/  STL [R1+0x324c], R242 ;  /* 0x00324cf201007387 */ /* 0x0005e80000100800 */
[----:B------:R3:W-:Y:S02]  /*41e20*/  STL [R1+0x3248], R241 ;  /* 0x003248f101007387 */ /* 0x0007e40000100800 */
[----:B------:R-:W-:Y:S01]  /*41e30*/  MOV R249, R75 ;  /* 0x0000004b00f97202 */ /* 0x000fe20000000f00 */
[----:B-1----:R-:W-:Y:S01]  /*41e40*/  IMAD.MOV.U32 R250, RZ, RZ, R74 ;  /* 0x000000fffffa7224 */ /* 0x002fe200078e004a */
[----:B------:R-:W-:Y:S01]  /*41e50*/  STL [R1+0x3264], R240 ;  /* 0x003264f001007387 */ /* 0x000fe20000100800 */
[----:B------:R-:W-:Y:S01]  /*41e60*/  IMAD.MOV.U32 R251, RZ, RZ, R73 ;  /* 0x000000fffffb7224 */ /* 0x000fe200078e0049 */
[----:B------:R-:W-:-:S02]  /*41e70*/  MOV R243, R72 ;  /* 0x0000004800f37202 */ /* 0x000fc40000000f00 */
[----:B------:R-:W-:Y:S04]  /*41e80*/  STL [R1+0x3260], R246 ;  /* 0x003260f601007387 */ /* 0x000fe80000100800 */
[----:B------:R-:W-:Y:S04]  /*41e90*/  STL [R1+0x325c], R247 ;  /* 0x00325cf701007387 */ /* 0x000fe80000100800 */
[----:B------:R1:W-:Y:S04]  /*41ea0*/  STL [R1+0x3258], R248 ;  /* 0x003258f801007387 */ /* 0x0003e80000100800 */
[----:B------:R-:W-:Y:S04]  /*41eb0*/  STL [R1+0x3274], R249 ;  /* 0x003274f901007387 */ /* 0x000fe80000100800 */
[----:B------:R-:W-:Y:S04]  /*41ec0*/  STL [R1+0x3270], R250 ;  /* 0x003270fa01007387 */ /* 0x000fe80000100800 */
[----:B------:R-:W-:Y:S04]  /*41ed0*/  STL [R1+0x326c], R251 ;  /* 0x00326cfb01007387 */ /* 0x000fe80000100800 */
[----:B------:R-:W-:Y:S01]  /*41ee0*/  STL [R1+0x3268], R243 ;  /* 0x003268f301007387 */ /* 0x000fe20000100800 */
[----:B--2---:R-:W-:-:S03]  /*41ef0*/  IMAD.MOV.U32 R242, RZ, RZ, R68 ;  /* 0x000000fffff27224 */ /* 0x004fc600078e0044 */
[----:B------:R-:W2:Y:S01]  /*41f00*/  LDL.LU R96, [R1+0x120] ;  /* 0x0001200001607983 */ /* 0x000ea20000300800 */
[----:B---3--:R-:W-:-:S03]  /*41f10*/  IMAD.MOV.U32 R241, RZ, RZ, R69 ;  /* 0x000000fffff17224 */ /* 0x008fc600078e0045 */
[----:B------:R-:W2:Y:S01]  /*41f20*/  LDL.LU R97, [R1+0x124] ;  /* 0x0001240001617983 */ /* 0x000ea20000300800 */
[----:B------:R-:W-:-:S03]  /*41f30*/  MOV R2, R70 ;  /* 0x0000004600027202 */ /* 0x000fc60000000f00 */
[----:B------:R-:W2:Y:S01]  /*41f40*/  LDL.LU R98, [R1+0x128] ;  /* 0x0001280001627983 */ /* 0x000ea20000300800 */
[----:B------:R-:W-:-:S03]  /*41f50*/  IMAD.MOV.U32 R252, RZ, RZ, R71 ;  /* 0x000000fffffc7224 */ /* 0x000fc600078e0047 */
        /* <DEDUP_REMOVED lines=30> */
[----:B------:R-:W-:Y:S04]  /*42140*/  LDS R228, [R3+0x1c200] ;  /* 0x01c2000003e47984 */ /* 0x000fe80000000800 */
[----:B------:R-:W-:Y:S04]  /*42150*/  LDS R230, [R3+0x1e200] ;  /* 0x01e2000003e67984 */ /* 0x000fe80000000800 */
[----:B------:R-:W-:Y:S04]  /*42160*/  LDS R229, [R0+0x1c200] ;  /* 0x01c2000000e57984 */ /* 0x000fe80000000800 */
[----:B------:R-:W3:Y:S04]  /*42170*/  LDS R231, [R0+0x1e200] ;  /* 0x01e2000000e77984 */ /* 0x000ee80000000800 */
[----:B------:R-:W-:Y:S04]  /*42180*/  STL [R1+0x3284], R252 ;  /* 0x003284fc01007387 */ /* 0x000fe80000100800 */
[----:B------:R-:W-:Y:S04]  /*42190*/  STL [R1+0x3280], R2 ;  /* 0x0032800201007387 */ /* 0x000fe80000100800 */
[----:B------:R-:W-:Y:S04]  /*421a0*/  STL [R1+0x327c], R241 ;  /* 0x00327cf101007387 */ /* 0x000fe80000100800 */
[----:B------:R-:W-:Y:S01]  /*421b0*/  STL [R1+0x3278], R242 ;  /* 0x003278f201007387 */ /* 0x000fe20000100800 */
[----:B--2---:R-:W-:Y:S11]  /*421c0*/  HMMA.1688.F32.TF32 R96, R236, R26, R96 ;  /* 0x0000001aec60723c */ /* 0x004ff60000081060 */
[----:B------:R-:W-:Y:S11]  /*421d0*/  @!UPT UIADD3 URZ, URZ, URZ, URZ ;  /* 0x0000003f3f3ff290 */ /* 0x000ff6000fffe03f */
[----:B------:R-:W-:Y:S02]  /*421e0*/  @!UPT UIADD3 URZ, URZ, URZ, URZ ;  /* 0x0000003f3f3ff290 */ /* 0x000fe4000fffe03f */
[----:B-1----:R-:W-:Y:S01]  /*421f0*/  MOV R248, R97 ;  /* 0x0000006100f87202 */ /* 0x002fe20000000f00 */
[----:B------:R-:W-:-:S04]  /*42200*/  IMAD.MOV.U32 R247, RZ, RZ, R96 ;  /* 0x000000fffff77224 */ /* 0x000fc800078e0060 */
[----:B------:R-:W-:Y:S04]  /*42210*/  STL [R1+0x328c], R248 ;  /* 0x00328cf801007387 */ /* 0x000fe80000100800 */
[----:B------:R-:W-:Y:S01]  /*42220*/  STL [R1+0x3288], R247 ;  /* 0x003288f701007387 */ /* 0x000fe20000100800 */
[----:B---3--:R-:W-:Y:S08]  /*42230*/  HMMA.1688.F32.TF32 R68, R228, R62, R68 ;  /* 0x0000003ee444723c */ /* 0x008ff00000081044 */
[C---:B----4-:R-:W-:Y:S08]  /*42240*/  HMMA.1688.F32.TF32 R76, R236.reuse, R6, R76 ;  /* 0x00000006ec4c723c */ /* 0x050ff0000008104c */
[----:B------:R-:W-:Y:S11]  /*42250*/  HMMA.1688.F32.TF32 R80, R236, R10, R80 ;  /* 0x0000000aec50723c */ /* 0x000ff60000081050 */
[----:B------:R-:W-:Y:S11]  /*42260*/  @!UPT UIADD3 URZ, URZ, URZ, URZ ;  /* 0x0000003f3f3ff290 */ /* 0x000ff6000fffe03f */
[----:B------:R-:W-:Y:S01]  /*42270*/  @!UPT UIADD3 URZ, URZ, URZ, URZ ;  /* 0x0000003f3f3ff290 */ /* 0x000fe2000fffe03f */
[----:B------:R-:W-:Y:S04]  /*42280*/  STL.64 [R1+0xe0], R80 ;  /* 0x0000e05001007387 */ /* 0x000fe80000100a00 */
[----:B------:R-:W-:Y:S04]  /*42290*/  STL.64 [R1+0xe8], R82 ;  /* 0x0000e85201007387 */ /* 0x000fe80000100a00 */
[----:B------:R-:W-:Y:S04]  /*422a0*/  STL.64 [R1+0xd0], R76 ;  /* 0x0000d04c01007387 */ /* 0x000fe80000100a00 */
[----:B------:R1:W-:Y:S02]  /*422b0*/  STL.64 [R1+0xd8], R78 ;  /* 0x0000d84e01007387 */ /* 0x0003e40000100a00 */
[----:B-1----:R-:W-:Y:S02]  /*422c0*/  HMMA.1688.F32.TF32 R76, R228, R66, R72 ;  /* 0x00000042e44c723c */ /* 0x002fe40000081048 */
[----:B------:R-:W2:Y:S06]  /*422d0*/  LDL.LU R72, [R1+0x380] ;  /* 0x0003800001487983 */ /* 0x000eac0000300800 */
[C---:B------:R-:W-:Y:S08]  /*422e0*/  HMMA.1688.F32.TF32 R88, R236.reuse, R18, R88 ;  /* 0x00000012ec58723c */ /* 0x040ff00000081058 */
[----:B------:R-:W-:Y:S07]  /*422f0*/  HMMA.1688.F32.TF32 R92, R236, R22, R92 ;  /* 0x00000016ec5c723c */ /* 0x000fee000008105c */
[----:B------:R1:W-:Y:S04]  /*42300*/  STL.64 [R1+0x4b0], R76 ;  /* 0x0004b04c01007387 */ /* 0x0003e80000100a00 */
[----:B------:R3:W-:Y:S04]  /*42310*/  STL.64 [R1+0x4b8], R78 ;  /* 0x0004b84e01007387 */ /* 0x0007e80000100a00 */
[----:B------:R4:W-:Y:S04]  /*42320*/  STL.64 [R1+0x4a0], R68 ;  /* 0x0004a04401007387 */ /* 0x0009e80000100a00 */
[----:B------:R1:W-:Y:S04]  /*42330*/  STL.64 [R1+0x4a8], R70 ;  /* 0x0004a84601007387 */ /* 0x0003e80000100a00 */
[----:B------:R-:W2:Y:S04]  /*42340*/  LDL.LU R73, [R1+0x384] ;  /* 0x0003840001497983 */ /* 0x000ea80000300800 */
[----:B------:R-:W2:Y:S04]  /*42350*/  LDL.LU R74, [R1+0x388] ;  /* 0x00038800014a7983 */ /* 0x000ea80000300800 */
[----:B------:R-:W2:Y:S04]  /*42360*/  LDL.LU R75, [R1+0x38c] ;  /* 0x00038c00014b7983 */ /* 0x000ea80000300800 */
[----:B-1----:R-:W2:Y:S04]  /*42370*/  LDL.LU R76, [R1+0x390] ;  /* 0x00039000014c7983 */ /* 0x002ea80000300800 */
[----:B------:R-:W2:Y:S04]  /*42380*/  LDL.LU R77, [R1+0x394] ;  /* 0x00039400014d7983 */ /* 0x000ea80000300800 */
[----:B---3--:R-:W2:Y:S04]  /*42390*/  LDL.LU R78, [R1+0x398] ;  /* 0x00039800014e7983 */ /* 0x008ea80000300800 */
[----:B------:R-:W2:Y:S01]  /*423a0*/  LDL.LU R79, [R1+0x39c] ;  /* 0x00039c00014f7983 */ /* 0x000ea20000300800 */
[----:B------:R-:W-:-:S03]  /*423b0*/  IMAD.MOV.U32 R241, RZ, RZ, R88 ;  /* 0x000000fffff17224 */ /* 0x000fc600078e0058 */
[----:B------:R-:W3:Y:S01]  /*423c0*/  LDL.LU R80, [R1+0x3a0] ;  /* 0x0003a00001507983 */ /* 0x000ee20000300800 */
[----:B------:R-:W-:-:S03]  /*423d0*/  IMAD.MOV.U32 R242, RZ, RZ, R89 ;  /* 0x000000fffff27224 */ /* 0x000fc600078e0059 */
[----:B------:R-:W3:Y:S01]  /*423e0*/  LDL.LU R81, [R1+0x3a4] ;  /* 0x0003a40001517983 */ /* 0x000ee20000300800 */
[----:B------:R-:W-:-:S03]  /*423f0*/  MOV R249, R90 ;  /* 0x0000005a00f97202 */ /* 0x000fc60000000f00 */
[----:B------:R-:W3:Y:S01]  /*42400*/  LDL.LU R82, [R1+0x3a8] ;  /* 0x0003a80001527983 */ /* 0x000ee20000300800 */
[----:B------:R-:W-:-:S03]  /*42410*/  IMAD.MOV.U32 R250, RZ, RZ, R91 ;  /* 0x000000fffffa7224 */ /* 0x000fc600078e005b */
[----:B------:R-:W3:Y:S01]  /*42420*/  LDL.LU R83, [R1+0x3ac] ;  /* 0x0003ac0001537983 */ /* 0x000ee20000300800 */
[----:B------:R-:W-:-:S03]  /*42430*/  MOV R251, R92 ;  /* 0x0000005c00fb7202 */ /* 0x000fc60000000f00 */
[----:B------:R-:W2:Y:S01]  /*42440*/  LDL.LU R88, [R1+0x3c0] ;  /* 0x0003c00001587983 */ /* 0x000ea20000300800 */
[----:B------:R-:W-:-:S03]  /*42450*/  IMAD.MOV.U32 R243, RZ, RZ, R93 ;  /* 0x000000fffff37224 */ /* 0x000fc600078e005d */
[----:B------:R-:W2:Y:S01]  /*42460*/  LDL.LU R89, [R1+0x3c4] ;  /* 0x0003c40001597983 */ /* 0x000ea20000300800 */
[----:B------:R-:W-:-:S03]  /*42470*/  IMAD.MOV.U32 R240, RZ, RZ, R94 ;  /* 0x000000fffff07224 */ /* 0x000fc600078e005e */
[----:B------:R-:W2:Y:S01]  /*42480*/  LDL.LU R90, [R1+0x3c8] ;  /* 0x0003c800015a7983 */ /* 0x000ea20000300800 */
[----:B------:R-:W-:-:S03]  /*42490*/  MOV R246, R95 ;  /* 0x0000005f00f67202 */ /* 0x000fc60000000f00 */
[----:B------:R-:W2:Y:S04]  /*424a0*/  LDL.LU R91, [R1+0x3cc] ;  /* 0x0003cc00015b7983 */ /* 0x000ea80000300800 */
[----:B------:R-:W2:Y:S04]  /*424b0*/  LDL.LU R92, [R1+0x3d0] ;  /* 0x0003d000015c7983 */ /* 0x000ea80000300800 */
[----:B------:R-:W2:Y:S01]  /*424c0*/  LDL.LU R93, [R1+0x3d4] ;  /* 0x0003d400015d7983 */ /* 0x000ea20000300800 */
[----:B------:R-:W-:-:S03]  /*424d0*/  IMAD.MOV.U32 R245, RZ, RZ, R98 ;  /* 0x000000fffff57224 */ /* 0x000fc600078e0062 */
        /* <DEDUP_REMOVED lines=95> */
[----:B------:R-:W3:Y:S04]  /*42ad0*/  LDL.LU R87, [R1+0x3bc] ;  /* 0x0003bc0001577983 */ /* 0x000ee80000300800 */
[----:B----4-:R-:W4:Y:S04]  /*42ae0*/  LDL.LU R68, [R1+0x370] ;  /* 0x0003700001447983 */ /* 0x010f280000300800 */
[----:B------:R-:W4:Y:S04]  /*42af0*/  LDL.LU R69, [R1+0x374] ;  /* 0x0003740001457983 */ /* 0x000f280000300800 */
[----:B------:R-:W4:Y:S04]  /*42b00*/  LDL.LU R70, [R1+0x378] ;  /* 0x0003780001467983 */ /* 0x000f280000300800 */
[----:B------:R-:W4:Y:S04]  /*42b10*/  LDL.LU R71, [R1+0x37c] ;  /* 0x00037c0001477983 */ /* 0x000f280000300800 */
[----:B------:R-:W-:Y:S04]  /*42b20*/  LDS R236, [R3+0x1c300] ;  /* 0x01c3000003ec7984 */ /* 0x000fe80000000800 */
[----:B------:R-:W-:Y:S04]  /*42b30*/  LDS R238, [R3+0x1e300] ;  /* 0x01e3000003ee7984 */ /* 0x000fe80000000800 */
[----:B------:R-:W-:Y:S04]  /*42b40*/  LDS R237, [R0+0x1c300] ;  /* 0x01c3000000ed7984 */ /* 0x000fe80000000800 */
[----:B------:R-:W1:Y:S01]  /*42b50*/  LDS R239, [R0+0x1e300] ;  /* 0x01e3000000ef7984 */ /* 0x000e620000000800 */
        /* <DEDUP_REMOVED lines=16> */
[----:B--2---:R-:W2:Y:S04]  /*42c60*/  LDL.LU.64 R174, [R1+0x3438] ;  /* 0x0034380001ae7983 */ /* 0x004ea80000300a00 */
[----:B------:R-:W2:Y:S04]  /*42c70*/  LDL.LU.64 R172, [R1+0x3430] ;  /* 0x0034300001ac7983 */ /* 0x000ea80000300a00 */
[----:B------:R-:W-:Y:S04]  /*42c80*/  STL.64 [R1+0x480], R168 ;  /* 0x000480a801007387 */ /* 0x000fe80000100a00 */
[----:B------:R3:W-:Y:S01]  /*42c90*/  STL.64 [R1+0x488], R170 ;  /* 0x000488aa01007387 */ /* 0x0007e20000100a00 */
[----:B------:R-:W-:Y:S03]  /*42ca0*/  HMMA.1688.F32.TF32 R132, R228, R18, R132 ;  /* 0x00000012e484723c */ /* 0x000fe60000081084 */
[----:B------:R-:W-:Y:S04]  /*42cb0*/  LDS R228, [R3+0x1c400] ;  /* 0x01c4000003e47984 */ /* 0x000fe80000000800 */
[----:B------:R-:W-:Y:S04]  /*42cc0*/  LDS R230, [R3+0x1e400] ;  /* 0x01e4000003e67984 */ /* 0x000fe80000000800 */
[----:B---3--:R-:W3:Y:S04]  /*42cd0*/  LDL.LU.64 R170, [R1+0x3428] ;  /* 0x0034280001aa7983 */ /* 0x008ee80000300a00 */
[----:B------:R-:W3:Y:S04]  /*42ce0*/  LDL.LU.64 R168, [R1+0x3420] ;  /* 0x0034200001a87983 */ /* 0x000ee80000300a00 */
[----:B------:R-:W-:Y:S04]  /*42cf0*/  STL.64 [R1+0x470], R164 ;  /* 0x000470a401007387 */ /* 0x000fe80000100a00 */
[----:B------:R1:W-:Y:S02]  /*42d00*/  STL.64 [R1+0x478], R166 ;  /* 0x000478a601007387 */ /* 0x0003e40000100a00 */
[C---:B-1----:R-:W-:Y:S02]  /*42d10*/  HMMA.1688.F32.TF32 R112, R236.reuse, R62, R112 ;  /* 0x0000003eec70723c */ /* 0x042fe40000081070 */
[----:B------:R-:W-:Y:S04]  /*42d20*/  LDS R229, [R0+0x1c400] ;  /* 0x01c4000000e57984 */ /* 0x000fe80000000800 */
[----:B------:R-:W1:Y:S04]  /*42d30*/  LDS R231, [R0+0x1e400] ;  /* 0x01e4000000e77984 */ /* 0x000e680000000800 */
[----:B------:R-:W2:Y:S04]  /*42d40*/  LDL.LU.64 R166, [R1+0x3418] ;  /* 0x0034180001a67983 */ /* 0x000ea80000300a00 */
[----:B------:R-:W2:Y:S04]  /*42d50*/  LDL.LU.64 R164, [R1+0x3410] ;  /* 0x0034100001a47983 */ /* 0x000ea80000300a00 */
[----:B------:R-:W-:Y:S04]  /*42d60*/  STL.64 [R1+0x460], R160 ;  /* 0x000460a001007387 */ /* 0x000fe80000100a00 */
[----:B------:R1:W-:Y:S04]  /*42d70*/  STL.64 [R1+0x468], R162 ;  /* 0x000468a201007387 */ /* 0x0003e80000100a00 */
[----:B-1----:R-:W2:Y:S04]  /*42d80*/  LDL.LU.64 R162, [R1+0x3408] ;  /* 0x0034080001a27983 */ /* 0x002ea80000300a00 */
[----:B------:R-:W2:Y:S04]  /*42d90*/  LDL.LU.64 R160, [R1+0x3400] ;  /* 0x0034000001a07983 */ /* 0x000ea80000300a00 */
        /* <DEDUP_REMOVED lines=29> */
[----:B------:R-:W2:Y:S01]  /*42f70*/  LDL.LU.64 R136, [R1+0x33a0] ;  /* 0x0033a00001887983 */ /* 0x000ea20000300a00 */
[C---:B------:R-:W-:Y:S03]  /*42f80*/  HMMA.1688.F32.TF32 R88, R236.reuse, R38, R88 ;  /* 0x00000026ec58723c */ /* 0x040fe60000081058 */
        /* <DEDUP_REMOVED lines=10> */
[----:B------:R-:W2:Y:S04]  /*43030*/  LDL.LU.64 R128, [R1+0x3380] ;  /* 0x0033800001807983 */ /* 0x000ea80000300a00 */
[----:B------:R-:W-:Y:S01]  /*43040*/  STL.64 [R1+0x1e0], R124 ;  /* 0x0001e07c01007387 */ /* 0x000fe20000100a00 */
[C---:B------:R-:W-:Y:S03]  /*43050*/  HMMA.1688.F32.TF32 R72, R236.reuse, R22, R72 ;  /* 0x00000016ec48723c */ /* 0x040fe60000081048 */
[----:B------:R-:W-:Y:S04]  /*43060*/  STL.64 [R1+0x1e8], R126 ;  /* 0x0001e87e01007387 */ /* 0x000fe80000100a00 */
[----:B------:R-:W-:Y:S01]  /*43070*/  STL.64 [R1+0x1d0], R120 ;  /* 0x0001d07801007387 */ /* 0x000fe20000100a00 */
[----:B----4-:R-:W-:Y:S03]  /*43080*/  HMMA.1688.F32.TF32 R68, R236, R18, R68 ;  /* 0x00000012ec44723c */ /* 0x010fe60000081044 */
        /* <DEDUP_REMOVED lines=20> */
[----:B------:R4:W-:Y:S04]  /*431d0*/  STL.64 [R1+0x6d8], R82 ;  /* 0x0006d85201007387 */ /* 0x0009e80000100a00 */
[----:B------:R-:W-:Y:S04]  /*431e0*/  STL.64 [R1+0x6c0], R76 ;  /* 0x0006c04c01007387 */ /* 0x000fe80000100a00 */
[----:B------:R-:W-:Y:S04]  /*431f0*/  STL.64 [R1+0x6c8], R78 ;  /* 0x0006c84e01007387 */ /* 0x000fe80000100a00 */
[----:B-1----:R-:W2:Y:S04]  /*43200*/  LDL.LU R80, [R1+0x2a0] ;  /* 0x0002a00001507983 */ /* 0x002ea80000300800 */
[----:B------:R1:W-:Y:S04]  /*43210*/  STL.64 [R1+0x6b0], R72 ;  /* 0x0006b04801007387 */ /* 0x0003e80000100a00 */
[----:B------:R1:W-:Y:S04]  /*43220*/  STL.64 [R1+0x6b8], R74 ;  /* 0x0006b84a01007387 */ /* 0x0003e80000100a00 */
        /* <DEDUP_REMOVED lines=61> */
[----:B--2---:R-:W-:Y:S08]  /*43600*/  HMMA.1688.F32.TF32 R96, R228, R62, R96 ;  /* 0x0000003ee460723c */ /* 0x004ff00000081060 */
[C---:B---3--:R-:W-:Y:S08]  /*43610*/  HMMA.1688.F32.TF32 R120, R236.reuse, R10, R120 ;  /* 0x0000000aec78723c */ /* 0x048ff00000081078 */
[C---:B----4-:R-:W-:Y:S08]  /*43620*/  HMMA.1688.F32.TF32 R124, R236.reuse, R14, R124 ;  /* 0x0000000eec7c723c */ /* 0x050ff0000008107c */
[----:B------:R-:W-:Y:S08]  /*43630*/  HMMA.1688.F32.TF32 R236, R236, R6, R116 ;  /* 0x00000006ecec723c */ /* 0x000ff00000081074 */
[C---:B------:R-:W-:Y:S07]  /*43640*/  HMMA.1688.F32.TF32 R112, R228.reuse, R66, R112 ;  /* 0x00000042e470723c */ /* 0x040fee0000081070 */
        /* <DEDUP_REMOVED lines=8> */
[----:B------:R-:W4:Y:S04]  /*436d0*/  LDL.LU.64 R118, [R1+0x3358] ;  /* 0x0033580001767983 */ /* 0x000f280000300a00 */
[----:B------:R-:W4:Y:S04]  /*436e0*/  LDL.LU.64 R116, [R1+0x3350] ;  /* 0x0033500001747983 */ /* 0x000f280000300a00 */
[----:B------:R-:W-:Y:S04]  /*436f0*/  STL.64 [R1+0x230], R236 ;  /* 0x000230ec01007387 */ /* 0x000fe80000100a00 */
[----:B------:R-:W-:Y:S04]  /*43700*/  STL.64 [R1+0x238], R238 ;  /* 0x000238ee01007387 */ /* 0x000fe80000100a00 */
[----:B------:R-:W-:Y:S04]  /*43710*/  STL.64 [R1+0x670], R112 ;  /* 0x0006707001007387 */ /* 0x000fe80000100a00 */
[----:B------:R1:W-:Y:S01]  /*43720*/  STL.64 [R1+0x678], R114 ;  /* 0x0006787201007387 */ /* 0x0003e20000100a00 */
[C---:B------:R-:W-:Y:S03]  /*43730*/  HMMA.1688.F32.TF32 R68, R228.reuse, R54, R68 ;  /* 0x00000036e444723c */ /* 0x040fe60000081044 */
[----:B------:R-:W-:Y:S04]  /*43740*/  LDS R236, [R3+0x1c500] ;  /* 0x01c5000003ec7984 */ /* 0x000fe80000000800 */
[----:B------:R-:W-:Y:S04]  /*43750*/  LDS R238, [R3+0x1e500] ;  /* 0x01e5000003ee7984 */ /* 0x000fe80000000800 */
[----:B-1----:R-:W2:Y:S04]  /*43760*/  LDL.LU.64 R114, [R1+0x3348] ;  /* 0x0033480001727983 */ /* 0x002ea80000300a00 */
[----:B------:R-:W2:Y:S04]  /*43770*/  LDL.LU.64 R112, [R1+0x3340] ;  /* 0x0033400001707983 */ /* 0x000ea80000300a00 */
[----:B------:R-:W-:Y:S04]  /*43780*/  STL.64 [R1+0x660], R96 ;  /* 0x0006606001007387 */ /* 0x000fe80000100a00 */
[----:B------:R1:W-:Y:S01]  /*43790*/  STL.64 [R1+0x668], R98 ;  /* 0x0006686201007387 */ /* 0x0003e20000100a00 */
[C---:B------:R-:W-:Y:S03]  /*437a0*/  HMMA.1688.F32.TF32 R108, R228.reuse, R50, R108 ;  /* 0x00000032e46c723c */ /* 0x040fe6000008106c */
[----:B------:R-:W-:Y:S04]  /*437b0*/  LDS R237, [R0+0x1c500] ;  /* 0x01c5000000ed7984 */ /* 0x000fe80000000800 */
[----:B------:R-:W2:Y:S01]  /*437c0*/  LDS R239, [R0+0x1e500] ;  /* 0x01e5000000ef7984 */ /* 0x000ea20000000800 */
[C---:B-1----:R-:W-:Y:S03]  /*437d0*/  HMMA.1688.F32.TF32 R96, R228.reuse, R58, R72 ;  /* 0x0000003ae460723c */ /* 0x042fe60000081048 */
[----:B------:R-:W2:Y:S11]  /*437e0*/  LDL.LU R72, [R1+0x270] ;  /* 0x0002700001487983 */ /* 0x000eb60000300800 */
[----:B------:R-:W-:Y:S09]  /*437f0*/  @!UPT UIADD3 URZ, URZ, URZ, URZ ;  /* 0x0000003f3f3ff290 */ /* 0x000ff2000fffe03f */
[----:B------:R1:W-:Y:S04]  /*43800*/  STL.64 [R1+0x650], R96 ;  /* 0x0006506001007387 */ /* 0x0003e80000100a00 */
[----:B------:R1:W-:Y:S04]  /*43810*/  STL.64 [R1+0x658], R98 ;  /* 0x0006586201007387 */ /* 0x0003e80000100a00 */
[----:B------:R1:W-:Y:S04]  /*43820*/  STL.64 [R1+0x640], R68 ;  /* 0x0006404401007387 */ /* 0x0003e80000100a00 */
[----:B------:R1:W-:Y:S04]  /*43830*/  STL.64 [R1+0x648], R70 ;  /* 0x0006484601007387 */ /* 0x0003e80000100a00 */
[----:B------:R-:W2:Y:S04]  /*43840*/  LDL.LU R73, [R1+0x274] ;  /* 0x0002740001497983 */ /* 0x000ea80000300800 */
[----:B------:R-:W2:Y:S04]  /*43850*/  LDL.LU R74, [R1+0x278] ;  /* 0x00027800014a7983 */ /* 0x000ea80000300800 */
[----:B------:R-:W2:Y:S04]  /*43860*/  LDL.LU R75, [R1+0x27c] ;  /* 0x00027c00014b7983 */ /* 0x000ea80000300800 */
[----:B-1----:R-:W3:Y:S04]  /*43870*/  LDL.LU R96, [R1+0x280] ;  /* 0x0002800001607983 */ /* 0x002ee80000300800 */
[----:B------:R-:W3:Y:S04]  /*43880*/  LDL.LU R97, [R1+0x284] ;  /* 0x0002840001617983 */ /* 0x000ee80000300800 */
[----:B------:R-:W3:Y:S04]  /*43890*/  LDL.LU R98, [R1+0x288] ;  /* 0x0002880001627983 */ /* 0x000ee80000300800 */
[----:B------:R-:W3:Y:S04]  /*438a0*/  LDL.LU R99, [R1+0x28c] ;  /* 0x00028c0001637983 */ /* 0x000ee80000300800 */
[----:B------:R-:W4:Y:S04]  /*438b0*/  LDL.LU R68, [R1+0x260] ;  /* 0x0002600001447983 */ /* 0x000f280000300800 */
[----:B------:R-:W4:Y:S04]  /*438c0*/  LDL.LU R69, [R1+0x264] ;  /* 0x0002640001457983 */ /* 0x000f280000300800 */
[----:B------:R-:W4:Y:S04]  /*438d0*/  LDL.LU R70, [R1+0x268] ;  /* 0x0002680001467983 */ /* 0x000f280000300800 */
[----:B------:R-:W4:Y:S01]  /*438e0*/  LDL.LU R71, [R1+0x26c] ;  /* 0x00026c0001477983 */ /* 0x000f220000300800 */
[C---:B------:R-:W-:Y:S08]  /*438f0*/  HMMA.1688.F32.TF32 R104, R228.reuse, R46, R104 ;  /* 0x0000002ee468723c */ /* 0x040ff00000081068 */
[C---:B------:R-:W-:Y:S08]  /*43900*/  HMMA.1688.F32.TF32 R100, R228.reuse, R42, R100 ;  /* 0x0000002ae464723c */ /* 0x040ff00000081064 */
[C---:B------:R-:W-:Y:S01]  /*43910*/  HMMA.1688.F32.TF32 R92, R228.reuse, R38, R92 ;  /* 0x00000026e45c723c */ /* 0x040fe2000008105c */
[----:B------:R-:W-:Y:S04]  /*43920*/  STL.64 [R1+0x630], R108 ;  /* 0x0006306c01007387 */ /* 0x000fe80000100a00 */
[----:B------:R1:W-:Y:S04]  /*43930*/  STL.64 [R1+0x638], R110 ;  /* 0x0006386e01007387 */ /* 0x0003e80000100a00 */
[----:B-1----:R-:W4:Y:S04]  /*43940*/  LDL.LU.64 R110, [R1+0x3338] ;  /* 0x00333800016e7983 */ /* 0x002f280000300a00 */
[----:B------:R-:W4:Y:S04]  /*43950*/  LDL.LU.64 R108, [R1+0x3330] ;  /* 0x00333000016c7983 */ /* 0x000f280000300a00 */
[----:B------:R-:W-:Y:S04]  /*43960*/  STL.64 [R1+0x620], R104 ;  /* 0x0006206801007387 */ /* 0x000fe80000100a00 */
[----:B------:R1:W-:Y:S04]  /*43970*/  STL.64 [R1+0x628], R106 ;  /* 0x0006286a01007387 */ /* 0x0003e80000100a00 */
[----:B-1----:R-:W4:Y:S04]  /*43980*/  LDL.LU.64 R106, [R1+0x3328] ;  /* 0x00332800016a7983 */ /* 0x002f280000300a00 */
[----:B------:R-:W4:Y:S04]  /*43990*/  LDL.LU.64 R104, [R1+0x3320] ;  /* 0x0033200001687983 */ /* 0x000f280000300a00 */
[----:B------:R-:W-:Y:S04]  /*439a0*/  STL.64 [R1+0x610], R100 ;  /* 0x0006106401007387 */ /* 0x000fe80000100a00 */
[----:B------:R1:W-:Y:S01]  /*439b0*/  STL.64 [R1+0x618], R102 ;  /* 0x0006186601007387 */ /* 0x0003e20000100a00 */
[C---:B------:R-:W-:Y:S03]  /*439c0*/  HMMA.1688.F32.TF32 R76, R228.reuse, R22, R76 ;  /* 0x00000016e44c723c */ /* 0x040fe6000008104c */
[----:B-1----:R-:W4:Y:S04]  /*439d0*/  LDL.LU.64 R102, [R1+0x3318] ;  /* 0x0033180001667983 */ /* 0x002f280000300a00 */
[----:B------:R-:W4:Y:S04]  /*439e0*/  LDL.LU.64 R100, [R1+0x3310] ;  /* 0x0033100001647983 */ /* 0x000f280000300a00 */
[----:B------:R-:W-:Y:S04]  /*439f0*/  STL.64 [R1+0x600], R92 ;  /* 0x0006005c01007387 */ /* 0x000fe80000100a00 */
[----:B------:R1:W-:Y:S02]  /*43a00*/  STL.64 [R1+0x608], R94 ;  /* 0x0006085e01007387 */ /* 0x0003e40000100a00 */
[C---:B-1----:R-:W-:Y:S08]  /*43a10*/  HMMA.1688.F32.TF32 R92, R228.reuse, R34, R88 ;  /* 0x00000022e45c723c */ /* 0x042ff00000081058 */
[C---:B------:R-:W-:Y:S08]  /*43a20*/  HMMA.1688.F32.TF32 R88, R228.reuse, R30, R84 ;  /* 0x0000001ee458723c */ /* 0x040ff00000081054 */
[C---:B------:R-:W-:Y:S07]  /*43a30*/  HMMA.1688.F32.TF32 R84, R228.reuse, R26, R80 ;  /* 0x0000001ae454723c */ /* 0x040fee0000081050 */
[----:B------:R1:W-:Y:S04]  /*43a40*/  STL.64 [R1+0x5f0], R92 ;  /* 0x0005f05c01007387 */ /* 0x0003e80000100a00 */
[----:B------:R1:W-:Y:S04]  /*43a50*/  STL.64 [R1+0x5f8], R94 ;  /* 0x0005f85e01007387 */ /* 0x0003e80000100a00 */
[----:B------:R1:W-:Y:S04]  /*43a60*/  STL.64 [R1+0x5e0], R88 ;  /* 0x0005e05801007387 */ /* 0x0003e80000100a00 */
[----:B------:R1:W-:Y:S04]  /*43a70*/  STL.64 [R1+0x5e8], R90 ;  /* 0x0005e85a01007387 */ /* 0x0003e80000100a00 */
[----:B------:R-:W4:Y:S04]  /*43a80*/  LDL.LU R80, [R1+0x4e0] ;  /* 0x0004e00001507983 */ /* 0x000f280000300800 */
[----:B------:R1:W-:Y:S04]  /*43a90*/  STL.64 [R1+0x5d0], R84 ;  /* 0x0005d05401007387 */ /* 0x0003e80000100a00 */
[----:B------:R1:W-:Y:S04]  /*43aa0*/  STL.64 [R1+0x5d8], R86 ;  /* 0x0005d85601007387 */ /* 0x0003e80000100a00 */
[----:B------:R1:W-:Y:S04]  /*43ab0*/  STL.64 [R1+0x5c0], R76 ;  /* 0x0005c04c01007387 */ /* 0x0003e80000100a00 */
[----:B------:R1:W-:Y:S04]  /*43ac0*/  STL.64 [R1+0x5c8], R78 ;  /* 0x0005c84e01007387 */ /* 0x0003e80000100a00 */
        /* <DEDUP_REMOVED lines=21> */
[----:B----4-:R-:W-:Y:S11]  /*43c20*/  HMMA.1688.F32.TF32 R68, R228, R10, R68 ;  /* 0x0000000ae444723c */ /* 0x010ff60000081044 */
        /* <DEDUP_REMOVED lines=13> */
[----:B---3--:R-:W-:Y:S08]  /*43d00*/  HMMA.1688.F32.TF32 R72, R236, R66, R72 ;  /* 0x00000042ec48723c */ /* 0x008ff00000081048 */
[----:B----4-:R-:W-:Y:S01]  /*43d10*/  HMMA.1688.F32.TF32 R68, R228, R6, R68 ;  /* 0x00000006e444723c */ /* 0x010fe20000081044 */
[----:B------:R-:W-:Y:S04]  /*43d20*/  LDS R228, [R3+0x1c600] ;  /* 0x01c6000003e47984 */ /* 0x000fe80000000800 */
[----:B------:R-:W-:Y:S03]  /*43d30*/  LDS R230, [R3+0x1e600] ;  /* 0x01e6000003e67984 */ /* 0x000fe60000000800 */
[C---:B------:R-:W-:Y:S01]  /*43d40*/  HMMA.1688.F32.TF32 R92, R236.reuse, R62, R92 ;  /* 0x0000003eec5c723c */ /* 0x040fe2000008105c */
[----:B------:R-:W-:Y:S04]  /*43d50*/  LDS R229, [R0+0x1c600] ;  /* 0x01c6000000e57984 */ /* 0x000fe80000000800 */
[----:B------:R-:W1:Y:S10]  /*43d60*/  LDS R231, [R0+0x1e600] ;  /* 0x01e6000000e77984 */ /* 0x000e740000000800 */
[----:B------:R-:W-:Y:S04]  /*43d70*/  STL.64 [R1+0x580], R68 ;  /* 0x0005804401007387 */ /* 0x000fe80000100a00 */
[----:B------:R-:W-:Y:S04]  /*43d80*/  STL.64 [R1+0x588], R70 ;  /* 0x0005884601007387 */ /* 0x000fe80000100a00 */
[----:B------:R3:W-:Y:S04]  /*43d90*/  STL [R1+0x30d4], R72 ;  /* 0x0030d44801007387 */ /* 0x0007e80000100800 */
[----:B------:R4:W-:Y:S04]  /*43da0*/  STL [R1+0x30d0], R73 ;  /* 0x0030d04901007387 */ /* 0x0009e80000100800 */
[----:B------:R1:W-:Y:S04]  /*43db0*/  STL [R1+0x30cc], R74 ;  /* 0x0030cc4a01007387 */ /* 0x0003e80000100800 */
[----:B------:R1:W-:Y:S04]  /*43dc0*/  STL [R1+0x30c8], R75 ;  /* 0x0030c84b01007387 */ /* 0x0003e80000100800 */
[----:B---3--:R-:W3:Y:S04]  /*43dd0*/  LDL.LU R72, [R1+0x510] ;  /* 0x0005100001487983 */ /* 0x008ee80000300800 */
[----:B----4-:R-:W3:Y:S04]  /*43de0*/  LDL.LU R73, [R1+0x514] ;  /* 0x0005140001497983 */ /* 0x010ee80000300800 */
[----:B-1----:R-:W3:Y:S04]  /*43df0*/  LDL.LU R74, [R1+0x518] ;  /* 0x00051800014a7983 */ /* 0x002ee80000300800 */
[----:B------:R-:W3:Y:S01]  /*43e00*/  LDL.LU R75, [R1+0x51c] ;  /* 0x00051c00014b7983 */ /* 0x000ee20000300800 */
[C---:B------:R-:W-:Y:S03]  /*43e10*/  HMMA.1688.F32.TF32 R88, R236.reuse, R58, R88 ;  /* 0x0000003aec58723c */ /* 0x040fe60000081058 */
[----:B------:R-:W-:Y:S04]  /*43e20*/  STL.64 [R1+0x530], R92 ;  /* 0x0005305c01007387 */ /* 0x000fe80000100a00 */
[----:B------:R1:W-:Y:S01]  /*43e30*/  STL.64 [R1+0x538], R94 ;  /* 0x0005385e01007387 */ /* 0x0003e20000100a00 */
[C---:B------:R-:W-:Y:S03]  /*43e40*/  HMMA.1688.F32.TF32 R84, R236.reuse, R50, R84 ;  /* 0x00000032ec54723c */ /* 0x040fe60000081054 */
[----:B------:R-:W-:Y:S04]  /*43e50*/  LDS R68, [R3+0x1c700] ;  /* 0x01c7000003447984 */ /* 0x000fe80000000800 */
[----:B------:R-:W-:Y:S04]  /*43e60*/  LDS R70, [R3+0x1e700] ;  /* 0x01e7000003467984 */ /* 0x000fe80000000800 */
[----:B-1----:R-:W4:Y:S04]  /*43e70*/  LDL.LU.64 R94, [R1+0x32d8] ;  /* 0x0032d800015e7983 */ /* 0x002f280000300a00 */
[----:B------:R-:W4:Y:S04]  /*43e80*/  LDL.LU.64 R92, [R1+0x32d0] ;  /* 0x0032d000015c7983 */ /* 0x000f280000300a00 */
[----:B------:R-:W-:Y:S04]  /*43e90*/  STL.64 [R1+0x520], R88 ;  /* 0x0005205801007387 */ /* 0x000fe80000100a00 */
[----:B------:R1:W-:Y:S01]  /*43ea0*/  STL.64 [R1+0x528], R90 ;  /* 0x0005285a01007387 */ /* 0x0003e20000100a00 */
[C---:B------:R-:W-:Y:S03]  /*43eb0*/  HMMA.1688.F32.TF32 R80, R236.reuse, R42, R80 ;  /* 0x0000002aec50723c */ /* 0x040fe60000081050 */
[----:B------:R-:W-:Y:S04]  /*43ec0*/  LDS R69, [R0+0x1c700] ;  /* 0x01c7000000457984 */ /* 0x000fe80000000800 */
[----:B------:R-:W2:Y:S04]  /*43ed0*/  LDS R71, [R0+0x1e700] ;  /* 0x01e7000000477984 */ /* 0x000ea80000000800 */
[----:B-1----:R-:W2:Y:S04]  /*43ee0*/  LDL.LU.64 R90, [R1+0x32c8] ;  /* 0x0032c800015a7983 */ /* 0x002ea80000300a00 */
[----:B------:R-:W2:Y:S01]  /*43ef0*/  LDL.LU.64 R88, [R1+0x32c0] ;  /* 0x0032c00001587983 */ /* 0x000ea20000300a00 */
[----:B---3--:R-:W-:Y:S11]  /*43f00*/  HMMA.1688.F32.TF32 R72, R236, R54, R72 ;  /* 0x00000036ec48723c */ /* 0x008ff60000081048 */
[----:B------:R-:W-:Y:S11]  /*43f10*/  @!UPT UIADD3 URZ, URZ, URZ, URZ ;  /* 0x0000003f3f3ff290 */ /* 0x000ff6000fffe03f */
[----:B------:R-:W-:Y:S01]  /*43f20*/  @!UPT UIADD3 URZ, URZ, URZ, URZ ;  /* 0x0000003f3f3ff290 */ /* 0x000fe2000fffe03f */
[----:B------:R-:W-:Y:S04]  /*43f30*/  STL [R1+0x514], R73 ;  /* 0x0005144901007387 */ /* 0x000fe80000100800 */
[----:B------:R1:W-:Y:S02]  /*43f40*/  STL.64 [R1+0x518], R74 ;  /* 0x0005184a01007387 */ /* 0x0003e40000100a00 */
[----:B-1----:R-:W-:-:S05]  /*43f50*/  MOV R75, R72 ;  /* 0x00000048004b7202 */ /* 0x002fca0000000f00 */
[----:B------:R1:W-:Y:S04]  /*43f60*/  STL [R1+0x30d8], R75 ;  /* 0x0030d84b01007387 */ /* 0x0003e80000100800 */
[----:B------:R-:W3:Y:S04]  /*43f70*/  LDL.LU R72, [R1+0x4f0] ;  /* 0x0004f00001487983 */ /* 0x000ee80000300800 */
[----:B------:R-:W3:Y:S04]  /*43f80*/  LDL.LU R73, [R1+0x4f4] ;  /* 0x0004f40001497983 */ /* 0x000ee80000300800 */
[----:B------:R-:W3:Y:S04]  /*43f90*/  LDL.LU R74, [R1+0x4f8] ;  /* 0x0004f800014a7983 */ /* 0x000ee80000300800 */
[----:B-1----:R-:W3:Y:S01]  /*43fa0*/  LDL.LU R75, [R1+0x4fc] ;  /* 0x0004fc00014b7983 */ /* 0x002ee20000300800 */
[C---:B------:R-:W-:Y:S03]  /*43fb0*/  HMMA.1688.F32.TF32 R76, R236.reuse, R38, R76 ;  /* 0x00000026ec4c723c */ /* 0x040fe6000008104c */
[----:B------:R-:W-:Y:S04]  /*43fc0*/  STL.64 [R1+0x500], R84 ;  /* 0x0005005401007387 */ /* 0x000fe80000100a00 */
[----:B------:R1:W-:Y:S04]  /*43fd0*/  STL.64 [R1+0x508], R86 ;  /* 0x0005085601007387 */ /* 0x0003e80000100a00 */
[----:B-1----:R-:W2:Y:S04]  /*43fe0*/  LDL.LU.64 R86, [R1+0x32b8] ;  /* 0x0032b80001567983 */ /* 0x002ea80000300a00 */
[----:B------:R-:W2:Y:S01]  /*43ff0*/  LDL.LU.64 R84, [R1+0x32b0] ;  /* 0x0032b00001547983 */ /* 0x000ea20000300a00 */
[----:B---3--:R-:W-:Y:S11]  /*44000*/  HMMA.1688.F32.TF32 R72, R236, R46, R72 ;  /* 0x0000002eec48723c */ /* 0x008ff60000081048 */
[----:B------:R-:W-:Y:S11]  /*44010*/  @!UPT UIADD3 URZ, URZ, URZ, URZ ;  /* 0x0000003f3f3ff290 */ /* 0x000ff6000fffe03f */
[----:B------:R-:W-:Y:S01]  /*44020*/  @!UPT UIADD3 URZ, URZ, URZ, URZ ;  /* 0x0000003f3f3ff290 */ /* 0x000fe2000fffe03f */
[----:B------:R1:W-:Y:S04]  /*44030*/  STL.64 [R1+0x4f0], R72 ;  /* 0x0004f04801007387 */ /* 0x0003e80000100a00 */
[----:B------:R3:W-:Y:S04]  /*44040*/  STL [R1+0x4f8], R74 ;  /* 0x0004f84a01007387 */ /* 0x0007e80000100800 */
[----:B------:R2:W-:Y:S01]  /*44050*/  STL [R1+0x30dc], R75 ;  /* 0x0030dc4b01007387 */ /* 0x0005e20000100800 */
[----:B-1----:R-:W-:-:S03]  /*44060*/  IMAD.MOV.U32 R73, RZ, RZ, R82 ;  /* 0x000000ffff497224 */ /* 0x002fc600078e0052 */
[----:B------:R1:W-:Y:S01]  /*44070*/  STL [R1+0x4e0], R80 ;  /* 0x0004e05001007387 */ /* 0x0003e20000100800 */
[----:B---3--:R-:W-:Y:S01]  /*44080*/  MOV R74, R83 ;  /* 0x00000053004a7202 */ /* 0x008fe20000000f00 */
[----:B------:R-:W-:Y:S02]  /*44090*/  IMAD.MOV.U32 R72, RZ, RZ, R81 ;  /* 0x000000ffff487224 */ /* 0x000fe400078e0051 */
[----:B------:R-:W3:Y:S01]  /*440a0*/  LDL.LU.64 R82, [R1+0x32a8] ;  /* 0x0032a80001527983 */ /* 0x000ee20000300a00 */
[----:B--2---:R-:W-:-:S03]  /*440b0*/  IMAD.MOV.U32 R75, RZ, RZ, R79 ;  /* 0x000000ffff4b7224 */ /* 0x004fc600078e004f */
[----:B-1----:R-:W3:Y:S04]  /*440c0*/  LDL.LU.64 R80, [R1+0x32a0] ;  /* 0x0032a00001507983 */ /* 0x002ee80000300a00 */
[----:B------:R-:W-:Y:S04]  /*440d0*/  STL.64 [R1+0x4d0], R76 ;  /* 0x0004d04c01007387 */ /* 0x000fe80000100a00 */
[----:B------:R1:W-:Y:S04]  /*440e0*/  STL [R1+0x4d8], R78 ;  /* 0x0004d84e01007387 */ /* 0x0003e80000100800 */
[----:B-1----:R-:W2:Y:S04]  /*440f0*/  LDL.LU.64 R78, [R1+0x3298] ;  /* 0x00329800014e7983 */ /* 0x002ea80000300a00 */
[----:B------:R-:W2:Y:S04]  /*44100*/  LDL.LU.64 R76, [R1+0x3290] ;  /* 0x00329000014c7983 */ /* 0x000ea80000300a00 */
[----:B------:R-:W-:Y:S04]  /*44110*/  STL.64 [R1+0x30e8], R74 ;  /* 0x0030e84a01007387 */ /* 0x000fe80000100a00 */
[----:B------:R1:W-:Y:S04]  /*44120*/  STL.64 [R1+0x30e0], R72 ;  /* 0x0030e04801007387 */ /* 0x0003e80000100a00 */
[----:B-1----:R-:W2:Y:S04]  /*44130*/  LDL.LU R72, [R1+0x4c0] ;  /* 0x0004c00001487983 */ /* 0x002ea80000300800 */
[----:B------:R-:W2:Y:S04]  /*44140*/  LDL.LU R73, [R1+0x4c4] ;  /* 0x0004c40001497983 */ /* 0x000ea80000300800 */
[----:B------:R-:W2:Y:S04]  /*44150*/  LDL.LU R74, [R1+0x4c8] ;  /* 0x0004c800014a7983 */ /* 0x000ea80000300800 */
[----:B------:R-:W2:Y:S02]  /*44160*/  LDL.LU R75, [R1+0x4cc] ;  /* 0x0004cc00014b7983 */ /* 0x000ea40000300800 */
[C---:B--2---:R-:W-:Y:S11]  /*44170*/  HMMA.1688.F32.TF32 R72, R236.reuse, R34, R72 ;  /* 0x00000022ec48723c */ /* 0x044ff60000081048 */
[----:B------:R-:W-:Y:S11]  /*44180*/  @!UPT UIADD3 URZ, URZ, URZ, URZ ;  /* 0x0000003f3f3ff290 */ /* 0x000ff6000fffe03f */
[----:B------:R-:W-:Y:S01]  /*44190*/  @!UPT UIADD3 URZ, URZ, URZ, URZ ;  /* 0x0000003f3f3ff290 */ /* 0x000fe2000fffe03f */
[----:B------:R-:W-:Y:S04]  /*441a0*/  STL.64 [R1+0x4c0], R72 ;  /* 0x0004c04801007387 */ /* 0x000fe80000100a00 */
[----:B------:R1:W-:Y:S02]  /*441b0*/  STL.64 [R1+0x4c8], R74 ;  /* 0x0004c84a01007387 */ /* 0x0003e40000100a00 */
[C---:B-1----:R-:W-:Y:S08]  /*441c0*/  HMMA.1688.F32.TF32 R72, R236.reuse, R30, R76 ;  /* 0x0000001eec48723c */ /* 0x042ff0000008104c */
[C---:B---3--:R-:W-:Y:S08]  /*441d0*/  HMMA.1688.F32.TF32 R76, R236.reuse, R26, R80 ;  /* 0x0000001aec4c723c */ /* 0x048ff00000081050 */
[C---:B------:R-:W-:Y:S08]  /*441e0*/  HMMA.1688.F32.TF32 R80, R236.reuse, R22, R84 ;  /* 0x00000016ec50723c */ /* 0x040ff00000081054 */
[C---:B------:R-:W-:Y:S07]  /*441f0*/  HMMA.1688.F32.TF32 R84, R236.reuse, R18, R88 ;  /* 0x00000012ec54723c */ /* 0x040fee0000081058 */
[----:B------:R-:W-:Y:S01]  /*44200*/  STL.64 [R1+0x3080], R78 ;  /* 0x0030804e01007387 */ /* 0x000fe20000100a00 */
[C---:B----4-:R-:W-:Y:S03]  /*44210*/  HMMA.1688.F32.TF32 R88, R236.reuse, R14, R92 ;  /* 0x0000000eec58723c */ /* 0x050fe6000008105c */
[----:B------:R-:W-:Y:S04]  /*44220*/  STL.64 [R1+0x790], R72 ;  /* 0x0007904801007387 */ /* 0x000fe80000100a00 */
[----:B------:R1:W-:Y:S01]  /*44230*/  STL.64 [R1+0x798], R74 ;  /* 0x0007984a01007387 */ /* 0x0003e20000100a00 */
[C---:B------:R-:W-:Y:S08]  /*44240*/  HMMA.1688.F32.TF32 R92, R236.reuse, R10, R96 ;  /* 0x0000000aec5c723c */ /* 0x040ff00000081060 */
[----:B-1----:R-:W-:Y:S08]  /*44250*/  HMMA.1688.F32.TF32 R72, R236, R6, R100 ;  /* 0x00000006ec48723c */ /* 0x002ff00000081064 */
[C---:B------:R-:W-:Y:S08]  /*44260*/  HMMA.1688.F32.TF32 R100, R228.reuse, R66, R104 ;  /* 0x00000042e464723c */ /* 0x040ff00000081068 */
[C---:B------:R-:W-:Y:S01]  /*44270*/  HMMA.1688.F32.TF32 R104, R228.reuse, R62, R108 ;  /* 0x0000003ee468723c */ /* 0x040fe2000008106c */
[----:B------:R-:W-:Y:S07]  /*44280*/  STL.64 [R1+0x3078], R76 ;  /* 0x0030784c01007387 */ /* 0x000fee0000100a00 */
[C---:B------:R-:W-:Y:S01]  /*44290*/  HMMA.1688.F32.TF32 R108, R228.reuse, R58, R112 ;  /* 0x0000003ae46c723c */ /* 0x040fe20000081070 */
[----:B------:R-:W-:Y:S07]  /*442a0*/  STL.64 [R1+0x3090], R82 ;  /* 0x0030905201007387 */ /* 0x000fee0000100a00 */
[C---:B------:R-:W-:Y:S01]  /*442b0*/  HMMA.1688.F32.TF32 R112, R228.reuse, R54, R116 ;  /* 0x00000036e470723c */ /* 0x040fe20000081074 */
[----:B------:R-:W-:Y:S07]  /*442c0*/  STL.64 [R1+0x3088], R80 ;  /* 0x0030885001007387 */ /* 0x000fee0000100a00 */
[C---:B------:R-:W-:Y:S01]  /*442d0*/  HMMA.1688.F32.TF32 R116, R228.reuse, R50, R120 ;  /* 0x00000032e474723c */ /* 0x040fe20000081078 */
[----:B------:R-:W-:Y:S07]  /*442e0*/  STL.64 [R1+0x30a0], R86 ;  /* 0x0030a05601007387 */ /* 0x000fee0000100a00 */
[C---:B------:R-:W-:Y:S01]  /*442f0*/  HMMA.1688.F32.TF32 R120, R228.reuse, R46, R124 ;  /* 0x0000002ee478723c */ /* 0x040fe2000008107c */
[----:B------:R-:W-:Y:S04]  /*44300*/  STL.64 [R1+0x3098], R84 ;  /* 0x0030985401007387 */ /* 0x000fe80000100a00 */
[----:B------:R-:W-:Y:S03]  /*44310*/  STL.64 [R1+0x30b0], R90 ;  /* 0x0030b05a01007387 */ /* 0x000fe60000100a00 */
[C---:B------:R-:W-:Y:S01]  /*44320*/  HMMA.1688.F32.TF32 R124, R228.reuse, R42, R128 ;  /* 0x0000002ae47c723c */ /* 0x040fe20000081080 */
[----:B------:R-:W-:Y:S04]  /*44330*/  STL.64 [R1+0x30a8], R88 ;  /* 0x0030a85801007387 */ /* 0x000fe80000100a00 */
[----:B------:R-:W-:Y:S03]  /*44340*/  STL.64 [R1+0x30c0], R94 ;  /* 0x0030c05e01007387 */ /* 0x000fe60000100a00 */
[C---:B------:R-:W-:Y:S01]  /*44350*/  HMMA.1688.F32.TF32 R128, R228.reuse, R38, R132 ;  /* 0x00000026e480723c */ /* 0x040fe20000081084 */
[----:B------:R-:W-:Y:S04]  /*44360*/  STL.64 [R1+0x30b8], R92 ;  /* 0x0030b85c01007387 */ /* 0x000fe80000100a00 */
[----:B------:R-:W-:Y:S03]  /*44370*/  STL [R1+0x3074], R100 ;  /* 0x0030746401007387 */ /* 0x000fe60000100800 */
[C---:B------:R-:W-:Y:S01]  /*44380*/  HMMA.1688.F32.TF32 R132, R228.reuse, R34, R136 ;  /* 0x00000022e484723c */ /* 0x040fe20000081088 */
[----:B------:R-:W-:Y:S04]  /*44390*/  STL.64 [R1+0x590], R72 ;  /* 0x0005904801007387 */ /* 0x000fe80000100a00 */
[----:B------:R1:W-:Y:S03]  /*443a0*/  STL.64 [R1+0x598], R74 ;  /* 0x0005984a01007387 */ /* 0x0003e60000100a00 */
[C---:B------:R-:W-:Y:S01]  /*443b0*/  HMMA.1688.F32.TF32 R136, R228.reuse, R30, R140 ;  /* 0x0000001ee488723c */ /* 0x040fe2000008108c */
[----:B------:R-:W-:Y:S04]  /*443c0*/  STL [R1+0x3070], R101 ;  /* 0x0030706501007387 */ /* 0x000fe80000100800 */
[----:B------:R-:W-:Y:S03]  /*443d0*/  STL [R1+0x306c], R102 ;  /* 0x00306c6601007387 */ /* 0x000fe60000100800 */
[C---:B------:R-:W-:Y:S01]  /*443e0*/  HMMA.1688.F32.TF32 R140, R228.reuse, R26, R144 ;  /* 0x0000001ae48c723c */ /* 0x040fe20000081090 */
[----:B------:R-:W-:Y:S04]  /*443f0*/  STL [R1+0x3068], R103 ;  /* 0x0030686701007387 */ /* 0x000fe80000100800 */
[----:B------:R-:W-:Y:S03]  /*44400*/  STL.64 [R1+0x30f8], R106 ;  /* 0x0030f86a01007387 */ /* 0x000fe60000100a00 */
        /* <DEDUP_REMOVED lines=10> */
[----:B------:R-:W-:Y:S07]  /*444b0*/  STL.64 [R1+0x3120], R116 ;  /* 0x0031207401007387 */ /* 0x000fee0000100a00 */
[----:B-1----:R-:W-:Y:S01]  /*444c0*/  HMMA.1688.F32.TF32 R72, R228, R6, R164 ;  /* 0x00000006e448723c */ /* 0x002fe200000810a4 */
[----:B------:R-:W-:Y:S07]  /*444d0*/  STL.64 [R1+0x3138], R122 ;  /* 0x0031387a01007387 */ /* 0x000fee0000100a00 */
        /* <DEDUP_REMOVED lines=20> */
[----:B------:R-:W-:Y:S04]  /*44620*/  STL [R1+0x3064], R166 ;  /* 0x003064a601007387 */ /* 0x000fe80000100800 */
[----:B------:R-:W-:Y:S04]  /*44630*/  STL.64 [R1+0x570], R72 ;  /* 0x0005704801007387 */ /* 0x000fe80000100a00 */
[----:B------:R1:W-:Y:S01]  /*44640*/  STL.64 [R1+0x578], R74 ;  /* 0x0005784a01007387 */ /* 0x0003e20000100a00 */
[C---:B------:R-:W-:Y:S03]  /*44650*/  HMMA.1688.F32.TF32 R168, R68.reuse, R62, R172 ;  /* 0x0000003e44a8723c */ /* 0x040fe600000810ac */
[----:B------:R-:W-:Y:S04]  /*44660*/  LDS R66, [R3+0x22000] ;  /* 0x0220000003427984 */ /* 0x000fe80000000800 */
[----:B------:R-:W-:Y:S01]  /*44670*/  LDS R67, [R0+0x22000] ;  /* 0x0220000000437984 */ /* 0x000fe20000000800 */
[C---:B-1----:R-:W-:Y:S08]  /*44680*/  HMMA.1688.F32.TF32 R72, R68.reuse, R54, R212 ;  /* 0x000000364448723c */ /* 0x042ff000000810d4 */
[C---:B------:R-:W-:Y:S08]  /*44690*/  HMMA.1688.F32.TF32 R172, R68.reuse, R58, R176 ;  /* 0x0000003a44ac723c */ /* 0x040ff000000810b0 */
[----:B------:R-:W-:Y:S01]  /*446a0*/  HMMA.1688.F32.TF32 R176, R68, R50, R180 ;  /* 0x0000003244b0723c */ /* 0x000fe200000810b4 */
[----:B------:R-:W-:Y:S04]  /*446b0*/  STL [R1+0x3060], R167 ;  /* 0x003060a701007387 */ /* 0x000fe80000100800 */
[----:B------:R-:W-:Y:S03]  /*446c0*/  STL [R1+0x305c], R171 ;  /* 0x00305cab01007387 */ /* 0x000fe60000100800 */
[----:B------:R-:W-:Y:S01]  /*446d0*/  IMAD.MOV.U32 R102, RZ, RZ, R74 ;  /* 0x000000ffff667224 */ /* 0x000fe200078e004a */
[----:B------:R-:W-:Y:S01]  /*446e0*/  MOV R101, R73 ;  /* 0x0000004900657202 */ /* 0x000fe20000000f00 */
[----:B------:R-:W-:-:S02]  /*446f0*/  IMAD.MOV.U32 R103, RZ, RZ, R75 ;  /* 0x000000ffff677224 */ /* 0x000fc400078e004b */
[----:B------:R-:W-:-:S03]  /*44700*/  IMAD.MOV.U32 R100, RZ, RZ, R72 ;  /* 0x000000ffff647224 */ /* 0x000fc600078e0048 */
[----:B------:R-:W-:Y:S04]  /*44710*/  STL [R1+0x3058], R175 ;  /* 0x003058af01007387 */ /* 0x000fe80000100800 */
[----:B------:R-:W-:Y:S04]  /*44720*/  STL.64 [R1+0x31d8], R102 ;  /* 0x0031d86601007387 */ /* 0x000fe80000100a00 */
[----:B------:R-:W-:Y:S04]  /*44730*/  STL.64 [R1+0x31d0], R100 ;  /* 0x0031d06401007387 */ /* 0x000fe80000100a00 */
[----:B------:R-:W-:Y:S04]  /*44740*/  STL.64 [R1+0x31e8], R178 ;  /* 0x0031e8b201007387 */ /* 0x000fe80000100a00 */
[----:B------:R-:W-:Y:S04]  /*44750*/  STL.64 [R1+0x31e0], R176 ;  /* 0x0031e0b001007387 */ /* 0x000fe80000100a00 */
[----:B------:R-:W2:Y:S01]  /*44760*/  LDL R111, [R1+0x9d0] ;  /* 0x0009d000016f7983 */ /* 0x000ea20000100800 */
[C---:B------:R-:W-:Y:S11]  /*44770*/  HMMA.1688.F32.TF32 R72, R68.reuse, R46, R216 ;  /* 0x0000002e4448723c */ /* 0x040ff600000810d8 */
[----:B------:R-:W-:Y:S11]  /*44780*/  @!UPT UIADD3 URZ, URZ, URZ, URZ ;  /* 0x0000003f3f3ff290 */ /* 0x000ff6000fffe03f */
[----:B------:R-:W-:Y:S02]  /*44790*/  @!UPT UIADD3 URZ, URZ, URZ, URZ ;  /* 0x0000003f3f3ff290 */ /* 0x000fe4000fffe03f */
[----:B------:R-:W-:Y:S01]  /*447a0*/  MOV R219, R72 ;  /* 0x0000004800db7202 */ /* 0x000fe20000000f00 */
[----:B------:R-:W-:Y:S01]  /*447b0*/  IMAD.MOV.U32 R218, RZ, RZ, R73 ;  /* 0x000000ffffda7224 */ /* 0x000fe200078e0049 */
[----:B------:R-:W-:Y:S01]  /*447c0*/  MOV R216, R75 ;  /* 0x0000004b00d87202 */ /* 0x000fe20000000f00 */
[----:B------:R-:W-:Y:S02]  /*447d0*/  IMAD.MOV.U32 R217, RZ, RZ, R74 ;  /* 0x000000ffffd97224 */ /* 0x000fe400078e004a */
[C---:B------:R-:W-:Y:S08]  /*447e0*/  HMMA.1688.F32.TF32 R72, R68.reuse, R26, R196 ;  /* 0x0000001a4448723c */ /* 0x040ff000000810c4 */
[C---:B------:R-:W-:Y:S08]  /*447f0*/  HMMA.1688.F32.TF32 R180, R68.reuse, R42, R184 ;  /* 0x0000002a44b4723c */ /* 0x040ff000000810b8 */
[----:B------:R-:W-:Y:S08]  /*44800*/  HMMA.1688.F32.TF32 R184, R68, R38, R220 ;  /* 0x0000002644b8723c */ /* 0x000ff000000810dc */
[----:B------:R-:W-:Y:S01]  /*44810*/  IMAD.MOV.U32 R223, RZ, RZ, R72 ;  /* 0x000000ffffdf7224 */ /* 0x000fe200078e0048 */
[----:B------:R-:W-:Y:S01]  /*44820*/  MOV R221, R74 ;  /* 0x0000004a00dd7202 */ /* 0x000fe20000000f00 */
[----:B------:R-:W-:Y:S01]  /*44830*/  IMAD.MOV.U32 R222, RZ, RZ, R73 ;  /* 0x000000ffffde7224 */ /* 0x000fe200078e0049 */
[----:B------:R-:W-:Y:S01]  /*44840*/  MOV R73, R64 ;  /* 0x0000004000497202 */ /* 0x000fe20000000f00 */
[----:B------:R-:W-:Y:S01]  /*44850*/  IMAD.MOV.U32 R220, RZ, RZ, R75 ;  /* 0x000000ffffdc7224 */ /* 0x000fe200078e004b */
[----:B------:R-:W-:Y:S01]  /*44860*/  LDS R64, [R3+0x20000] ;  /* 0x0200000003407984 */ /* 0x000fe20000000800 */
[----:B------:R-:W-:-:S02]  /*44870*/  IMAD.MOV.U32 R72, RZ, RZ, R65 ;  /* 0x000000ffff487224 */ /* 0x000fc400078e0041 */
[----:B------:R-:W-:Y:S01]  /*44880*/  IMAD.MOV.U32 R74, RZ, RZ, R61 ;  /* 0x000000ffff4a7224 */ /* 0x000fe200078e003d */
[----:B------:R-:W-:Y:S01]  /*44890*/  LDS R65, [R0+0x20000] ;  /* 0x0200000000417984 */ /* 0x000fe20000000800 */
[----:B------:R-:W-:Y:S01]  /*448a0*/  IMAD.MOV.U32 R75, RZ, RZ, R60 ;  /* 0x000000ffff4b7224 */ /* 0x000fe200078e003c */
[----:B------:R-:W-:Y:S01]  /*448b0*/  MOV R79, R52 ;  /* 0x00000034004f7202 */ /* 0x000fe20000000f00 */
        /* <DEDUP_REMOVED lines=9> */
[----:B------:R-:W-:Y:S02]  /*44950*/  IMAD.MOV.U32 R86, RZ, RZ, R37 ;  /* 0x000000ffff567224 */ /* 0x000fe400078e0025 */
[----:B------:R-:W-:Y:S01]  /*44960*/  IMAD.MOV.U32 R87, RZ, RZ, R36 ;  /* 0x000000ffff577224 */ /* 0x000fe200078e0024 */
[----:B------:R-:W-:Y:S01]  /*44970*/  HMMA.1688.F32.TF32 R188, R68, R34, R188 ;  /* 0x0000002244bc723c */ /* 0x000fe200000810bc */
[----:B------:R-:W-:Y:S01]  /*44980*/  MOV R96, R33 ;  /* 0x0000002100607202 */ /* 0x000fe20000000f00 */
[----:B------:R-:W-:Y:S01]  /*44990*/  IMAD.MOV.U32 R97, RZ, RZ, R32 ;  /* 0x000000ffff617224 */ /* 0x000fe200078e0020 */
[----:B------:R-:W-:Y:S01]  /*449a0*/  MOV R99, R28 ;  /* 0x0000001c00637202 */ /* 0x000fe20000000f00 */
[----:B------:R-:W-:-:S02]  /*449b0*/  IMAD.MOV.U32 R98, RZ, RZ, R29 ;  /* 0x000000ffff627224 */ /* 0x000fc400078e001d */
[----:B------:R-:W-:Y:S02]  /*449c0*/  IMAD.MOV.U32 R92, RZ, RZ, R25 ;  /* 0x000000ffff5c7224 */ /* 0x000fe400078e0019 */
[C---:B------:R-:W-:Y:S01]  /*449d0*/  HMMA.1688.F32.TF32 R192, R68.reuse, R30, R192 ;  /* 0x0000001e44c0723c */ /* 0x040fe200000810c0 */
[----:B------:R-:W-:Y:S01]  /*449e0*/  IMAD.MOV.U32 R93, RZ, RZ, R24 ;  /* 0x000000ffff5d7224 */ /* 0x000fe200078e0018 */
[----:B------:R-:W-:Y:S01]  /*449f0*/  MOV R94, R21 ;  /* 0x00000015005e7202 */ /* 0x000fe20000000f00 */
[----:B------:R-:W-:Y:S01]  /*44a00*/  IMAD.MOV.U32 R95, RZ, RZ, R20 ;  /* 0x000000ffff5f7224 */ /* 0x000fe200078e0014 */
[----:B------:R-:W-:Y:S01]  /*44a10*/  MOV R89, R16 ;  /* 0x0000001000597202 */ /* 0x000fe20000000f00 */
[----:B------:R-:W-:Y:S01]  /*44a20*/  IMAD.MOV.U32 R88, RZ, RZ, R17 ;  /* 0x000000ffff587224 */ /* 0x000fe200078e0011 */
[----:B------:R-:W-:Y:S02]  /*44a30*/  MOV R104, R9 ;  /* 0x0000000900687202 */ /* 0x000fe40000000f00 */
[----:B------:R-:W-:Y:S01]  /*44a40*/  HMMA.1688.F32.TF32 R196, R68, R22, R200 ;  /* 0x0000001644c4723c */ /* 0x000fe200000810c8 */
[----:B------:R-:W-:Y:S01]  /*44a50*/  IMAD.MOV.U32 R105, RZ, RZ, R8 ;  /* 0x000000ffff697224 */ /* 0x000fe200078e0008 */
[----:B------:R-:W-:Y:S01]  /*44a60*/  MOV R107, R4 ;  /* 0x00000004006b7202 */ /* 0x000fe20000000f00 */
[----:B------:R-:W-:-:S02]  /*44a70*/  IMAD.MOV.U32 R106, RZ, RZ, R5 ;  /* 0x000000ffff6a7224 */ /* 0x000fc400078e0005 */
[----:B------:R-:W-:-:S03]  /*44a80*/  IMAD.MOV.U32 R90, RZ, RZ, R13 ;  /* 0x000000ffff5a7224 */ /* 0x000fc600078e000d */
[----:B------:R-:W-:Y:S01]  /*44a90*/  HMMA.1688.F32.TF32 R200, R68, R18, R224 ;  /* 0x0000001244c8723c */ /* 0x000fe200000810e0 */
[----:B------:R-:W-:-:S07]  /*44aa0*/  IMAD.MOV.U32 R91, RZ, RZ, R12 ;  /* 0x000000ffff5b7224 */ /* 0x000fce00078e000c */
[C---:B------:R-:W-:Y:S08]  /*44ab0*/  HMMA.1688.F32.TF32 R204, R68.reuse, R14, R204 ;  /* 0x0000000e44cc723c */ /* 0x040ff000000810cc */
[C---:B------:R-:W-:Y:S08]  /*44ac0*/  HMMA.1688.F32.TF32 R208, R68.reuse, R10, R208 ;  /* 0x0000000a44d0723c */ /* 0x040ff000000810d0 */
[----:B------:R-:W-:Y:S01]  /*44ad0*/  HMMA.1688.F32.TF32 R236, R68, R6, R232 ;  /* 0x0000000644ec723c */ /* 0x000fe200000810e8 */
[----:B------:R-:W-:Y:S04]  /*44ae0*/  LDS R68, [R3+0x20100] ;  /* 0x0201000003447984 */ /* 0x000fe80000000800 */
[----:B------:R-:W-:Y:S04]  /*44af0*/  LDS R70, [R3+0x22100] ;  /* 0x0221000003467984 */ /* 0x000fe80000000800 */
[----:B------:R-:W-:Y:S04]  /*44b00*/  LDS R69, [R0+0x20100] ;  /* 0x0201000000457984 */ /* 0x000fe80000000800 */
[----:B------:R-:W-:Y:S04]  /*44b10*/  LDS R71, [R0+0x22100] ;  /* 0x0221000000477984 */ /* 0x000fe80000000800 */
[----:B--2---:R-:W1:Y:S04]  /*44b20*/  LDSM.16.M88.4 R60, [R111+0x80100] ;  /* 0x080100006f3c783b */ /* 0x004e680000000200 */
[----:B------:R-:W-:Y:S04]  /*44b30*/  LDSM.16.M88.4 R52, [R111+0x82100] ;  /* 0x082100006f34783b */ /* 0x000fe80000000200 */
[----:B------:R-:W-:Y:S04]  /*44b40*/  LDSM.16.M88.4 R48, [R111+0x83100] ;  /* 0x083100006f30783b */ /* 0x000fe80000000200 */
[----:B------:R-:W2:Y:S04]  /*44b50*/  LDSM.16.M88.4 R56, [R111+0x81100] ;  /* 0x081100006f38783b */ /* 0x000ea80000000200 */
[----:B------:R-:W3:Y:S04]  /*44b60*/  LDSM.16.M88.4 R44, [R111+0x84100] ;  /* 0x084100006f2c783b */ /* 0x000ee80000000200 */
[----:B------:R-:W4:Y:S04]  /*44b70*/  LDSM.16.M88.4 R40, [R111+0x85100] ;  /* 0x085100006f28783b */ /* 0x000f280000000200 */
[----:B------:R-:W3:Y:S04]  /*44b80*/  LDSM.16.M88.4 R36, [R111+0x86100] ;  /* 0x086100006f24783b */ /* 0x000ee80000000200 */
[----:B------:R-:W3:Y:S04]  /*44b90*/  LDSM.16.M88.4 R32, [R111+0x87100] ;  /* 0x087100006f20783b */ /* 0x000ee80000000200 */
[----:B------:R-:W3:Y:S04]  /*44ba0*/  LDSM.16.M88.4 R28, [R111+0x88100] ;  /* 0x088100006f1c783b */ /* 0x000ee80000000200 */
[----:B------:R-:W3:Y:S04]  /*44bb0*/  LDSM.16.M88.4 R24, [R111+0x89100] ;  /* 0x089100006f18783b */ /* 0x000ee80000000200 */
[----:B------:R-:W3:Y:S04]  /*44bc0*/  LDSM.16.M88.4 R20, [R111+0x8a100] ;  /* 0x08a100006f14783b */ /* 0x000ee80000000200 */
[----:B------:R-:W4:Y:S04]  /*44bd0*/  LDSM.16.M88.4 R16, [R111+0x8b100] ;  /* 0x08b100006f10783b */ /* 0x000f280000000200 */
[----:B------:R-:W4:Y:S01]  /*44be0*/  LDSM.16.M88.4 R12, [R111+0x8c100] ;  /* 0x08c100006f0c783b */ /* 0x000f220000000200 */
[C---:B-1----:R-:W-:Y:S03]  /*44bf0*/  HMMA.1688.F32.TF32 R100, R64.reuse, R60, R104 ;  /* 0x0000003c4064723c */ /* 0x042fe60000081068 */
[----:B------:R-:W1:Y:S04]  /*44c00*/  LDSM.16.M88.4 R8, [R111+0x8d100] ;  /* 0x08d100006f08783b */ /* 0x000e680000000200 */
[----:B------:R-:W1:Y:S04]  /*44c10*/  LDSM.16.M88.4 R4, [R111+0x8e100] ;  /* 0x08e100006f04783b */ /* 0x000e680000000200 */
[----:B------:R-:W1:Y:S01]  /*44c20*/  LDSM.16.M88.4 R232, [R111+0x8f100] ;  /* 0x08f100006fe8783b */ /* 0x000e620000000200 */
[----:B--2---:R-:W-:Y:S03]  /*44c30*/  HMMA.1688.F32.TF32 R88, R64, R56, R88 ;  /* 0x000000384058723c */ /* 0x004fe60000081058 */
[----:B------:R-:W-:Y:S04]  /*44c40*/  STL [R1+0x3010], R54 ;  /* 0x0030103601007387 */ /* 0x000fe80000100800 */
[----:B------:R-:W-:Y:S04]  /*44c50*/  STL [R1+0x300c], R55 ;  /* 0x00300c3701007387 */ /* 0x000fe80000100800 */
[----:B------:R-:W-:Y:S04]  /*44c60*/  STL [R1+0x3008], R50 ;  /* 0x0030083201007387 */ /* 0x000fe80000100800 */
[----:B------:R-:W-:Y:S04]  /*44c70*/  STL [R1+0x3004], R51 ;  /* 0x0030043301007387 */ /* 0x000fe80000100800 */
[----:B---3--:R-:W-:Y:S01]  /*44c80*/  STL [R1+0x3014], R46 ;  /* 0x0030142e01007387 */ /* 0x008fe20000100800 */
[----:B------:R-:W-:-:S03]  /*44c90*/  IMAD.MOV.U32 R166, RZ, RZ, R100 ;  /* 0x000000ffffa67224 */ /* 0x000fc600078e0064 */
[----:B------:R-:W-:Y:S01]  /*44ca0*/  STL [R1+0x3000], R47 ;  /* 0x0030002f01007387 */ /* 0x000fe20000100800 */
[----:B------:R-:W-:Y:S01]  /*44cb0*/  IMAD.MOV.U32 R167, RZ, RZ, R101 ;  /* 0x000000ffffa77224 */ /* 0x000fe200078e0065 */
[----:B------:R-:W-:Y:S02]  /*44cc0*/  MOV R171, R102 ;  /* 0x0000006600ab7202 */ /* 0x000fe40000000f00 */
[----:B----4-:R-:W-:Y:S01]  /*44cd0*/  STL [R1+0x301c], R42 ;  /* 0x00301c2a01007387 */ /* 0x010fe20000100800 */
[----:B------:R-:W-:-:S03]  /*44ce0*/  IMAD.MOV.U32 R175, RZ, RZ, R103 ;  /* 0x000000ffffaf7224 */ /* 0x000fc600078e0067 */
[----:B------:R-:W-:Y:S01]  /*44cf0*/  STL [R1+0x3018], R43 ;  /* 0x0030182b01007387 */ /* 0x000fe20000100800 */
[C---:B------:R-:W-:Y:S03]  /*44d00*/  HMMA.1688.F32.TF32 R100, R64.reuse, R52, R92 ;  /* 0x000000344064723c */ /* 0x040fe6000008105c */
[----:B------:R-:W-:Y:S04]  /*44d10*/  STL [R1+0x2ffc], R38 ;  /* 0x002ffc2601007387 */ /* 0x000fe80000100800 */
        /* <DEDUP_REMOVED lines=10> */
[----:B------:R-:W-:Y:S03]  /*44dc0*/  HMMA.1688.F32.TF32 R76, R64, R36, R76 ;  /* 0x00000024404c723c */ /* 0x000fe6000008104c */
[----:B------:R-:W-:Y:S04]  /*44dd0*/  STL [R1+0x2fd4], R22 ;  /* 0x002fd41601007387 */ /* 0x000fe80000100800 */
[----:B------:R-:W-:Y:S04]  /*44de0*/  STL [R1+0x2fb8], R23 ;  /* 0x002fb81701007387 */ /* 0x000fe80000100800 */
[----:B------:R-:W-:Y:S04]  /*44df0*/  STL [R1+0x2fb4], R18 ;  /* 0x002fb41201007387 */ /* 0x000fe80000100800 */
[----:B------:R-:W-:Y:S04]  /*44e00*/  STL [R1+0x2fb0], R19 ;  /* 0x002fb01301007387 */ /* 0x000fe80000100800 */
[----:B------:R-:W-:Y:S04]  /*44e10*/  STL [R1+0x2fdc], R14 ;  /* 0x002fdc0e01007387 */ /* 0x000fe80000100800 */
[----:B------:R-:W-:Y:S04]  /*44e20*/  STL [R1+0x2fd8], R15 ;  /* 0x002fd80f01007387 */ /* 0x000fe80000100800 */
[----:B-1----:R-:W-:Y:S04]  /*44e30*/  STL [R1+0x2fe4], R10 ;  /* 0x002fe40a01007387 */ /* 0x002fe80000100800 */
[----:B------:R-:W-:Y:S01]  /*44e40*/  STL [R1+0x2fe0], R11 ;  /* 0x002fe00b01007387 */ /* 0x000fe20000100800 */
[----:B------:R-:W-:-:S03]  /*44e50*/  IMAD.MOV.U32 R215, RZ, RZ, R88 ;  /* 0x000000ffffd77224 */ /* 0x000fc600078e0058 */
[----:B------:R-:W-:Y:S01]  /*44e60*/  STL [R1+0x2fec], R6 ;  /* 0x002fec0601007387 */ /* 0x000fe20000100800 */
[----:B------:R-:W-:-:S03]  /*44e70*/  MOV R214, R89 ;  /* 0x0000005900d67202 */ /* 0x000fc60000000f00 */
[----:B------:R-:W-:Y:S01]  /*44e80*/  STL [R1+0x2fe8], R7 ;  /* 0x002fe80701007387 */ /* 0x000fe20000100800 */
[----:B------:R-:W-:-:S03]  /*44e90*/  IMAD.MOV.U32 R213, RZ, RZ, R90 ;  /* 0x000000ffffd57224 */ /* 0x000fc600078e005a */
[----:B------:R-:W-:Y:S01]  /*44ea0*/  STL [R1+0x2ff4], R234 ;  /* 0x002ff4ea01007387 */ /* 0x000fe20000100800 */
[----:B------:R-:W-:Y:S03]  /*44eb0*/  HMMA.1688.F32.TF32 R72, R64, R32, R72 ;  /* 0x000000204048723c */ /* 0x000fe60000081048 */
[----:B------:R-:W-:Y:S01]  /*44ec0*/  STL [R1+0x2ff0], R235 ;  /* 0x002ff0eb01007387 */ /* 0x000fe20000100800 */
[----:B------:R-:W-:-:S03]  /*44ed0*/  IMAD.MOV.U32 R212, RZ, RZ, R91 ;  /* 0x000000ffffd47224 */ /* 0x000fc600078e005b */
[----:B------:R-:W2:Y:S04]  /*44ee0*/  LDL.LU R88, [R1+0x40] ;  /* 0x0000400001587983 */ /* 0x000ea80000300800 */
[----:B------:R-:W2:Y:S04]  /*44ef0*/  LDL.LU R89, [R1+0x44] ;  /* 0x0000440001597983 */ /* 0x000ea80000300800 */
[----:B------:R-:W2:Y:S04]  /*44f00*/  LDL.LU R90, [R1+0x48] ;  /* 0x00004800015a7983 */ /* 0x000ea80000300800 */
[----:B------:R-:W2:Y:S04]  /*44f10*/  LDL.LU R91, [R1+0x4c] ;  /* 0x00004c00015b7983 */ /* 0x000ea80000300800 */
[----:B------:R-:W-:Y:S04]  /*44f20*/  STL.64 [R1+0xa0], R100 ;  /* 0x0000a06401007387 */ /* 0x000fe80000100a00 */
[----:B------:R-:W-:Y:S04]  /*44f30*/  STL.64 [R1+0xa8], R102 ;  /* 0x0000a86601007387 */ /* 0x000fe80000100a00 */
[----:B------:R-:W-:Y:S04]  /*44f40*/  STL.64 [R1+0x90], R92 ;  /* 0x0000905c01007387 */ /* 0x000fe80000100a00 */
[----:B------:R-:W-:Y:S04]  /*44f50*/  STL.64 [R1+0x98], R94 ;  /* 0x0000985e01007387 */ /* 0x000fe80000100a00 */
[----:B------:R1:W-:Y:S04]  /*44f60*/  STL.64 [R1+0x80], R84 ;  /* 0x0000805401007387 */ /* 0x0003e80000100a00 */
[----:B------:R3:W-:Y:S04]  /*44f70*/  STL.64 [R1+0x88], R86 ;  /* 0x0000885601007387 */ /* 0x0007e80000100a00 */
[----:B-1----:R-:W4:Y:S04]  /*44f80*/  LDL.LU R84, [R1+0x30] ;  /* 0x0000300001547983 */ /* 0x002f280000300800 */
[----:B------:R1:W-:Y:S04]  /*44f90*/  STL.64 [R1+0x70], R80 ;  /* 0x0000705001007387 */ /* 0x0003e80000100a00 */
[----:B------:R1:W-:Y:S04]  /*44fa0*/  STL.64 [R1+0x78], R82 ;  /* 0x0000785201007387 */ /* 0x0003e80000100a00 */
[----:B------:R1:W-:Y:S04]  /*44fb0*/  STL.64 [R1+0x60], R76 ;  /* 0x0000604c01007387 */ /* 0x0003e80000100a00 */
[----:B------:R1:W-:Y:S04]  /*44fc0*/  STL.64 [R1+0x68], R78 ;  /* 0x0000684e01007387 */ /* 0x0003e80000100a00 */
[----:B------:R-:W4:Y:S04]  /*44fd0*/  LDL.LU R85, [R1+0x34] ;  /* 0x0000340001557983 */ /* 0x000f280000300800 */
[----:B---3--:R-:W4:Y:S04]  /*44fe0*/  LDL.LU R86, [R1+0x38] ;  /* 0x0000380001567983 */ /* 0x008f280000300800 */
[----:B------:R-:W4:Y:S04]  /*44ff0*/  LDL.LU R87, [R1+0x3c] ;  /* 0x00003c0001577983 */ /* 0x000f280000300800 */
[----:B-1----:R-:W3:Y:S04]  /*45000*/  LDL.LU R80, [R1+0x20] ;  /* 0x0000200001507983 */ /* 0x002ee80000300800 */
[----:B------:R-:W3:Y:S04]  /*45010*/  LDL.LU R81, [R1+0x24] ;  /* 0x0000240001517983 */ /* 0x000ee80000300800 */
[----:B------:R-:W3:Y:S04]  /*45020*/  LDL.LU R82, [R1+0x28] ;  /* 0x0000280001527983 */ /* 0x000ee80000300800 */
[----:B------:R-:W3:Y:S01]  /*45030*/  LDL.LU R83, [R1+0x2c] ;  /* 0x00002c0001537983 */ /* 0x000ee20000300800 */
[----:B------:R-:W-:-:S03]  /*45040*/  MOV R46, R72 ;  /* 0x00000048002e7202 */ /* 0x000fc60000000f00 */
[----:B------:R-:W3:Y:S01]  /*45050*/  LDL.LU R76, [R1+0x10] ;  /* 0x00001000014c7983 */ /* 0x000ee20000300800 */
[----:B------:R-:W-:-:S03]  /*45060*/  IMAD.MOV.U32 R54, RZ, RZ, R73 ;  /* 0x000000ffff367224 */ /* 0x000fc600078e0049 */
[----:B------:R-:W3:Y:S01]  /*45070*/  LDL.LU R77, [R1+0x14] ;  /* 0x00001400014d7983 */ /* 0x000ee20000300800 */
[----:B------:R-:W-:-:S03]  /*45080*/  IMAD.MOV.U32 R55, RZ, RZ, R74 ;  /* 0x000000ffff377224 */ /* 0x000fc600078e004a */
[----:B------:R-:W3:Y:S01]  /*45090*/  LDL.LU R78, [R1+0x18] ;  /* 0x00001800014e7983 */ /* 0x000ee20000300800 */
[----:B------:R-:W-:-:S03]  /*450a0*/  MOV R50, R75 ;  /* 0x0000004b00327202 */ /* 0x000fc60000000f00 */
[----:B------:R-:W3:Y:S04]  /*450b0*/  LDL.LU R79, [R1+0x1c] ;  /* 0x00001c00014f7983 */ /* 0x000ee80000300800 */
[----:B------:R-:W3:Y:S04]  /*450c0*/  LDL.LU R72, [R1] ;  /* 0x0000000001487983 */ /* 0x000ee80000300800 */
[----:B------:R-:W3:Y:S04]  /*450d0*/  LDL.LU R73, [R1+0x4] ;  /* 0x0000040001497983 */ /* 0x000ee80000300800 */
[----:B------:R-:W3:Y:S04]  /*450e0*/  LDL.LU R74, [R1+0x8] ;  /* 0x00000800014a7983 */ /* 0x000ee80000300800 */
[----:B------:R-:W3:Y:S04]  /*450f0*/  LDL.LU R75, [R1+0xc] ;  /* 0x00000c00014b7983 */ /* 0x000ee80000300800 */
[----:B------:R-:W-:Y:S04]  /*45100*/  STL [R1+0x302c], R46 ;  /* 0x00302c2e01007387 */ /* 0x000fe80000100800 */
[----:B------:R-:W-:Y:S04]  /*45110*/  STL [R1+0x3028], R54 ;  /* 0x0030283601007387 */ /* 0x000fe80000100800 */
[----:B------:R-:W-:Y:S04]  /*45120*/  STL [R1+0x3024], R55 ;  /* 0x0030243701007387 */ /* 0x000fe80000100800 */
[----:B------:R1:W-:Y:S01]  /*45130*/  STL [R1+0x3020], R50 ;  /* 0x0030203201007387 */ /* 0x0003e20000100800 */
[C---:B--2---:R-:W-:Y:S11]  /*45140*/  HMMA.1688.F32.TF32 R88, R64.reuse, R28, R88 ;  /* 0x0000001c4058723c */ /* 0x044ff60000081058 */
[----:B------:R-:W-:Y:S11]  /*45150*/  @!UPT UIADD3 URZ, URZ, URZ, URZ ;  /* 0x0000003f3f3ff290 */ /* 0x000ff6000fffe03f */
[----:B------:R-:W-:Y:S02]  /*45160*/  @!UPT UIADD3 URZ, URZ, URZ, URZ ;  /* 0x0000003f3f3ff290 */ /* 0x000fe4000fffe03f */
[----:B------:R-:W-:Y:S01]  /*45170*/  IMAD.MOV.U32 R39, RZ, RZ, R91 ;  /* 0x000000ffff277224 */ /* 0x000fe200078e005b */
[----:B------:R-:W-:Y:S01]  /*45180*/  MOV R38, R90 ;  /* 0x0000005a00267202 */ /* 0x000fe20000000f00 */
[----:B------:R-:W-:Y:S02]  /*45190*/  IMAD.MOV.U32 R47, RZ, RZ, R89 ;  /* 0x000000ffff2f7224 */ /* 0x000fe400078e0059 */
[----:B------:R-:W-:Y:S01]  /*451a0*/  IMAD.MOV.U32 R51, RZ, RZ, R88 ;  /* 0x000000ffff337224 */ /* 0x000fe200078e0058 */
[----:B------:R-:W-:Y:S04]  /*451b0*/  STL [R1+0x303c], R39 ;  /* 0x00303c2701007387 */ /* 0x000fe80000100800 */
[----:B------:R-:W-:Y:S01]  /*451c0*/  STL [R1+0x3038], R38 ;  /* 0x0030382601007387 */ /* 0x000fe20000100800 */
[C---:B----4-:R-:W-:Y:S08]  /*451d0*/  HMMA.1688.F32.TF32 R84, R64.reuse, R24, R84 ;  /* 0x000000184054723c */ /* 0x050ff00000081054 */
[----:B---3--:R-:W-:Y:S01]  /*451e0*/  HMMA.1688.F32.TF32 R80, R64, R20, R80 ;  /* 0x000000144050723c */ /* 0x008fe20000081050 */
[----:B------:R-:W-:Y:S04]  /*451f0*/  STL [R1+0x3034], R47 ;  /* 0x0030342f01007387 */ /* 0x000fe80000100800 */
[----:B------:R2:W-:Y:S11]  /*45200*/  STL [R1+0x3030], R51 ;  /* 0x0030303301007387 */ /* 0x0005f60000100800 */
[----:B------:R-:W-:Y:S01]  /*45210*/  IMAD.MOV.U32 R43, RZ, RZ, R87 ;  /* 0x000000ffff2b7224 */ /* 0x000fe200078e0057 */
[----:B-1----:R-:W-:Y:S01]  /*45220*/  MOV R50, R85 ;  /* 0x0000005500327202 */ /* 0x002fe20000000f00 */
[----:B------:R-:W-:-:S02]  /*45230*/  IMAD.MOV.U32 R42, RZ, RZ, R86 ;  /* 0x000000ffff2a7224 */ /* 0x000fc400078e0056 */
[----:B------:R-:W-:Y:S01]  /*45240*/  IMAD.MOV.U32 R55, RZ, RZ, R84 ;  /* 0x000000ffff377224 */ /* 0x000fe200078e0054 */
[----:B------:R-:W-:Y:S01]  /*45250*/  STL [R1+0x304c], R43 ;  /* 0x00304c2b01007387 */ /* 0x000fe20000100800 */
[----:B------:R-:W-:Y:S02]  /*45260*/  HMMA.1688.F32.TF32 R72, R64, R12, R72 ;  /* 0x0000000c4048723c */ /* 0x000fe40000081048 */
[----:B--2---:R-:W-:Y:S01]  /*45270*/  IMAD.MOV.U32 R51, RZ, RZ, R81 ;  /* 0x000000ffff337224 */ /* 0x004fe200078e0051 */
[----:B------:R-:W-:Y:S01]  /*45280*/  MOV R47, R80 ;  /* 0x00000050002f7202 */ /* 0x000fe20000000f00 */
[----:B------:R-:W-:Y:S04]  /*45290*/  STL [R1+0x3048], R42 ;  /* 0x0030482a01007387 */ /* 0x000fe80000100800 */
[----:B------:R-:W-:Y:S04]  /*452a0*/  STL [R1+0x3044], R50 ;  /* 0x0030443201007387 */ /* 0x000fe80000100800 */
[----:B------:R-:W-:Y:S04]  /*452b0*/  STL [R1+0x3040], R55 ;  /* 0x0030403701007387 */ /* 0x000fe80000100800 */
[----:B------:R1:W-:Y:S04]  /*452c0*/  STL [R1+0x3054], R51 ;  /* 0x0030543301007387 */ /* 0x0003e80000100800 */
[----:B------:R2:W-:Y:S04]  /*452d0*/  STL [R1+0x3050], R47 ;  /* 0x0030502f01007387 */ /* 0x0005e80000100800 */
[----:B-1----:R-:W-:Y:S01]  /*452e0*/  IMAD.MOV.U32 R51, RZ, RZ, R72 ;  /* 0x000000ffff337224 */ /* 0x002fe200078e0048 */
[----:B------:R-:W-:-:S02]  /*452f0*/  MOV R72, R248 ;  /* 0x000000f800487202 */ /* 0x000fc40000000f00 */
[----:B------:R-:W3:Y:S01]  /*45300*/  LDL.LU R248, [R1+0x328c] ;  /* 0x00328c0001f87983 */ /* 0x000ee20000300800 */
[----:B--2---:R-:W-:Y:S01]  /*45310*/  MOV R47, R73 ;  /* 0x00000049002f7202 */ /* 0x004fe20000000f00 */
[----:B------:R-:W-:Y:S02]  /*45320*/  IMAD.MOV.U32 R73, RZ, RZ, R247 ;  /* 0x000000ffff497224 */ /* 0x000fe400078e00f7 */
[----:B------:R-:W2:Y:S01]  /*45330*/  LDL.LU R247, [R1+0x3288] ;  /* 0x0032880001f77983 */ /* 0x000ea20000300800 */
[----:B------:R-:W-:Y:S01]  /*45340*/  HMMA.1688.F32.TF32 R76, R64, R16, R76 ;  /* 0x00000010404c723c */ /* 0x000fe2000008104c */
[----:B------:R-:W-:Y:S02]  /*45350*/  IMAD.MOV.U32 R43, RZ, RZ, R74 ;  /* 0x000000ffff2b7224 */ /* 0x000fe400078e004a */
[----:B------:R-:W-:Y:S01]  /*45360*/  IMAD.MOV.U32 R42, RZ, RZ, R75 ;  /* 0x000000ffff2a7224 */ /* 0x000fe200078e004b */
[----:B------:R-:W-:Y:S01]  /*45370*/  MOV R75, R2 ;  /* 0x00000002004b7202 */ /* 0x000fe20000000f00 */
[----:B------:R-:W-:-:S02]  /*45380*/  IMAD.MOV.U32 R74, RZ, RZ, R252 ;  /* 0x000000ffff4a7224 */ /* 0x000fc400078e00fc */
[----:B------:R-:W4:Y:S04]  /*45390*/  LDL.LU R252, [R1+0x3284] ;  /* 0x0032840001fc7983 */ /* 0x000f280000300800 */
[----:B------:R-:W4:Y:S01]  /*453a0*/  LDL.LU R2, [R1+0x3280] ;  /* 0x0032800001027983 */ /* 0x000f220000300800 */
[----:B------:R-:W-:Y:S01]  /*453b0*/  IMAD.MOV.U32 R80, RZ, RZ, R251 ;  /* 0x000000ffff507224 */ /* 0x000fe200078e00fb */
[----:B------:R-:W-:Y:S01]  /*453c0*/  MOV R81, R243 ;  /* 0x000000f300517202 */ /* 0x000fe20000000f00 */
[----:B------:R-:W-:Y:S01]  /*453d0*/  IMAD.MOV.U32 R46, RZ, RZ, R82 ;  /* 0x000000ffff2e7224 */ /* 0x000fe200078e0052 */
[----:B------:R-:W-:Y:S01]  /*453e0*/  MOV R54, R83 ;  /* 0x0000005300367202 */ /* 0x000fe20000000f00 */
[----:B------:R-:W-:-:S08]  /*453f0*/  IMAD.MOV.U32 R82, RZ, RZ, R240 ;  /* 0x000000ffff527224 */ /* 0x000fd000078e00f0 */
[----:B------:R-:W-:Y:S01]  /*45400*/  IMAD.MOV.U32 R50, RZ, RZ, R76 ;  /* 0x000000ffff327224 */ /* 0x000fe200078e004c */
[----:B------:R-:W-:Y:S01]  /*45410*/  MOV R39, R78 ;  /* 0x0000004e00277202 */ /* 0x000fe20000000f00 */
[----:B------:R-:W-:Y:S02]  /*45420*/  IMAD.MOV.U32 R55, RZ, RZ, R77 ;  /* 0x000000ffff377224 */ /* 0x000fe400078e004d */
[----:B------:R-:W-:Y:S01]  /*45430*/  IMAD.MOV.U32 R76, RZ, RZ, R241 ;  /* 0x000000ffff4c7224 */ /* 0x000fe200078e00f1 */
[----:B------:R-:W-:Y:S01]  /*45440*/  MOV R78, R249 ;  /* 0x000000f9004e7202 */ /* 0x000fe20000000f00 */
[----:B------:R-:W4:Y:S01]  /*45450*/  LDL.LU R241, [R1+0x327c] ;  /* 0x00327c0001f17983 */ /* 0x000f220000300800 */
[----:B------:R-:W-:Y:S02]  /*45460*/  IMAD.MOV.U32 R77, RZ, RZ, R242 ;  /* 0x000000ffff4d7224 */ /* 0x000fe400078e00f2 */
[----:B------:R-:W-:Y:S01]  /*45470*/  IMAD.MOV.U32 R38, RZ, RZ, R79 ;  /* 0x000000ffff267224 */ /* 0x000fe200078e004f */
[----:B------:R-:W4:Y:S01]  /*45480*/  LDL.LU R242, [R1+0x3278] ;  /* 0x0032780001f27983 */ /* 0x000f220000300800 */
[----:B------:R-:W-:-:S03]  /*45490*/  IMAD.MOV.U32 R79, RZ, RZ, R250 ;  /* 0x000000ffff4f7224 */ /* 0x000fc600078e00fa */
[----:B------:R-:W4:Y:S01]  /*454a0*/  LDL.LU R249, [R1+0x3274] ;  /* 0x0032740001f97983 */ /* 0x000f220000300800 */
[----:B------:R-:W-:-:S03]  /*454b0*/  IMAD.MOV.U32 R83, RZ, RZ, R246 ;  /* 0x000000ffff537224 */ /* 0x000fc600078e00f6 */
[----:B------:R-:W4:Y:S04]  /*454c0*/  LDL.LU R250, [R1+0x3270] ;  /* 0x0032700001fa7983 */ /* 0x000f280000300800 */
[----:B------:R-:W4:Y:S04]  /*454d0*/  LDL.LU R251, [R1+0x326c] ;  /* 0x00326c0001fb7983 */ /* 0x000f280000300800 */
[----:B------:R-:W4:Y:S04]  /*454e0*/  LDL.LU R243, [R1+0x3268] ;  /* 0x0032680001f37983 */ /* 0x000f280000300800 */
[----:B------:R-:W4:Y:S04]  /*454f0*/  LDL.LU R240, [R1+0x3264] ;  /* 0x0032640001f07983 */ /* 0x000f280000300800 */
[----:B------:R-:W4:Y:S01]  /*45500*/  LDL.LU R246, [R1+0x3260] ;  /* 0x0032600001f67983 */ /* 0x000f220000300800 */
[----:B---3--:R-:W-:Y:S01]  /*45510*/  IMAD.MOV.U32 R85, RZ, RZ, R248 ;  /* 0x000000ffff557224 */ /* 0x008fe200078e00f8 */
[----:B--2---:R-:W-:-:S02]  /*45520*/  MOV R84, R247 ;  /* 0x000000f700547202 */ /* 0x004fc40000000f00 */
[----:B------:R-:W2:Y:S04]  /*45530*/  LDL.LU R247, [R1+0x325c] ;  /* 0x00325c0001f77983 */ /* 0x000ea80000300800 */
[----:B------:R-:W3:Y:S01]  /*45540*/  LDL.LU R248, [R1+0x3258] ;  /* 0x0032580001f87983 */ /* 0x000ee20000300800 */
[----:B------:R-:W-:Y:S01]  /*45550*/  IMAD.MOV.U32 R86, RZ, RZ, R245 ;  /* 0x000000ffff567224 */ /* 0x000fe200078e00f5 */
[----:B------:R-:W-:Y:S02]  /*45560*/  MOV R87, R244 ;  /* 0x000000f400577202 */ /* 0x000fe40000000f00 */
[----:B------:R-:W3:Y:S01]  /*45570*/  LDL.LU R245, [R1+0x3254] ;  /* 0x0032540001f57983 */ /* 0x000ee20000300800 */
[----:B----4-:R-:W-:Y:S01]  /*45580*/  IMAD.MOV.U32 R91, RZ, RZ, R252 ;  /* 0x000000ffff5b7224 */ /* 0x010fe200078e00fc */
[----:B------:R-:W-:-:S02]  /*45590*/  MOV R90, R2 ;  /* 0x00000002005a7202 */ /* 0x000fc40000000f00 */
[----:B------:R-:W4:Y:S01]  /*455a0*/  LDL.LU R244, [R1+0x3250] ;  /* 0x0032500001f47983 */ /* 0x000f220000300800 */
[----:B------:R-:W-:Y:S02]  /*455b0*/  IMAD.MOV.U32 R89, RZ, RZ, R241 ;  /* 0x000000ffff597224 */ /* 0x000fe400078e00f1 */
[----:B------:R-:W-:Y:S02]  /*455c0*/  IMAD.MOV.U32 R88, RZ, RZ, R242 ;  /* 0x000000ffff587224 */ /* 0x000fe400078e00f2 */
[----:B------:R-:W4:Y:S04]  /*455d0*/  LDL.LU R242, [R1+0x324c] ;  /* 0x00324c0001f27983 */ /* 0x000f280000300800 */
[----:B------:R-:W4:Y:S04]  /*455e0*/  LDL.LU R241, [R1+0x3248] ;  /* 0x0032480001f17983 */ /* 0x000f280000300800 */
[----:B------:R-:W4:Y:S01]  /*455f0*/  LDL.LU R2, [R1+0x3244] ;  /* 0x0032440001027983 */ /* 0x000f220000300800 */
[----:B------:R-:W-:Y:S01]  /*45600*/  IMAD.MOV.U32 R98, RZ, RZ, R250 ;  /* 0x000000ffff627224 */ /* 0x000fe200078e00fa */
[----:B------:R-:W-:-:S02]  /*45610*/  MOV R97, R251 ;  /* 0x000000fb00617202 */ /* 0x000fc40000000f00 */
[----:B------:R-:W4:Y:S01]  /*45620*/  LDL.LU R252, [R1+0x3240] ;  /* 0x0032400001fc7983 */ /* 0x000f220000300800 */
[----:B------:R-:W-:-:S03]  /*45630*/  IMAD.MOV.U32 R96, RZ, RZ, R243 ;  /* 0x000000ffff607224 */ /* 0x000fc600078e00f3 */
[----:B------:R-:W4:Y:S01]  /*45640*/  LDL.LU R243, [R1+0x323c] ;  /* 0x00323c0001f37983 */ /* 0x000f220000300800 */
[----:B------:R-:W-:-:S03]  /*45650*/  IMAD.MOV.U32 R99, RZ, RZ, R249 ;  /* 0x000000ffff637224 */ /* 0x000fc600078e00f9 */
[----:B------:R-:W4:Y:S04]  /*45660*/  LDL.LU R251, [R1+0x3238] ;  /* 0x0032380001fb7983 */ /* 0x000f280000300800 */
[----:B------:R-:W4:Y:S01]  /*45670*/  LDL.LU R250, [R1+0x3234] ;  /* 0x0032340001fa7983 */ /* 0x000f220000300800 */
[----:B------:R-:W-:-:S03]  /*45680*/  IMAD.MOV.U32 R94, RZ, RZ, R246 ;  /* 0x000000ffff5e7224 */ /* 0x000fc600078e00f6 */
[----:B------:R-:W4:Y:S01]  /*45690*/  LDL.LU R249, [R1+0x3230] ;  /* 0x0032300001f97983 */ /* 0x000f220000300800 */
[----:B------:R-:W-:Y:S01]  /*456a0*/  MOV R95, R240 ;  /* 0x000000f0005f7202 */ /* 0x000fe20000000f00 */
[----:B--2---:R-:W-:Y:S01]  /*456b0*/  IMAD.MOV.U32 R93, RZ, RZ, R247 ;  /* 0x000000ffff5d7224 */ /* 0x004fe200078e00f7 */
[----:B---3--:R-:W-:Y:S02]  /*456c0*/  MOV R92, R248 ;  /* 0x000000f8005c7202 */ /* 0x008fe40000000f00 */
        /* <DEDUP_REMOVED lines=15> */
[----:B----4-:R-:W-:Y:S01]  /*457c0*/  IMAD.MOV.U32 R104, RZ, RZ, R241 ;  /* 0x000000ffff687224 */ /* 0x010fe200078e00f1 */
[----:B------:R-:W-:Y:S01]  /*457d0*/  MOV R105, R242 ;  /* 0x000000f200697202 */ /* 0x000fe20000000f00 */
[----:B------:R-:W-:-:S02]  /*457e0*/  IMAD.MOV.U32 R106, RZ, RZ, R244 ;  /* 0x000000ffff6a7224 */ /* 0x000fc400078e00f4 */
[----:B------:R-:W-:Y:S01]  /*457f0*/  IMAD.MOV.U32 R107, RZ, RZ, R245 ;  /* 0x000000ffff6b7224 */ /* 0x000fe200078e00f5 */
[----:B------:R-:W-:Y:S01]  /*45800*/  MOV R119, R249 ;  /* 0x000000f900777202 */ /* 0x000fe20000000f00 */
[----:B------:R-:W-:Y:S01]  /*45810*/  IMAD.MOV.U32 R112, RZ, RZ, R250 ;  /* 0x000000ffff707224 */ /* 0x000fe200078e00fa */
[----:B------:R-:W-:Y:S01]  /*45820*/  MOV R114, R243 ;  /* 0x000000f300727202 */ /* 0x000fe20000000f00 */
[----:B------:R-:W-:Y:S02]  /*45830*/  IMAD.MOV.U32 R113, RZ, RZ, R251 ;  /* 0x000000ffff717224 */ /* 0x000fe400078e00fb */
[----:B--2---:R-:W-:Y:S02]  /*45840*/  IMAD.MOV.U32 R118, RZ, RZ, R248 ;  /* 0x000000ffff767224 */ /* 0x004fe400078e00f8 */
[----:B---3--:R-:W-:Y:S02]  /*45850*/  IMAD.MOV.U32 R117, RZ, RZ, R247 ;  /* 0x000000ffff757224 */ /* 0x008fe400078e00f7 */
[----:B------:R-:W-:-:S02]  /*45860*/  IMAD.MOV.U32 R123, RZ, RZ, R240 ;  /* 0x000000ffff7b7224 */ /* 0x000fc400078e00f0 */
[----:B------:R-:W2:Y:S01]  /*45870*/  LDL.LU R240, [R1+0x321c] ;  /* 0x00321c0001f07983 */ /* 0x000ea20000300800 */
[----:B------:R-:W-:-:S03]  /*45880*/  MOV R116, R246 ;  /* 0x000000f600747202 */ /* 0x000fc60000000f00 */
        /* <DEDUP_REMOVED lines=12> */
[----:B------:R-:W3:Y:S04]  /*45950*/  LDL.LU R108, [R1+0x170] ;  /* 0x00017000016c7983 */ /* 0x000ee80000300800 */
[----:B------:R-:W3:Y:S01]  /*45960*/  LDL.LU R109, [R1+0x174] ;  /* 0x00017400016d7983 */ /* 0x000ee20000300800 */
[C---:B------:R-:W-:Y:S11]  /*45970*/  HMMA.1688.F32.TF32 R100, R68.reuse, R60, R128 ;  /* 0x0000003c4464723c */ /* 0x040ff60000081080 */
[----:B------:R-:W-:Y:S11]  /*45980*/  @!UPT UIADD3 URZ, URZ, URZ, URZ ;  /* 0x0000003f3f3ff290 */ /* 0x000ff6000fffe03f */
[----:B------:R-:W-:Y:S02]  /*45990*/  @!UPT UIADD3 URZ, URZ, URZ, URZ ;  /* 0x0000003f3f3ff290 */ /* 0x000fe4000fffe03f */
[----:B------:R-:W-:Y:S01]  /*459a0*/  MOV R22, R100 ;  /* 0x0000006400167202 */ /* 0x000fe20000000f00 */
[----:B------:R-:W-:Y:S01]  /*459b0*/  IMAD.MOV.U32 R26, RZ, RZ, R101 ;  /* 0x000000ffff1a7224 */ /* 0x000fe200078e0065 */
[----:B------:R-:W-:Y:S01]  /*459c0*/  MOV R31, R103 ;  /* 0x00000067001f7202 */ /* 0x000fe20000000f00 */
        /* <DEDUP_REMOVED lines=16> */
[----:B------:R-:W-:Y:S02]  /*45ad0*/  IMAD.MOV.U32 R110, RZ, RZ, R252 ;  /* 0x000000ffff6e7224 */ /* 0x000fe400078e00fc */
[----:B------:R-:W-:Y:S11]  /*45ae0*/  IMAD.MOV.U32 R111, RZ, RZ, R2 ;  /* 0x000000ffff6f7224 */ /* 0x000ff600078e0002 */
[----:B------:R-:W-:Y:S10]  /*45af0*/  @!UPT UIADD3 URZ, URZ, URZ, URZ ;  /* 0x0000003f3f3ff290 */ /* 0x000ff4000fffe03f */
[----:B------:R-:W-:Y:S01]  /*45b00*/  MOV R34, R100 ;  /* 0x0000006400227202 */ /* 0x000fe20000000f00 */
[----:B------:R-:W-:Y:S01]  /*45b10*/  IMAD.MOV.U32 R35, RZ, RZ, R101 ;  /* 0x000000ffff237224 */ /* 0x000fe200078e0065 */
[----:B------:R-:W-:Y:S01]  /*45b20*/  MOV R23, R103 ;  /* 0x0000006700177202 */ /* 0x000fe20000000f00 */
[----:B------:R-:W-:Y:S01]  /*45b30*/  IMAD.MOV.U32 R27, RZ, RZ, R102 ;  /* 0x000000ffff1b7224 */ /* 0x000fe200078e0066 */
[C---:B------:R-:W-:Y:S08]  /*45b40*/  HMMA.1688.F32.TF32 R104, R68.reuse, R36, R104 ;  /* 0x000000244468723c */ /* 0x040ff00000081068 */
[C---:B------:R-:W-:Y:S08]  /*45b50*/  HMMA.1688.F32.TF32 R96, R68.reuse, R28, R96 ;  /* 0x0000001c4460723c */ /* 0x040ff00000081060 */
[C---:B------:R-:W-:Y:S08]  /*45b60*/  HMMA.1688.F32.TF32 R72, R68.reuse, R8, R72 ;  /* 0x000000084448723c */ /* 0x040ff00000081048 */
[C---:B--2---:R-:W-:Y:S08]  /*45b70*/  HMMA.1688.F32.TF32 R100, R68.reuse, R44, R112 ;  /* 0x0000002c4464723c */ /* 0x044ff00000081070 */
[C---:B---3--:R-:W-:Y:S11]  /*45b80*/  HMMA.1688.F32.TF32 R108, R68.reuse, R40, R108 ;  /* 0x00000028446c723c */ /* 0x048ff6000008106c */
[----:B------:R-:W-:Y:S05]  /*45b90*/  @!UPT UIADD3 URZ, URZ, URZ, URZ ;  /* 0x0000003f3f3ff290 */ /* 0x000fea000fffe03f */
[----:B------:R-:W-:Y:S01]  /*45ba0*/  IMAD.MOV.U32 R18, RZ, RZ, R100 ;  /* 0x000000ffff127224 */ /* 0x000fe200078e0064 */
[----:B------:R-:W-:Y:S01]  /*45bb0*/  MOV R252, R102 ;  /* 0x0000006600fc7202 */ /* 0x000fe20000000f00 */
[----:B------:R-:W-:Y:S02]  /*45bc0*/  IMAD.MOV.U32 R19, RZ, RZ, R101 ;  /* 0x000000ffff137224 */ /* 0x000fe400078e0065 */
[----:B------:R-:W-:Y:S02]  /*45bd0*/  IMAD.MOV.U32 R2, RZ, RZ, R103 ;  /* 0x000000ffff027224 */ /* 0x000fe400078e0067 */
        /* <DEDUP_REMOVED lines=117> */
[----:B------:R-:W-:Y:S01]  /*46330*/  HMMA.1688.F32.TF32 R240, R64, R232, R240 ;  /* 0x000000e840f0723c */ /* 0x000fe200000810f0 */
[----:B------:R-:W-:Y:S04]  /*46340*/  LDS R64, [R3+0x20200] ;  /* 0x0202000003407984 */ /* 0x000fe80000000800 */
[----:B------:R-:W-:Y:S04]  /*46350*/  LDS R66, [R3+0x22200] ;  /* 0x0222000003427984 */ /* 0x000fe80000000800 */
[----:B------:R-:W-:Y:S04]  /*46360*/  LDS R65, [R0+0x20200] ;  /* 0x0202000000417984 */ /* 0x000fe80000000800 */
[----:B------:R-:W2:Y:S02]  /*46370*/  LDS R67, [R0+0x22200] ;  /* 0x0222000000437984 */ /* 0x000ea40000000800 */
[----:B--2---:R-:W-:Y:S08]  /*46380*/  HMMA.1688.F32.TF32 R128, R64, R32, R128 ;  /* 0x000000204080723c */ /* 0x004ff00000081080 */
[C---:B---3--:R-:W-:Y:S08]  /*46390*/  HMMA.1688.F32.TF32 R100, R68.reuse, R232, R156 ;  /* 0x000000e84464723c */ /* 0x048ff0000008109c */
[----:B------:R-:W-:Y:S01]  /*463a0*/  HMMA.1688.F32.TF32 R176, R68, R4, R228 ;  /* 0x0000000444b0723c */ /* 0x000fe200000810e4 */
[----:B------:R-:W-:Y:S04]  /*463b0*/  LDS R68, [R3+0x20300] ;  /* 0x0203000003447984 */ /* 0x000fe80000000800 */
[----:B------:R-:W-:Y:S03]  /*463c0*/  LDS R70, [R3+0x22300] ;  /* 0x0223000003467984 */ /* 0x000fe60000000800 */
[C---:B------:R-:W-:Y:S01]  /*463d0*/  HMMA.1688.F32.TF32 R144, R64.reuse, R48, R144 ;  /* 0x000000304090723c */ /* 0x040fe20000081090 */
[----:B------:R-:W-:Y:S04]  /*463e0*/  LDS R69, [R0+0x20300] ;  /* 0x0203000000457984 */ /* 0x000fe80000000800 */
[----:B------:R-:W1:Y:S03]  /*463f0*/  LDS R71, [R0+0x22300] ;  /* 0x0223000000477984 */ /* 0x000e660000000800 */
[C---:B------:R-:W-:Y:S07]  /*46400*/  HMMA.1688.F32.TF32 R152, R64.reuse, R56, R152 ;  /* 0x000000384098723c */ /* 0x040fee0000081098 */
[----:B------:R-:W-:Y:S04]  /*46410*/  STL.64 [R1+0xe0], R176 ;  /* 0x0000e0b001007387 */ /* 0x000fe80000100a00 */
[----:B------:R-:W-:Y:S01]  /*46420*/  STL.64 [R1+0xe8], R178 ;  /* 0x0000e8b201007387 */ /* 0x000fe20000100a00 */
[C---:B------:R-:W-:Y:S03]  /*46430*/  HMMA.1688.F32.TF32 R156, R64.reuse, R60, R160 ;  /* 0x0000003c409c723c */ /* 0x040fe600000810a0 */
[----:B------:R-:W-:Y:S04]  /*46440*/  STL.64 [R1+0xd0], R100 ;  /* 0x0000d06401007387 */ /* 0x000fe80000100a00 */
[----:B------:R2:W-:Y:S02]  /*46450*/  STL.64 [R1+0xd8], R102 ;  /* 0x0000d86601007387 */ /* 0x0005e40000100a00 */
[C---:B--2---:R-:W-:Y:S11]  /*46460*/  HMMA.1688.F32.TF32 R100, R64.reuse, R52, R148 ;  /* 0x000000344064723c */ /* 0x044ff60000081094 */
[----:B------:R-:W-:Y:S03]  /*46470*/  @!UPT UIADD3 URZ, URZ, URZ, URZ ;  /* 0x0000003f3f3ff290 */ /* 0x000fe6000fffe03f */
[----:B------:R-:W-:Y:S04]  /*46480*/  STL.64 [R1+0x4b0], R156 ;  /* 0x0004b09c01007387 */ /* 0x000fe80000100a00 */
[----:B------:R-:W-:Y:S01]  /*46490*/  STL.64 [R1+0x4b8], R158 ;  /* 0x0004b89e01007387 */ /* 0x000fe20000100a00 */
[C---:B------:R-:W-:Y:S03]  /*464a0*/  HMMA.1688.F32.TF32 R140, R64.reuse, R44, R140 ;  /* 0x0000002c408c723c */ /* 0x040fe6000008108c */
[----:B------:R-:W-:Y:S04]  /*464b0*/  STL.64 [R1+0x4a0], R152 ;  /* 0x0004a09801007387 */ /* 0x000fe80000100a00 */
[----:B------:R-:W-:Y:S04]  /*464c0*/  STL.64 [R1+0x4a8], R154 ;  /* 0x0004a89a01007387 */ /* 0x000fe80000100a00 */
[----:B------:R-:W-:Y:S04]  /*464d0*/  STL.64 [R1+0x490], R100 ;  /* 0x0004906401007387 */ /* 0x000fe80000100a00 */
[----:B------:R2:W-:Y:S02]  /*464e0*/  STL.64 [R1+0x498], R102 ;  /* 0x0004986601007387 */ /* 0x0005e40000100a00 */
[C---:B--2---:R-:W-:Y:S02]  /*464f0*/  HMMA.1688.F32.TF32 R100, R64.reuse, R40, R136 ;  /* 0x000000284064723c */ /* 0x044fe40000081088 */
[----:B------:R-:W-:Y:S04]  /*46500*/  STL.64 [R1+0x480], R144 ;  /* 0x0004809001007387 */ /* 0x000fe80000100a00 */
[----:B------:R-:W-:Y:S02]  /*46510*/  STL.64 [R1+0x488], R146 ;  /* 0x0004889201007387 */ /* 0x000fe40000100a00 */
[C---:B------:R-:W-:Y:S02]  /*46520*/  HMMA.1688.F32.TF32 R132, R64.reuse, R36, R132 ;  /* 0x000000244084723c */ /* 0x040fe40000081084 */
[----:B------:R-:W-:Y:S04]  /*46530*/  STL.64 [R1+0x470], R140 ;  /* 0x0004708c01007387 */ /* 0x000fe80000100a00 */
[----:B------:R-:W-:Y:S09]  /*46540*/  STL.64 [R1+0x478], R142 ;  /* 0x0004788e01007387 */ /* 0x000ff20000100a00 */
[----:B------:R-:W-:Y:S04]  /*46550*/  STL.64 [R1+0x460], R100 ;  /* 0x0004606401007387 */ /* 0x000fe80000100a00 */
[----:B------:R2:W-:Y:S02]  /*46560*/  STL.64 [R1+0x468], R102 ;  /* 0x0004686601007387 */ /* 0x0005e40000100a00 */
[C---:B--2---:R-:W-:Y:S02]  /*46570*/  HMMA.1688.F32.TF32 R100, R64.reuse, R28, R124 ;  /* 0x0000001c4064723c */ /* 0x044fe4000008107c */
        /* <DEDUP_REMOVED lines=14> */
[----:B------:R-:W-:Y:S07]  /*46660*/  HMMA.1688.F32.TF32 R104, R64, R8, R104 ;  /* 0x000000084068723c */ /* 0x000fee0000081068 */
[----:B------:R-:W-:Y:S04]  /*46670*/  STL.64 [R1+0x210], R100 ;  /* 0x0002106401007387 */ /* 0x000fe80000100a00 */
[----:B------:R2:W-:Y:S01]  /*46680*/  STL.64 [R1+0x218], R102 ;  /* 0x0002186601007387 */ /* 0x0005e20000100a00 */
[----:B-1----:R-:W-:Y:S08]  /*46690*/  HMMA.1688.F32.TF32 R88, R68, R60, R88 ;  /* 0x0000003c4458723c */ /* 0x002ff00000081058 */
[C---:B--2---:R-:W-:Y:S08]  /*466a0*/  HMMA.1688.F32.TF32 R100, R64.reuse, R4, R92 ;  /* 0x000000044064723c */ /* 0x044ff0000008105c */
[----:B------:R-:W-:Y:S08]  /*466b0*/  HMMA.1688.F32.TF32 R92, R64, R232, R96 ;  /* 0x000000e8405c723c */ /* 0x000ff00000081060 */
[C---:B------:R-:W-:Y:S08]  /*466c0*/  HMMA.1688.F32.TF32 R84, R68.reuse, R56, R84 ;  /* 0x000000384454723c */ /* 0x040ff00000081054 */
[C---:B------:R-:W-:Y:S08]  /*466d0*/  HMMA.1688.F32.TF32 R80, R68.reuse, R52, R80 ;  /* 0x000000344450723c */ /* 0x040ff00000081050 */
[C---:B------:R-:W-:Y:S01]  /*466e0*/  HMMA.1688.F32.TF32 R76, R68.reuse, R48, R76 ;  /* 0x00000030444c723c */ /* 0x040fe2000008104c */
        /* <DEDUP_REMOVED lines=15> */
[----:B------:R-:W-:Y:S04]  /*467e0*/  LDS R64, [R3+0x20400] ;  /* 0x0204000003407984 */ /* 0x000fe80000000800 */
[----:B-1----:R-:W3:Y:S04]  /*467f0*/  LDL.LU R80, [R1+0x250] ;  /* 0x0002500001507983 */ /* 0x002ee80000300800 */
[----:B------:R-:W-:Y:S04]  /*46800*/  STL.64 [R1+0x3f0], R76 ;  /* 0x0003f04c01007387 */ /* 0x000fe80000100a00 */
[----:B------:R-:W-:Y:S04]  /*46810*/  STL.64 [R1+0x3f8], R78 ;  /* 0x0003f84e01007387 */ /* 0x000fe80000100a00 */
[----:B------:R1:W-:Y:S04]  /*46820*/  STL.64 [R1+0x3e0], R72 ;  /* 0x0003e04801007387 */ /* 0x0003e80000100a00 */
[----:B------:R4:W-:Y:S04]  /*46830*/  STL.64 [R1+0x3e8], R74 ;  /* 0x0003e84a01007387 */ /* 0x0009e80000100a00 */
[----:B------:R-:W3:Y:S04]  /*46840*/  LDL.LU R81, [R1+0x254] ;  /* 0x0002540001517983 */ /* 0x000ee80000300800 */
[----:B--2---:R-:W3:Y:S04]  /*46850*/  LDL.LU R82, [R1+0x258] ;  /* 0x0002580001527983 */ /* 0x004ee80000300800 */
        /* <DEDUP_REMOVED lines=101> */
[----:B------:R-:W-:Y:S04]  /*46eb0*/  LDS R66, [R3+0x22400] ;  /* 0x0224000003427984 */ /* 0x000fe80000000800 */
[----:B------:R-:W-:Y:S04]  /*46ec0*/  LDS R65, [R0+0x20400] ;  /* 0x0204000000417984 */ /* 0x000fe80000000800 */
[----:B------:R-:W1:Y:S01]  /*46ed0*/  LDS R67, [R0+0x22400] ;  /* 0x0224000000437984 */ /* 0x000e620000000800 */
        /* <DEDUP_REMOVED lines=16> */
[----:B------:R3:W-:Y:S04]  /*46fe0*/  STL.64 [R1+0x3c8], R102 ;  /* 0x0003c86601007387 */ /* 0x0007e80000100a00 */
[----:B---3--:R-:W3:Y:S04]  /*46ff0*/  LDL.LU.64 R102, [R1+0x31d8] ;  /* 0x0031d80001667983 */ /* 0x008ee80000300a00 */
[----:B------:R-:W4:Y:S04]  /*47000*/  LDL.LU.64 R100, [R1+0x31d0] ;  /* 0x0031d00001647983 */ /* 0x000f280000300a00 */
        /* <DEDUP_REMOVED lines=33> */
[----:B------:R-:W2:Y:S04]  /*47220*/  LDL.LU R68, [R1+0x600] ;  /* 0x0006000001447983 */ /* 0x000ea80000300800 */
        /* <DEDUP_REMOVED lines=12> */
[C---:B------:R-:W-:Y:S01]  /*472f0*/  HMMA.1688.F32.TF32 R112, R64.reuse, R48, R112 ;  /* 0x000000304070723c */ /* 0x040fe20000081070 */
[----:B------:R-:W-:Y:S07]  /*47300*/  STL.64 [R1+0x330], R124 ;  /* 0x0003307c01007387 */ /* 0x000fee0000100a00 */
[C---:B------:R-:W-:Y:S01]  /*47310*/  HMMA.1688.F32.TF32 R108, R64.reuse, R44, R108 ;  /* 0x0000002c406c723c */ /* 0x040fe2000008106c */
[----:B------:R1:W-:Y:S07]  /*47320*/  STL.64 [R1+0x338], R126 ;  /* 0x0003387e01007387 */ /* 0x0003ee0000100a00 */
[C---:B------:R-:W-:Y:S01]  /*47330*/  HMMA.1688.F32.TF32 R104, R64.reuse, R40, R104 ;  /* 0x000000284068723c */ /* 0x040fe20000081068 */
[----:B-1----:R-:W3:Y:S07]  /*47340*/  LDL.LU.64 R126, [R1+0x3148] ;  /* 0x00314800017e7983 */ /* 0x002eee0000300a00 */
[C---:B------:R-:W-:Y:S01]  /*47350*/  HMMA.1688.F32.TF32 R72, R64.reuse, R36, R72 ;  /* 0x000000244048723c */ /* 0x040fe20000081048 */
        /* <DEDUP_REMOVED lines=24> */
[----:B------:R-:W4:Y:S01]  /*474e0*/  LDL.LU.64 R72, [R1+0x30e0] ;  /* 0x0030e00001487983 */ /* 0x000f220000300a00 */
[C---:B------:R-:W-:Y:S08]  /*474f0*/  HMMA.1688.F32.TF32 R160, R64.reuse, R20, R160 ;  /* 0x0000001440a0723c */ /* 0x040ff000000810a0 */
[C---:B------:R-:W-:Y:S08]  /*47500*/  HMMA.1688.F32.TF32 R88, R64.reuse, R12, R88 ;  /* 0x0000000c4058723c */ /* 0x040ff00000081058 */
[C---:B------:R-:W-:Y:S08]  /*47510*/  HMMA.1688.F32.TF32 R84, R64.reuse, R8, R84 ;  /* 0x000000084054723c */ /* 0x040ff00000081054 */
[C---:B--2---:R-:W-:Y:S11]  /*47520*/  HMMA.1688.F32.TF32 R68, R64.reuse, R32, R68 ;  /* 0x000000204044723c */ /* 0x044ff60000081044 */
[----:B------:R-:W-:Y:S11]  /*47530*/  @!UPT UIADD3 URZ, URZ, URZ, URZ ;  /* 0x0000003f3f3ff290 */ /* 0x000ff6000fffe03f */
[----:B------:R-:W-:Y:S01]  /*47540*/  @!UPT UIADD3 URZ, URZ, URZ, URZ ;  /* 0x0000003f3f3ff290 */ /* 0x000fe2000fffe03f */
[----:B------:R-:W-:Y:S04]  /*47550*/  STL.64 [R1+0x2c0], R68 ;  /* 0x0002c04401007387 */ /* 0x000fe80000100a00 */
[----:B------:R1:W-:Y:S02]  /*47560*/  STL.64 [R1+0x2c8], R70 ;  /* 0x0002c84601007387 */ /* 0x0003e40000100a00 */
[C---:B-1----:R-:W-:Y:S08]  /*47570*/  HMMA.1688.F32.TF32 R68, R64.reuse, R28, R224 ;  /* 0x0000001c4044723c */ /* 0x042ff000000810e0 */
[C---:B------:R-:W-:Y:S01]  /*47580*/  HMMA.1688.F32.TF32 R224, R64.reuse, R24, R228 ;  /* 0x0000001840e0723c */ /* 0x040fe200000810e4 */
[----:B------:R-:W-:Y:S04]  /*47590*/  LDS R228, [R3+0x20700] ;  /* 0x0207000003e47984 */ /* 0x000fe80000000800 */
[----:B------:R-:W-:Y:S04]  /*475a0*/  LDS R230, [R3+0x22700] ;  /* 0x0227000003e67984 */ /* 0x000fe80000000800 */
[----:B------:R-:W-:Y:S04]  /*475b0*/  LDS R229, [R0+0x20700] ;  /* 0x0207000000e57984 */ /* 0x000fe80000000800 */
[----:B------:R-:W-:Y:S04]  /*475c0*/  LDS R231, [R0+0x22700] ;  /* 0x0227000000e77984 */ /* 0x000fe80000000800 */
[----:B------:R-:W-:Y:S04]  /*475d0*/  STL.64 [R1+0x2b0], R68 ;  /* 0x0002b04401007387 */ /* 0x000fe80000100a00 */
[----:B------:R1:W-:Y:S02]  /*475e0*/  STL.64 [R1+0x2b8], R70 ;  /* 0x0002b84601007387 */ /* 0x0003e40000100a00 */
[C---:B-1----:R-:W-:Y:S02]  /*475f0*/  HMMA.1688.F32.TF32 R68, R64.reuse, R16, R92 ;  /* 0x000000104044723c */ /* 0x042fe4000008105c */
[----:B------:R-:W-:Y:S04]  /*47600*/  STL.64 [R1+0x2a0], R224 ;  /* 0x0002a0e001007387 */ /* 0x000fe80000100a00 */
[----:B------:R-:W-:Y:S04]  /*47610*/  STL.64 [R1+0x2a8], R226 ;  /* 0x0002a8e201007387 */ /* 0x000fe80000100a00 */
[----:B------:R-:W-:Y:S04]  /*47620*/  STL.64 [R1+0x290], R160 ;  /* 0x000290a001007387 */ /* 0x000fe80000100a00 */
[----:B------:R-:W-:Y:S04]  /*47630*/  STL.64 [R1+0x298], R162 ;  /* 0x000298a201007387 */ /* 0x000fe80000100a00 */
[----:B------:R-:W-:Y:S04]  /*47640*/  LDS R160, [R3+0x20600] ;  /* 0x0206000003a07984 */ /* 0x000fe80000000800 */
[----:B------:R-:W-:Y:S04]  /*47650*/  LDS R162, [R3+0x22600] ;  /* 0x0226000003a27984 */ /* 0x000fe80000000800 */
[----:B------:R-:W-:Y:S04]  /*47660*/  STL.64 [R1+0x280], R68 ;  /* 0x0002804401007387 */ /* 0x000fe80000100a00 */
[----:B------:R1:W-:Y:S04]  /*47670*/  STL.64 [R1+0x288], R70 ;  /* 0x0002884601007387 */ /* 0x0003e80000100a00 */
[----:B------:R-:W-:Y:S04]  /*47680*/  LDS R161, [R0+0x20600] ;  /* 0x0206000000a17984 */ /* 0x000fe80000000800 */
[----:B------:R-:W2:Y:S01]  /*47690*/  LDS R163, [R0+0x22600] ;  /* 0x0226000000a37984 */ /* 0x000ea20000000800 */
[C---:B-1----:R-:W-:Y:S03]  /*476a0*/  HMMA.1688.F32.TF32 R68, R64.reuse, R4, R80 ;  /* 0x000000044044723c */ /* 0x042fe60000081050 */
[----:B------:R-:W-:Y:S04]  /*476b0*/  STL.64 [R1+0x270], R88 ;  /* 0x0002705801007387 */ /* 0x000fe80000100a00 */
[----:B------:R-:W-:Y:S01]  /*476c0*/  STL.64 [R1+0x278], R90 ;  /* 0x0002785a01007387 */ /* 0x000fe20000100a00 */
[----:B------:R-:W-:Y:S03]  /*476d0*/  HMMA.1688.F32.TF32 R64, R64, R232, R76 ;  /* 0x000000e84040723c */ /* 0x000fe6000008104c */
[----:B------:R1:W-:Y:S04]  /*476e0*/  STL.64 [R1+0x260], R84 ;  /* 0x0002605401007387 */ /* 0x0003e80000100a00 */
[----:B------:R1:W-:Y:S04]  /*476f0*/  STL.64 [R1+0x268], R86 ;  /* 0x0002685601007387 */ /* 0x0003e80000100a00 */
[----:B------:R-:W2:Y:S04]  /*47700*/  LDL.LU R76, [R1+0x4d0] ;  /* 0x0004d000014c7983 */ /* 0x000ea80000300800 */
[----:B------:R-:W-:Y:S04]  /*47710*/  STL.64 [R1+0x250], R68 ;  /* 0x0002504401007387 */ /* 0x000fe80000100a00 */
[----:B------:R-:W-:Y:S04]  /*47720*/  STL.64 [R1+0x258], R70 ;  /* 0x0002584601007387 */ /* 0x000fe80000100a00 */
[----:B------:R-:W2:Y:S04]  /*47730*/  LDL.LU R77, [R1+0x4d4] ;  /* 0x0004d400014d7983 */ /* 0x000ea80000300800 */
[----:B------:R-:W2:Y:S01]  /*47740*/  LDL.LU R78, [R1+0x4d8] ;  /* 0x0004d800014e7983 */ /* 0x000ea20000300800 */
[----:B---3--:R-:W-:-:S03]  /*47750*/  IMAD.MOV.U32 R79, RZ, RZ, R75 ;  /* 0x000000ffff4f7224 */ /* 0x008fc600078e004b */
[----:B------:R-:W3:Y:S04]  /*47760*/  LDL.LU R75, [R1+0x30dc] ;  /* 0x0030dc00014b7983 */ /* 0x000ee80000300800 */
[----:B------:R-:W2:Y:S04]  /*47770*/  LDL.LU R224, [R1+0x500] ;  /* 0x0005000001e07983 */ /* 0x000ea80000300800 */
[----:B------:R-:W2:Y:S04]  /*47780*/  LDL.LU R225, [R1+0x504] ;  /* 0x0005040001e17983 */ /* 0x000ea80000300800 */
[----:B------:R-:W2:Y:S04]  /*47790*/  LDL.LU R226, [R1+0x508] ;  /* 0x0005080001e27983 */ /* 0x000ea80000300800 */
[----:B------:R-:W2:Y:S04]  /*477a0*/  LDL.LU R227, [R1+0x50c] ;  /* 0x00050c0001e37983 */ /* 0x000ea80000300800 */
[----:B-1----:R-:W2:Y:S04]  /*477b0*/  LDL.LU R84, [R1+0x4f0] ;  /* 0x0004f00001547983 */ /* 0x002ea80000300800 */
[----:B------:R-:W2:Y:S04]  /*477c0*/  LDL.LU R85, [R1+0x4f4] ;  /* 0x0004f40001557983 */ /* 0x000ea80000300800 */
[----:B------:R-:W2:Y:S01]  /*477d0*/  LDL.LU R86, [R1+0x4f8] ;  /* 0x0004f80001567983 */ /* 0x000ea20000300800 */
[----:B---3--:R-:W-:-:S03]  /*477e0*/  MOV R87, R75 ;  /* 0x0000004b00577202 */ /* 0x008fc60000000f00 */
[----:B------:R-:W3:Y:S04]  /*477f0*/  LDL.LU R75, [R1+0x30d8] ;  /* 0x0030d800014b7983 */ /* 0x000ee80000300800 */
[----:B------:R-:W2:Y:S04]  /*47800*/  LDL.LU R92, [R1+0x530] ;  /* 0x00053000015c7983 */ /* 0x000ea80000300800 */
[----:B------:R-:W2:Y:S04]  /*47810*/  LDL.LU R93, [R1+0x534] ;  /* 0x00053400015d7983 */ /* 0x000ea80000300800 */
[----:B------:R-:W2:Y:S04]  /*47820*/  LDL.LU R94, [R1+0x538] ;  /* 0x00053800015e7983 */ /* 0x000ea80000300800 */
[----:B------:R-:W2:Y:S04]  /*47830*/  LDL.LU R95, [R1+0x53c] ;  /* 0x00053c00015f7983 */ /* 0x000ea80000300800 */
[----:B------:R-:W2:Y:S01]  /*47840*/  LDL.LU R88, [R1+0x520] ;  /* 0x0005200001587983 */ /* 0x000ea20000300800 */
[----:B----4-:R-:W-:-:S03]  /*47850*/  IMAD.MOV.U32 R81, RZ, RZ, R72 ;  /* 0x000000ffff517224 */ /* 0x010fc600078e0048 */
[----:B------:R-:W4:Y:S01]  /*47860*/  LDL.LU R89, [R1+0x524] ;  /* 0x0005240001597983 */ /* 0x000f220000300800 */
[----:B------:R-:W-:-:S03]  /*47870*/  IMAD.MOV.U32 R82, RZ, RZ, R73 ;  /* 0x000000ffff527224 */ /* 0x000fc600078e0049 */
[----:B------:R-:W4:Y:S01]  /*47880*/  LDL.LU R90, [R1+0x528] ;  /* 0x00052800015a7983 */ /* 0x000f220000300800 */
[----:B------:R-:W-:-:S03]  /*47890*/  MOV R83, R74 ;  /* 0x0000004a00537202 */ /* 0x000fc60000000f00 */
[----:B------:R-:W4:Y:S04]  /*478a0*/  LDL.LU R91, [R1+0x52c] ;  /* 0x00052c00015b7983 */ /* 0x000f280000300800 */
[----:B------:R-:W4:Y:S04]  /*478b0*/  LDL.LU R80, [R1+0x4e0] ;  /* 0x0004e00001507983 */ /* 0x000f280000300800 */
[----:B------:R-:W4:Y:S04]  /*478c0*/  LDL.LU R72, [R1+0x30d4] ;  /* 0x0030d40001487983 */ /* 0x000f280000300800 */
[----:B------:R-:W4:Y:S04]  /*478d0*/  LDL.LU R73, [R1+0x30d0] ;  /* 0x0030d00001497983 */ /* 0x000f280000300800 */
[----:B------:R-:W4:Y:S04]  /*478e0*/  LDL.LU R74, [R1+0x30cc] ;  /* 0x0030cc00014a7983 */ /* 0x000f280000300800 */
[----:B------:R-:W-:Y:S04]  /*478f0*/  STL.64 [R1+0x2e58], R66 ;  /* 0x002e584201007387 */ /* 0x000fe80000100a00 */
[----:B------:R3:W-:Y:S02]  /*47900*/  STL.64 [R1+0x2e50], R64 ;  /* 0x002e504001007387 */ /* 0x0007e40000100a00 */
[----:B---3--:R-:W-:-:S02]  /*47910*/  IMAD.MOV.U32 R64, RZ, RZ, R75 ;  /* 0x000000ffff407224 */ /* 0x008fc400078e004b */
[----:B------:R-:W3:Y:S04]  /*47920*/  LDL.LU R75, [R1+0x30c8] ;  /* 0x0030c800014b7983 */ /* 0x000ee80000300800 */
[----:B------:R-:W3:Y:S04]  /*47930*/  LDL.LU R65, [R1+0x514] ;  /* 0x0005140001417983 */ /* 0x000ee80000300800 */
[----:B------:R-:W3:Y:S04]  /*47940*/  LDL.LU R66, [R1+0x518] ;  /* 0x0005180001427983 */ /* 0x000ee80000300800 */
[----:B------:R-:W3:Y:S01]  /*47950*/  LDL.LU R67, [R1+0x51c] ;  /* 0x00051c0001437983 */ /* 0x000ee20000300800 */
[C---:B--2---:R-:W-:Y:S08]  /*47960*/  HMMA.1688.F32.TF32 R92, R96.reuse, R56, R92 ;  /* 0x00000038605c723c */ /* 0x044ff0000008105c */
[C---:B----4-:R-:W-:Y:S08]  /*47970*/  HMMA.1688.F32.TF32 R88, R96.reuse, R52, R88 ;  /* 0x000000346058723c */ /* 0x050ff00000081058 */
[C---:B------:R-:W-:Y:S08]  /*47980*/  HMMA.1688.F32.TF32 R84, R96.reuse, R40, R84 ;  /* 0x000000286054723c */ /* 0x040ff00000081054 */
[C---:B------:R-:W-:Y:S08]  /*47990*/  HMMA.1688.F32.TF32 R80, R96.reuse, R36, R80 ;  /* 0x000000246050723c */ /* 0x040ff00000081050 */
[C---:B------:R-:W-:Y:S08]  /*479a0*/  HMMA.1688.F32.TF32 R76, R96.reuse, R32, R76 ;  /* 0x00000020604c723c */ /* 0x040ff0000008104c */
[C---:B---3--:R-:W-:Y:S01]  /*479b0*/  HMMA.1688.F32.TF32 R68, R96.reuse, R60, R72 ;  /* 0x0000003c6044723c */ /* 0x048fe20000081048 */
[----:B------:R-:W2:Y:S04]  /*479c0*/  LDL.LU R72, [R1+0x790] ;  /* 0x0007900001487983 */ /* 0x000ea80000300800 */
[----:B------:R-:W2:Y:S04]  /*479d0*/  LDL.LU R73, [R1+0x794] ;  /* 0x0007940001497983 */ /* 0x000ea80000300800 */
[----:B------:R-:W2:Y:S01]  /*479e0*/  LDL.LU R74, [R1+0x798] ;  /* 0x00079800014a7983 */ /* 0x000ea20000300800 */
[C---:B------:R-:W-:Y:S03]  /*479f0*/  HMMA.1688.F32.TF32 R64, R96.reuse, R48, R64 ;  /* 0x000000306040723c */ /* 0x040fe60000081040 */
[----:B------:R-:W2:Y:S10]  /*47a00*/  LDL.LU R75, [R1+0x79c] ;  /* 0x00079c00014b7983 */ /* 0x000eb40000300800 */
[----:B------:R-:W-:Y:S04]  /*47a10*/  STL.64 [R1+0x2e68], R70 ;  /* 0x002e684601007387 */ /* 0x000fe80000100a00 */
[----:B------:R1:W-:Y:S04]  /*47a20*/  STL.64 [R1+0x2e60], R68 ;  /* 0x002e604401007387 */ /* 0x0003e80000100a00 */
[----:B-1----:R-:W3:Y:S04]  /*47a30*/  LDL.LU R68, [R1+0x4c0] ;  /* 0x0004c00001447983 */ /* 0x002ee80000300800 */
[----:B------:R-:W3:Y:S04]  /*47a40*/  LDL.LU R69, [R1+0x4c4] ;  /* 0x0004c40001457983 */ /* 0x000ee80000300800 */
[----:B------:R-:W3:Y:S04]  /*47a50*/  LDL.LU R70, [R1+0x4c8] ;  /* 0x0004c80001467983 */ /* 0x000ee80000300800 */
[----:B------:R-:W3:Y:S04]  /*47a60*/  LDL.LU R71, [R1+0x4cc] ;  /* 0x0004cc0001477983 */ /* 0x000ee80000300800 */
        /* <DEDUP_REMOVED lines=9> */
[----:B------:R1:W-:Y:S02]  /*47b00*/  STL.64 [R1+0x518], R66 ;  /* 0x0005184201007387 */ /* 0x0003e40000100a00 */
[----:B-1----:R-:W-:Y:S02]  /*47b10*/  HMMA.1688.F32.TF32 R64, R96, R44, R224 ;  /* 0x0000002c6040723c */ /* 0x002fe400000810e0 */
[----:B------:R-:W4:Y:S11]  /*47b20*/  LDL.LU R224, [R1+0x590] ;  /* 0x0005900001e07983 */ /* 0x000f360000300800 */
[----:B------:R-:W-:Y:S10]  /*47b30*/  @!UPT UIADD3 URZ, URZ, URZ, URZ ;  /* 0x0000003f3f3ff290 */ /* 0x000ff4000fffe03f */
[----:B------:R1:W-:Y:S04]  /*47b40*/  STL.64 [R1+0x500], R64 ;  /* 0x0005004001007387 */ /* 0x0003e80000100a00 */
[----:B------:R1:W-:Y:S04]  /*47b50*/  STL.64 [R1+0x508], R66 ;  /* 0x0005084201007387 */ /* 0x0003e80000100a00 */
[----:B------:R-:W4:Y:S04]  /*47b60*/  LDL.LU R225, [R1+0x594] ;  /* 0x0005940001e17983 */ /* 0x000f280000300800 */
[----:B------:R-:W4:Y:S01]  /*47b70*/  LDL.LU R226, [R1+0x598] ;  /* 0x0005980001e27983 */ /* 0x000f220000300800 */
[----:B-1----:R-:W-:Y:S01]  /*47b80*/  IMAD.MOV.U32 R64, RZ, RZ, R87 ;  /* 0x000000ffff407224 */ /* 0x002fe200078e0057 */
[----:B------:R-:W-:-:S02]  /*47b90*/  MOV R66, R85 ;  /* 0x0000005500427202 */ /* 0x000fc40000000f00 */
[----:B------:R-:W4:Y:S01]  /*47ba0*/  LDL.LU R227, [R1+0x59c] ;  /* 0x00059c0001e37983 */ /* 0x000f220000300800 */
[----:B------:R-:W-:Y:S02]  /*47bb0*/  IMAD.MOV.U32 R65, RZ, RZ, R86 ;  /* 0x000000ffff417224 */ /* 0x000fe400078e0056 */
[----:B------:R-:W-:Y:S01]  /*47bc0*/  IMAD.MOV.U32 R67, RZ, RZ, R84 ;  /* 0x000000ffff437224 */ /* 0x000fe200078e0054 */
[----:B------:R-:W4:Y:S04]  /*47bd0*/  LDL.LU.64 R86, [R1+0x30a0] ;  /* 0x0030a00001567983 */ /* 0x000f280000300a00 */
[----:B------:R-:W4:Y:S04]  /*47be0*/  LDL.LU.64 R84, [R1+0x3098] ;  /* 0x0030980001547983 */ /* 0x000f280000300a00 */
[----:B------:R-:W-:Y:S04]  /*47bf0*/  STL [R1+0x2f08], R66 ;  /* 0x002f084201007387 */ /* 0x000fe80000100800 */
[----:B------:R-:W-:Y:S04]  /*47c00*/  STL [R1+0x2f04], R64 ;  /* 0x002f044001007387 */ /* 0x000fe80000100800 */
[----:B------:R-:W-:Y:S04]  /*47c10*/  STL [R1+0x2f00], R65 ;  /* 0x002f004101007387 */ /* 0x000fe80000100800 */
[----:B------:R-:W-:Y:S04]  /*47c20*/  STL.64 [R1+0x4e0], R80 ;  /* 0x0004e05001007387 */ /* 0x000fe80000100a00 */
[----:B------:R1:W-:Y:S04]  /*47c30*/  STL.64 [R1+0x4e8], R82 ;  /* 0x0004e85201007387 */ /* 0x0003e80000100a00 */
[----:B-1----:R-:W4:Y:S04]  /*47c40*/  LDL.LU.64 R82, [R1+0x3090] ;  /* 0x0030900001527983 */ /* 0x002f280000300a00 */
[----:B------:R-:W4:Y:S04]  /*47c50*/  LDL.LU.64 R80, [R1+0x3088] ;  /* 0x0030880001507983 */ /* 0x000f280000300a00 */
[----:B------:R-:W-:Y:S04]  /*47c60*/  STL.64 [R1+0x4d0], R76 ;  /* 0x0004d04c01007387 */ /* 0x000fe80000100a00 */
[----:B------:R1:W-:Y:S04]  /*47c70*/  STL.64 [R1+0x4d8], R78 ;  /* 0x0004d84e01007387 */ /* 0x0003e80000100a00 */
[----:B-1----:R-:W4:Y:S04]  /*47c80*/  LDL.LU.64 R78, [R1+0x3080] ;  /* 0x00308000014e7983 */ /* 0x002f280000300a00 */
[----:B------:R-:W4:Y:S01]  /*47c90*/  LDL.LU.64 R76, [R1+0x3078] ;  /* 0x00307800014c7983 */ /* 0x000f220000300a00 */
[C---:B--2---:R-:W-:Y:S08]  /*47ca0*/  HMMA.1688.F32.TF32 R72, R96.reuse, R24, R72 ;  /* 0x000000186048723c */ /* 0x044ff00000081048 */
[C---:B---3--:R-:W-:Y:S08]  /*47cb0*/  HMMA.1688.F32.TF32 R68, R96.reuse, R28, R68 ;  /* 0x0000001c6044723c */ /* 0x048ff00000081044 */
[C---:B----4-:R-:W-:Y:S11]  /*47cc0*/  HMMA.1688.F32.TF32 R92, R96.reuse, R4, R92 ;  /* 0x00000004605c723c */ /* 0x050ff6000008105c */
[----:B------:R-:W-:Y:S05]  /*47cd0*/  @!UPT UIADD3 URZ, URZ, URZ, URZ ;  /* 0x0000003f3f3ff290 */ /* 0x000fea000fffe03f */
[----:B------:R-:W-:Y:S01]  /*47ce0*/  MOV R66, R68 ;  /* 0x0000004400427202 */ /* 0x000fe20000000f00 */
[----:B------:R-:W-:Y:S02]  /*47cf0*/  IMAD.MOV.U32 R64, RZ, RZ, R69 ;  /* 0x000000ffff407224 */ /* 0x000fe400078e0045 */
[----:B------:R-:W-:Y:S01]  /*47d00*/  IMAD.MOV.U32 R65, RZ, RZ, R70 ;  /* 0x000000ffff417224 */ /* 0x000fe200078e0046 */
[----:B------:R1:W-:Y:S04]  /*47d10*/  STL [R1+0x4cc], R71 ;  /* 0x0004cc4701007387 */ /* 0x0003e80000100800 */
[----:B------:R-:W-:Y:S01]  /*47d20*/  STL.64 [R1+0x2f18], R66 ;  /* 0x002f184201007387 */ /* 0x000fe20000100a00 */
[C---:B------:R-:W-:Y:S03]  /*47d30*/  HMMA.1688.F32.TF32 R88, R96.reuse, R8, R88 ;  /* 0x000000086058723c */ /* 0x040fe60000081058 */
[----:B------:R2:W-:Y:S04]  /*47d40*/  STL.64 [R1+0x2f10], R64 ;  /* 0x002f104001007387 */ /* 0x0005e80000100a00 */
[----:B------:R-:W-:Y:S04]  /*47d50*/  STL.64 [R1+0x2df8], R74 ;  /* 0x002df84a01007387 */ /* 0x000fe80000100a00 */
[----:B------:R-:W-:Y:S01]  /*47d60*/  STL.64 [R1+0x2df0], R72 ;  /* 0x002df04801007387 */ /* 0x000fe20000100a00 */
[C---:B------:R-:W-:Y:S08]  /*47d70*/  HMMA.1688.F32.TF32 R84, R96.reuse, R12, R84 ;  /* 0x0000000c6054723c */ /* 0x040ff00000081054 */
[C---:B------:R-:W-:Y:S08]  /*47d80*/  HMMA.1688.F32.TF32 R80, R96.reuse, R16, R80 ;  /* 0x000000106050723c */ /* 0x040ff00000081050 */
[C---:B------:R-:W-:Y:S08]  /*47d90*/  HMMA.1688.F32.TF32 R76, R96.reuse, R20, R76 ;  /* 0x00000014604c723c */ /* 0x040ff0000008104c */
[----:B------:R-:W-:Y:S07]  /*47da0*/  HMMA.1688.F32.TF32 R96, R96, R232, R224 ;  /* 0x000000e86060723c */ /* 0x000fee00000810e0 */
[----:B------:R-:W-:-:S08]  /*47db0*/  MOV R224, R223 ;  /* 0x000000df00e07202 */ /* 0x000fd00000000f00 */
[----:B------:R-:W-:Y:S04]  /*47dc0*/  STL.64 [R1+0x2e08], R78 ;  /* 0x002e084e01007387 */ /* 0x000fe80000100a00 */
[----:B------:R-:W-:Y:S04]  /*47dd0*/  STL.64 [R1+0x2e00], R76 ;  /* 0x002e004c01007387 */ /* 0x000fe80000100a00 */
[----:B------:R-:W-:Y:S04]  /*47de0*/  STL.64 [R1+0x2e18], R82 ;  /* 0x002e185201007387 */ /* 0x000fe80000100a00 */
[----:B------:R-:W-:Y:S04]  /*47df0*/  STL.64 [R1+0x2e10], R80 ;  /* 0x002e105001007387 */ /* 0x000fe80000100a00 */
[----:B------:R-:W-:Y:S01]  /*47e00*/  STL.64 [R1+0x2e28], R86 ;  /* 0x002e285601007387 */ /* 0x000fe20000100a00 */
[----:B------:R-:W-:-:S03]  /*47e10*/  IMAD.MOV.U32 R225, RZ, RZ, R222 ;  /* 0x000000ffffe17224 */ /* 0x000fc600078e00de */
[----:B------:R-:W-:Y:S01]  /*47e20*/  STL.64 [R1+0x2e20], R84 ;  /* 0x002e205401007387 */ /* 0x000fe20000100a00 */
[----:B------:R-:W-:-:S03]  /*47e30*/  IMAD.MOV.U32 R223, RZ, RZ, R216 ;  /* 0x000000ffffdf7224 */ /* 0x000fc600078e00d8 */
[----:B------:R-:W-:Y:S01]  /*47e40*/  STL.64 [R1+0x2e38], R90 ;  /* 0x002e385a01007387 */ /* 0x000fe20000100a00 */
[----:B------:R-:W-:Y:S01]  /*47e50*/  IMAD.MOV.U32 R226, RZ, RZ, R221 ;  /* 0x000000ffffe27224 */ /* 0x000fe200078e00dd */
[----:B------:R-:W-:Y:S02]  /*47e60*/  MOV R222, R217 ;  /* 0x000000d900de7202 */ /* 0x000fe40000000f00 */
[----:B------:R-:W-:Y:S01]  /*47e70*/  STL.64 [R1+0x2e30], R88 ;  /* 0x002e305801007387 */ /* 0x000fe20000100a00 */
[----:B------:R-:W-:Y:S01]  /*47e80*/  IMAD.MOV.U32 R216, RZ, RZ, R100 ;  /* 0x000000ffffd87224 */ /* 0x000fe200078e0064 */
[----:B------:R-:W-:Y:S02]  /*47e90*/  MOV R227, R220 ;  /* 0x000000dc00e37202 */ /* 0x000fe40000000f00 */
[----:B------:R-:W-:Y:S01]  /*47ea0*/  STL.64 [R1+0x2e48], R94 ;  /* 0x002e485e01007387 */ /* 0x000fe20000100a00 */
[----:B------:R-:W-:Y:S01]  /*47eb0*/  IMAD.MOV.U32 R221, RZ, RZ, R218 ;  /* 0x000000ffffdd7224 */ /* 0x000fe200078e00da */
[----:B------:R-:W-:-:S02]  /*47ec0*/  MOV R217, R101 ;  /* 0x0000006500d97202 */ /* 0x000fc40000000f00 */
[----:B------:R-:W-:Y:S01]  /*47ed0*/  STL.64 [R1+0x2e40], R92 ;  /* 0x002e405c01007387 */ /* 0x000fe20000100a00 */
[----:B------:R-:W-:Y:S02]  /*47ee0*/  IMAD.MOV.U32 R220, RZ, RZ, R219 ;  /* 0x000000ffffdc7224 */ /* 0x000fe400078e00db */
[----:B------:R-:W-:Y:S01]  /*47ef0*/  IMAD.MOV.U32 R218, RZ, RZ, R102 ;  /* 0x000000ffffda7224 */ /* 0x000fe200078e0066 */
[----:B------:R-:W3:Y:S01]  /*47f00*/  LDL.LU R100, [R1+0x3074] ;  /* 0x0030740001647983 */ /* 0x000ee20000300800 */
[----:B------:R-:W-:-:S03]  /*47f10*/  IMAD.MOV.U32 R219, RZ, RZ, R103 ;  /* 0x000000ffffdb7224 */ /* 0x000fc600078e0067 */
[----:B------:R-:W3:Y:S04]  /*47f20*/  LDL.LU R101, [R1+0x3070] ;  /* 0x0030700001657983 */ /* 0x000ee80000300800 */
[----:B------:R-:W3:Y:S04]  /*47f30*/  LDL.LU R102, [R1+0x306c] ;  /* 0x00306c0001667983 */ /* 0x000ee80000300800 */
[----:B------:R-:W3:Y:S04]  /*47f40*/  LDL.LU R103, [R1+0x3068] ;  /* 0x0030680001677983 */ /* 0x000ee80000300800 */
[----:B------:R-:W4:Y:S04]  /*47f50*/  LDL.LU R68, [R1+0x570] ;  /* 0x0005700001447983 */ /* 0x000f280000300800 */
[----:B------:R-:W4:Y:S04]  /*47f60*/  LDL.LU R69, [R1+0x574] ;  /* 0x0005740001457983 */ /* 0x000f280000300800 */
[----:B------:R-:W4:Y:S04]  /*47f70*/  LDL.LU R70, [R1+0x578] ;  /* 0x0005780001467983 */ /* 0x000f280000300800 */
[----:B-1----:R-:W4:Y:S01]  /*47f80*/  LDL.LU R71, [R1+0x57c] ;  /* 0x00057c0001477983 */ /* 0x002f220000300800 */
[C---:B------:R-:W-:Y:S08]  /*47f90*/  HMMA.1688.F32.TF32 R104, R160.reuse, R56, R104 ;  /* 0x00000038a068723c */ /* 0x040ff00000081068 */
[C---:B------:R-:W-:Y:S08]  /*47fa0*/  HMMA.1688.F32.TF32 R108, R160.reuse, R52, R108 ;  /* 0x00000034a06c723c */ /* 0x040ff0000008106c */
[C---:B------:R-:W-:Y:S08]  /*47fb0*/  HMMA.1688.F32.TF32 R112, R160.reuse, R48, R112 ;  /* 0x00000030a070723c */ /* 0x040ff00000081070 */
[C---:B------:R-:W-:Y:S08]  /*47fc0*/  HMMA.1688.F32.TF32 R116, R160.reuse, R44, R116 ;  /* 0x0000002ca074723c */ /* 0x040ff00000081074 */
[C---:B------:R-:W-:Y:S08]  /*47fd0*/  HMMA.1688.F32.TF32 R120, R160.reuse, R40, R120 ;  /* 0x00000028a078723c */ /* 0x040ff00000081078 */
[C---:B------:R-:W-:Y:S01]  /*47fe0*/  HMMA.1688.F32.TF32 R124, R160.reuse, R36, R124 ;  /* 0x00000024a07c723c */ /* 0x040fe2000008107c */
[----:B------:R-:W-:Y:S07]  /*47ff0*/  STL.64 [R1+0x2e78], R98 ;  /* 0x002e786201007387 */ /* 0x000fee0000100a00 */
[C---:B------:R-:W-:Y:S01]  /*48000*/  HMMA.1688.F32.TF32 R128, R160.reuse, R32, R128 ;  /* 0x00000020a080723c */ /* 0x040fe20000081080 */
[----:B------:R-:W-:Y:S07]  /*48010*/  STL.64 [R1+0x2e70], R96 ;  /* 0x002e706001007387 */ /* 0x000fee0000100a00 */
[C---:B------:R-:W-:Y:S08]  /*48020*/  HMMA.1688.F32.TF32 R132, R160.reuse, R28, R132 ;  /* 0x0000001ca084723c */ /* 0x040ff00000081084 */
[C---:B------:R-:W-:Y:S08]  /*48030*/  HMMA.1688.F32.TF32 R136, R160.reuse, R24, R136 ;  /* 0x00000018a088723c */ /* 0x040ff00000081088 */
[C---:B------:R-:W-:Y:S08]  /*48040*/  HMMA.1688.F32.TF32 R140, R160.reuse, R20, R140 ;  /* 0x00000014a08c723c */ /* 0x040ff0000008108c */
[C---:B------:R-:W-:Y:S08]  /*48050*/  HMMA.1688.F32.TF32 R144, R160.reuse, R16, R144 ;  /* 0x00000010a090723c */ /* 0x040ff00000081090 */
[C---:B------:R-:W-:Y:S08]  /*48060*/  HMMA.1688.F32.TF32 R148, R160.reuse, R12, R148 ;  /* 0x0000000ca094723c */ /* 0x040ff00000081094 */
[C---:B------:R-:W-:Y:S08]  /*48070*/  HMMA.1688.F32.TF32 R152, R160.reuse, R8, R152 ;  /* 0x00000008a098723c */ /* 0x040ff00000081098 */
[----:B------:R-:W-:Y:S01]  /*48080*/  HMMA.1688.F32.TF32 R156, R160, R4, R156 ;  /* 0x00000004a09c723c */ /* 0x000fe2000008109c */
[----:B--2---:R-:W-:Y:S01]  /*48090*/  MOV R64, R166 ;  /* 0x000000a600407202 */ /* 0x004fe20000000f00 */
[----:B------:R-:W-:-:S06]  /*480a0*/  IMAD.MOV.U32 R65, RZ, RZ, R167 ;  /* 0x000000ffff417224 */ /* 0x000fcc00078e00a7 */
[C---:B---3--:R-:W-:Y:S11]  /*480b0*/  HMMA.1688.F32.TF32 R100, R160.reuse, R60, R100 ;  /* 0x0000003ca064723c */ /* 0x048ff60000081064 */
[----:B------:R-:W-:Y:S11]  /*480c0*/  @!UPT UIADD3 URZ, URZ, URZ, URZ ;  /* 0x0000003f3f3ff290 */ /* 0x000ff6000fffe03f */
[----:B------:R-:W-:Y:S01]  /*480d0*/  @!UPT UIADD3 URZ, URZ, URZ, URZ ;  /* 0x0000003f3f3ff290 */ /* 0x000fe2000fffe03f */
        /* <DEDUP_REMOVED lines=31> */
[----:B------:R-:W2:Y:S01]  /*482d0*/  LDL.LU R167, [R1+0x3060] ;  /* 0x0030600001a77983 */ /* 0x000ea20000300800 */
[----:B----4-:R-:W-:Y:S07]  /*482e0*/  HMMA.1688.F32.TF32 R160, R160, R232, R68 ;  /* 0x000000e8a0a0723c */ /* 0x010fee0000081044 */
        /* <DEDUP_REMOVED lines=8> */
[----:B------:R-:W-:Y:S01]  /*48370*/  IMAD.MOV.U32 R66, RZ, RZ, R171 ;  /* 0x000000ffff427224 */ /* 0x000fe200078e00ab */
[----:B------:R-:W-:Y:S01]  /*48380*/  MOV R67, R175 ;  /* 0x000000af00437202 */ /* 0x000fe20000000f00 */
[C---:B------:R-:W-:Y:S01]  /*48390*/  HMMA.1688.F32.TF32 R204, R228.reuse, R8, R204 ;  /* 0x00000008e4cc723c */ /* 0x040fe200000810cc */
[----:B------:R-:W3:Y:S04]  /*483a0*/  LDL.LU R171, [R1+0x305c] ;  /* 0x00305c0001ab7983 */ /* 0x000ee80000300800 */
[----:B------:R-:W4:Y:S03]  /*483b0*/  LDL.LU R175, [R1+0x3058] ;  /* 0x0030580001af7983 */ /* 0x000f260000300800 */
[----:B------:R-:W-:Y:S08]  /*483c0*/  HMMA.1688.F32.TF32 R208, R228, R4, R208 ;  /* 0x00000004e4d0723c */ /* 0x000ff000000810d0 */
[C---:B-1----:R-:W-:Y:S01]  /*483d0*/  HMMA.1688.F32.TF32 R64, R212.reuse, R62, R64 ;  /* 0x0000003ed440723c */ /* 0x042fe20000081040 */
[----:B------:R-:W-:Y:S04]  /*483e0*/  STL.64 [R1+0x2f98], R162 ;  /* 0x002f98a201007387 */ /* 0x000fe80000100a00 */
[----:B------:R-:W-:Y:S11]  /*483f0*/  STL.64 [R1+0x2f90], R160 ;  /* 0x002f90a001007387 */ /* 0x000ff60000100a00 */
[----:B------:R-:W-:Y:S08]  /*48400*/  @!UPT UIADD3 URZ, URZ, URZ, URZ ;  /* 0x0000003f3f3ff290 */ /* 0x000ff0000fffe03f */
[----:B------:R-:W-:Y:S01]  /*48410*/  IMAD.MOV.U32 R9, RZ, RZ, R64 ;  /* 0x000000ffff097224 */ /* 0x000fe200078e0040 */
[----:B------:R-:W-:Y:S01]  /*48420*/  MOV R8, R65 ;  /* 0x0000004100087202 */ /* 0x000fe20000000f00 */
[----:B------:R-:W-:Y:S02]  /*48430*/  IMAD.MOV.U32 R5, RZ, RZ, R66 ;  /* 0x000000ffff057224 */ /* 0x000fe400078e0042 */
[----:B------:R-:W-:Y:S02]  /*48440*/  IMAD.MOV.U32 R4, RZ, RZ, R67 ;  /* 0x000000ffff047224 */ /* 0x000fe400078e0043 */
[----:B------:R-:W-:Y:S08]  /*48450*/  HMMA.1688.F32.TF32 R64, R212, R58, R68 ;  /* 0x0000003ad440723c */ /* 0x000ff00000081044 */
[C---:B------:R-:W-:Y:S08]  /*48460*/  HMMA.1688.F32.TF32 R196, R228.reuse, R16, R196 ;  /* 0x00000010e4c4723c */ /* 0x040ff000000810c4 */
[----:B------:R-:W-:Y:S08]  /*48470*/  HMMA.1688.F32.TF32 R200, R228, R12, R200 ;  /* 0x0000000ce4c8723c */ /* 0x000ff000000810c8 */
        /* <DEDUP_REMOVED lines=9> */
[----:B------:R-:W-:Y:S01]  /*48510*/  IMAD.MOV.U32 R88, RZ, RZ, R50 ;  /* 0x000000ffff587224 */ /* 0x000fe200078e0032 */
[----:B--2---:R-:W-:Y:S11]  /*48520*/  HMMA.1688.F32.TF32 R164, R228, R60, R164 ;  /* 0x0000003ce4a4723c */ /* 0x004ff600000810a4 */
[----:B------:R-:W-:Y:S11]  /*48530*/  @!UPT UIADD3 URZ, URZ, URZ, URZ ;  /* 0x0000003f3f3ff290 */ /* 0x000ff6000fffe03f */
[----:B------:R-:W-:Y:S01]  /*48540*/  @!UPT UIADD3 URZ, URZ, URZ, URZ ;  /* 0x0000003f3f3ff290 */ /* 0x000fe2000fffe03f */
        /* <DEDUP_REMOVED lines=27> */
[----:B------:R-:W4:Y:S01]  /*48700*/  LDL.LU R55, [R1+0x3040] ;  /* 0x0030400001377983 */ /* 0x000f220000300800 */
[----:B------:R-:W-:-:S02]  /*48710*/  IMAD.MOV.U32 R90, RZ, RZ, R39 ;  /* 0x000000ffff5a7224 */ /* 0x000fc400078e0027 */
[----:B------:R-:W-:Y:S01]  /*48720*/  IMAD.MOV.U32 R91, RZ, RZ, R38 ;  /* 0x000000ffff5b7224 */ /* 0x000fe200078e0026 */
        /* <DEDUP_REMOVED lines=8> */
[----:B------:R-:W2:Y:S04]  /*487b0*/  LDL.LU R46, [R1+0x302c] ;  /* 0x00302c00012e7983 */ /* 0x000ea80000300800 */
[----:B------:R-:W3:Y:S01]  /*487c0*/  LDL.LU R54, [R1+0x3028] ;  /* 0x0030280001367983 */ /* 0x000ee20000300800 */
[----:B----4-:R-:W-:-:S03]  /*487d0*/  IMAD.MOV.U32 R96, RZ, RZ, R55 ;  /* 0x000000ffff607224 */ /* 0x010fc600078e0037 */
[----:B------:R-:W4:Y:S01]  /*487e0*/  LDL.LU R55, [R1+0x3024] ;  /* 0x0030240001377983 */ /* 0x000f220000300800 */
[----:B------:R-:W-:-:S03]  /*487f0*/  IMAD.MOV.U32 R97, RZ, RZ, R50 ;  /* 0x000000ffff617224 */ /* 0x000fc600078e0032 */
[----:B------:R-:W4:Y:S01]  /*48800*/  LDL.LU R50, [R1+0x3020] ;  /* 0x0030200001327983 */ /* 0x000f220000300800 */
[----:B------:R-:W-:Y:S01]  /*48810*/  MOV R98, R42 ;  /* 0x0000002a00627202 */ /* 0x000fe20000000f00 */
[----:B------:R-:W-:Y:S02]  /*48820*/  IMAD.MOV.U32 R99, RZ, RZ, R43 ;  /* 0x000000ffff637224 */ /* 0x000fe400078e002b */
[----:B------:R-:W4:Y:S04]  /*48830*/  LDL.LU R42, [R1+0x301c] ;  /* 0x00301c00012a7983 */ /* 0x000f280000300800 */
[----:B------:R-:W4:Y:S01]  /*48840*/  LDL.LU R43, [R1+0x3018] ;  /* 0x00301800012b7983 */ /* 0x000f220000300800 */
[----:B------:R-:W-:Y:S01]  /*48850*/  IMAD.MOV.U32 R102, RZ, RZ, R38 ;  /* 0x000000ffff667224 */ /* 0x000fe200078e0026 */
[----:B------:R-:W-:Y:S01]  /*48860*/  MOV R103, R39 ;  /* 0x0000002700677202 */ /* 0x000fe20000000f00 */
[----:B--2---:R-:W-:-:S02]  /*48870*/  IMAD.MOV.U32 R104, RZ, RZ, R46 ;  /* 0x000000ffff687224 */ /* 0x004fc400078e002e */
[----:B------:R-:W2:Y:S01]  /*48880*/  LDL.LU R46, [R1+0x3014] ;  /* 0x00301400012e7983 */ /* 0x000ea20000300800 */
[----:B---3--:R-:W-:-:S03]  /*48890*/  MOV R105, R54 ;  /* 0x0000003600697202 */ /* 0x008fc60000000f00 */
[----:B------:R-:W3:Y:S01]  /*488a0*/  LDL.LU R54, [R1+0x3010] ;  /* 0x0030100001367983 */ /* 0x000ee20000300800 */
[----:B----4-:R-:W-:-:S03]  /*488b0*/  IMAD.MOV.U32 R106, RZ, RZ, R55 ;  /* 0x000000ffff6a7224 */ /* 0x010fc600078e0037 */
[----:B------:R-:W3:Y:S01]  /*488c0*/  LDL.LU R55, [R1+0x300c] ;  /* 0x00300c0001377983 */ /* 0x000ee20000300800 */
[----:B------:R-:W-:Y:S01]  /*488d0*/  MOV R100, R51 ;  /* 0x0000003300647202 */ /* 0x000fe20000000f00 */
[----:B------:R-:W-:Y:S02]  /*488e0*/  IMAD.MOV.U32 R107, RZ, RZ, R50 ;  /* 0x000000ffff6b7224 */ /* 0x000fe400078e0032 */
[----:B------:R-:W4:Y:S01]  /*488f0*/  LDL.LU R50, [R1+0x3008] ;  /* 0x0030080001327983 */ /* 0x000f220000300800 */
[----:B------:R-:W-:-:S03]  /*48900*/  IMAD.MOV.U32 R101, RZ, RZ, R47 ;  /* 0x000000ffff657224 */ /* 0x000fc600078e002f */
[----:B------:R-:W4:Y:S04]  /*48910*/  LDL.LU R51, [R1+0x3004] ;  /* 0x0030040001337983 */ /* 0x000f280000300800 */
[----:B------:R-:W2:Y:S04]  /*48920*/  LDL.LU R47, [R1+0x3000] ;  /* 0x00300000012f7983 */ /* 0x000ea80000300800 */
[----:B------:R-:W4:Y:S04]  /*48930*/  LDL.LU R38, [R1+0x2ffc] ;  /* 0x002ffc0001267983 */ /* 0x000f280000300800 */
[----:B------:R-:W4:Y:S01]  /*48940*/  LDL.LU R39, [R1+0x2ff8] ;  /* 0x002ff80001277983 */ /* 0x000f220000300800 */
[C---:B------:R-:W-:Y:S08]  /*48950*/  HMMA.1688.F32.TF32 R192, R228.reuse, R24, R192 ;  /* 0x00000018e4c0723c */ /* 0x040ff000000810c0 */
[----:B------:R-:W-:Y:S08]  /*48960*/  HMMA.1688.F32.TF32 R224, R228, R20, R224 ;  /* 0x00000014e4e0723c */ /* 0x000ff000000810e0 */
[C---:B---3--:R-:W-:Y:S08]  /*48970*/  HMMA.1688.F32.TF32 R80, R212.reuse, R54, R80 ;  /* 0x00000036d450723c */ /* 0x048ff00000081050 */
[C---:B--2---:R-:W-:Y:S11]  /*48980*/  HMMA.1688.F32.TF32 R72, R212.reuse, R46, R72 ;  /* 0x0000002ed448723c */ /* 0x044ff60000081048 */
[----:B------:R-:W-:Y:S05]  /*48990*/  @!UPT UIADD3 URZ, URZ, URZ, URZ ;  /* 0x0000003f3f3ff290 */ /* 0x000fea000fffe03f */
[----:B------:R-:W-:Y:S01]  /*489a0*/  IMAD.MOV.U32 R25, RZ, RZ, R80 ;  /* 0x000000ffff197224 */ /* 0x000fe200078e0050 */
[----:B------:R-:W-:Y:S01]  /*489b0*/  MOV R21, R82 ;  /* 0x0000005200157202 */ /* 0x000fe20000000f00 */
[----:B------:R-:W-:Y:S02]  /*489c0*/  IMAD.MOV.U32 R24, RZ, RZ, R81 ;  /* 0x000000ffff187224 */ /* 0x000fe400078e0051 */
[----:B------:R-:W-:Y:S02]  /*489d0*/  IMAD.MOV.U32 R20, RZ, RZ, R83 ;  /* 0x000000ffff147224 */ /* 0x000fe400078e0053 */
[C---:B----4-:R-:W-:Y:S08]  /*489e0*/  HMMA.1688.F32.TF32 R80, R212.reuse, R50, R76 ;  /* 0x00000032d450723c */ /* 0x050ff0000008104c */
[C---:B------:R-:W-:Y:S08]  /*489f0*/  HMMA.1688.F32.TF32 R76, R212.reuse, R42, R64 ;  /* 0x0000002ad44c723c */ /* 0x040ff00000081040 */
[----:B------:R-:W-:Y:S07]  /*48a00*/  HMMA.1688.F32.TF32 R64, R212, R38, R68 ;  /* 0x00000026d440723c */ /* 0x000fee0000081044 */
[----:B------:R-:W-:Y:S04]  /*48a10*/  STL.64 [R1+0xa0], R80 ;  /* 0x0000a05001007387 */ /* 0x000fe80000100a00 */
[----:B------:R-:W-:Y:S04]  /*48a20*/  STL.64 [R1+0xa8], R82 ;  /* 0x0000a85201007387 */ /* 0x000fe80000100a00 */
[----:B------:R1:W-:Y:S04]  /*48a30*/  STL.64 [R1+0x90], R72 ;  /* 0x0000904801007387 */ /* 0x0003e80000100a00 */
[----:B------:R2:W-:Y:S04]  /*48a40*/  STL.64 [R1+0x98], R74 ;  /* 0x0000984a01007387 */ /* 0x0005e80000100a00 */
[----:B------:R3:W-:Y:S01]  /*48a50*/  STL.64 [R1+0x80], R76 ;  /* 0x0000804c01007387 */ /* 0x0007e20000100a00 */
[----:B-1----:R-:W-:-:S03]  /*48a60*/  IMAD.MOV.U32 R72, RZ, RZ, R234 ;  /* 0x000000ffff487224 */ /* 0x002fc600078e00ea */
[----:B------:R1:W-:Y:S01]  /*48a70*/  STL.64 [R1+0x88], R78 ;  /* 0x0000884e01007387 */ /* 0x0003e20000100a00 */
[----:B------:R-:W-:-:S03]  /*48a80*/  MOV R73, R235 ;  /* 0x000000eb00497202 */ /* 0x000fc60000000f00 */
[----:B------:R-:W4:Y:S01]  /*48a90*/  LDL.LU R234, [R1+0x2ff4] ;  /* 0x002ff40001ea7983 */ /* 0x000f220000300800 */
[----:B--2---:R-:W-:-:S03]  /*48aa0*/  IMAD.MOV.U32 R74, RZ, RZ, R6 ;  /* 0x000000ffff4a7224 */ /* 0x004fc600078e0006 */
[----:B------:R2:W-:Y:S01]  /*48ab0*/  STL.64 [R1+0x70], R64 ;  /* 0x0000704001007387 */ /* 0x0005e20000100a00 */
[----:B------:R-:W-:-:S03]  /*48ac0*/  IMAD.MOV.U32 R75, RZ, RZ, R7 ;  /* 0x000000ffff4b7224 */ /* 0x000fc600078e0007 */
[----:B------:R2:W-:Y:S01]  /*48ad0*/  STL.64 [R1+0x78], R66 ;  /* 0x0000784201007387 */ /* 0x0005e20000100a00 */
[----:B---3--:R-:W-:-:S03]  /*48ae0*/  MOV R76, R10 ;  /* 0x0000000a004c7202 */ /* 0x008fc60000000f00 */
[----:B------:R-:W4:Y:S01]  /*48af0*/  LDL.LU R235, [R1+0x2ff0] ;  /* 0x002ff00001eb7983 */ /* 0x000f220000300800 */
[----:B------:R-:W-:-:S03]  /*48b00*/  IMAD.MOV.U32 R77, RZ, RZ, R11 ;  /* 0x000000ffff4d7224 */ /* 0x000fc600078e000b */
[----:B------:R-:W3:Y:S01]  /*48b10*/  LDL.LU R6, [R1+0x2fec] ;  /* 0x002fec0001067983 */ /* 0x000ee20000300800 */
[----:B-1----:R-:W-:-:S03]  /*48b20*/  IMAD.MOV.U32 R78, RZ, RZ, R14 ;  /* 0x000000ffff4e7224 */ /* 0x002fc600078e000e */
        /* <DEDUP_REMOVED lines=11> */
[----:B--2---:R-:W-:-:S03]  /*48be0*/  IMAD.MOV.U32 R64, RZ, RZ, R34 ;  /* 0x000000ffff407224 */ /* 0x004fc600078e0022 */
[----:B------:R-:W2:Y:S01]  /*48bf0*/  LDL.LU R26, [R1+0x2fd0] ;  /* 0x002fd000011a7983 */ /* 0x000ea20000300800 */
[----:B------:R-:W-:-:S03]  /*48c00*/  MOV R65, R35 ;  /* 0x0000002300417202 */ /* 0x000fc60000000f00 */
[----:B------:R-:W2:Y:S04]  /*48c10*/  LDL.LU R30, [R1+0x2fcc] ;  /* 0x002fcc00011e7983 */ /* 0x000ea80000300800 */
[----:B------:R-:W2:Y:S04]  /*48c20*/  LDL.LU R31, [R1+0x2fc8] ;  /* 0x002fc800011f7983 */ /* 0x000ea80000300800 */
[----:B------:R-:W2:Y:S01]  /*48c30*/  LDL.LU R34, [R1+0x2fc4] ;  /* 0x002fc40001227983 */ /* 0x000ea20000300800 */
[----:B------:R-:W-:-:S03]  /*48c40*/  IMAD.MOV.U32 R66, RZ, RZ, R27 ;  /* 0x000000ffff427224 */ /* 0x000fc600078e001b */
[----:B------:R-:W2:Y:S01]  /*48c50*/  LDL.LU R35, [R1+0x2fc0] ;  /* 0x002fc00001237983 */ /* 0x000ea20000300800 */
[----:B------:R-:W-:Y:S01]  /*48c60*/  IMAD.MOV.U32 R67, RZ, RZ, R23 ;  /* 0x000000ffff437224 */ /* 0x000fe200078e0017 */
[----:B------:R-:W-:Y:S02]  /*48c70*/  MOV R68, R18 ;  /* 0x0000001200447202 */ /* 0x000fe40000000f00 */
[----:B------:R-:W3:Y:S01]  /*48c80*/  LDL.LU R27, [R1+0x2fbc] ;  /* 0x002fbc00011b7983 */ /* 0x000ee20000300800 */
[----:B------:R-:W-:-:S03]  /*48c90*/  IMAD.MOV.U32 R69, RZ, RZ, R19 ;  /* 0x000000ffff457224 */ /* 0x000fc600078e0013 */
[----:B------:R-:W3:Y:S04]  /*48ca0*/  LDL.LU R23, [R1+0x2fb8] ;  /* 0x002fb80001177983 */ /* 0x000ee80000300800 */
[----:B------:R-:W3:Y:S04]  /*48cb0*/  LDL.LU R18, [R1+0x2fb4] ;  /* 0x002fb40001127983 */ /* 0x000ee80000300800 */
[----:B------:R-:W3:Y:S01]  /*48cc0*/  LDL.LU R19, [R1+0x2fb0] ;  /* 0x002fb00001137983 */ /* 0x000ee20000300800 */
        /* <DEDUP_REMOVED lines=13> */
[----:B------:R-:W-:Y:S01]  /*48da0*/  IMAD.MOV.U32 R70, RZ, RZ, R252 ;  /* 0x000000ffff467224 */ /* 0x000fe200078e00fc */
[----:B------:R-:W-:Y:S01]  /*48db0*/  MOV R71, R2 ;  /* 0x0000000200477202 */ /* 0x000fe20000000f00 */
[C---:B-1----:R-:W-:Y:S08]  /*48dc0*/  HMMA.1688.F32.TF32 R80, R228.reuse, R62, R80 ;  /* 0x0000003ee450723c */ /* 0x042ff00000081050 */
[C---:B------:R-:W-:Y:S08]  /*48dd0*/  HMMA.1688.F32.TF32 R76, R228.reuse, R58, R76 ;  /* 0x0000003ae44c723c */ /* 0x040ff0000008104c */
[C---:B------:R-:W-:Y:S08]  /*48de0*/  HMMA.1688.F32.TF32 R72, R228.reuse, R54, R72 ;  /* 0x00000036e448723c */ /* 0x040ff00000081048 */
[----:B------:R-:W-:Y:S08]  /*48df0*/  HMMA.1688.F32.TF32 R64, R228, R50, R64 ;  /* 0x00000032e440723c */ /* 0x000ff00000081040 */
[C---:B--2---:R-:W-:Y:S08]  /*48e00*/  HMMA.1688.F32.TF32 R108, R212.reuse, R34, R104 ;  /* 0x00000022d46c723c */ /* 0x044ff00000081068 */
[C---:B------:R-:W-:Y:S08]  /*48e10*/  HMMA.1688.F32.TF32 R104, R212.reuse, R30, R100 ;  /* 0x0000001ed468723c */ /* 0x040ff00000081064 */
[C---:B---3--:R-:W-:Y:S08]  /*48e20*/  HMMA.1688.F32.TF32 R100, R212.reuse, R26, R96 ;  /* 0x0000001ad464723c */ /* 0x048ff00000081060 */
[C---:B------:R-:W-:Y:S08]  /*48e30*/  HMMA.1688.F32.TF32 R96, R212.reuse, R22, R92 ;  /* 0x00000016d460723c */ /* 0x040ff0000008105c */
[C---:B------:R-:W-:Y:S08]  /*48e40*/  HMMA.1688.F32.TF32 R92, R212.reuse, R18, R88 ;  /* 0x00000012d45c723c */ /* 0x040ff00000081058 */
[C---:B------:R-:W-:Y:S08]  /*48e50*/  HMMA.1688.F32.TF32 R88, R212.reuse, R14, R84 ;  /* 0x0000000ed458723c */ /* 0x040ff00000081054 */
[C---:B------:R-:W-:Y:S08]  /*48e60*/  HMMA.1688.F32.TF32 R84, R212.reuse, R10, R248 ;  /* 0x0000000ad454723c */ /* 0x040ff000000810f8 */
[C---:B------:R-:W-:Y:S01]  /*48e70*/  HMMA.1688.F32.TF32 R248, R212.reuse, R6, R244 ;  /* 0x00000006d4f8723c */ /* 0x040fe200000810f4 */
[----:B------:R-:W-:Y:S07]  /*48e80*/  STL.64 [R1+0x60], R108 ;  /* 0x0000606c01007387 */ /* 0x000fee0000100a00 */
[----:B----4-:R-:W-:Y:S01]  /*48e90*/  HMMA.1688.F32.TF32 R244, R212, R234, R240 ;  /* 0x000000ead4f4723c */ /* 0x010fe200000810f0 */
        /* <DEDUP_REMOVED lines=11> */
[----:B------:R-:W-:Y:S04]  /*48f50*/  STL.64 [R1], R84 ;  /* 0x0000005401007387 */ /* 0x000fe80000100a00 */
[----:B------:R-:W-:Y:S04]  /*48f60*/  STL [R1+0x2de4], R248 ;  /* 0x002de4f801007387 */ /* 0x000fe80000100800 */
[----:B------:R-:W-:Y:S04]  /*48f70*/  STL [R1+0x2de0], R249 ;  /* 0x002de0f901007387 */ /* 0x000fe80000100800 */
[----:B------:R-:W-:Y:S04]  /*48f80*/  STL [R1+0x2ddc], R250 ;  /* 0x002ddcfa01007387 */ /* 0x000fe80000100800 */
[----:B------:R-:W-:Y:S04]  /*48f90*/  STL [R1+0x2dd8], R251 ;  /* 0x002dd8fb01007387 */ /* 0x000fe80000100800 */
[----:B------:R1:W-:Y:S04]  /*48fa0*/  STL [R1+0x2dec], R244 ;  /* 0x002decf401007387 */ /* 0x0003e80000100800 */
[----:B------:R2:W-:Y:S04]  /*48fb0*/  STL [R1+0x2de8], R245 ;  /* 0x002de8f501007387 */ /* 0x0005e80000100800 */
[----:B------:R-:W-:Y:S04]  /*48fc0*/  STL [R1+0x2dd4], R246 ;  /* 0x002dd4f601007387 */ /* 0x000fe80000100800 */
[----:B------:R-:W-:Y:S04]  /*48fd0*/  STL [R1+0x2dd0], R247 ;  /* 0x002dd0f701007387 */ /* 0x000fe80000100800 */
[----:B------:R-:W-:Y:S04]  /*48fe0*/  STL.64 [R1+0x720], R80 ;  /* 0x0007205001007387 */ /* 0x000fe80000100a00 */
[----:B------:R-:W-:Y:S04]  /*48ff0*/  STL.64 [R1+0x728], R82 ;  /* 0x0007285201007387 */ /* 0x000fe80000100a00 */
[----:B------:R-:W-:Y:S01]  /*49000*/  STL.64 [R1+0x1c0], R76 ;  /* 0x0001c04c01007387 */ /* 0x000fe20000100a00 */
[----:B-1----:R-:W-:-:S03]  /*49010*/  MOV R244, R65 ;  /* 0x0000004100f47202 */ /* 0x002fc60000000f00 */
[----:B------:R-:W-:Y:S01]  /*49020*/  STL.64 [R1+0x1c8], R78 ;  /* 0x0001c84e01007387 */ /* 0x000fe20000100a00 */
[----:B--2---:R-:W-:-:S03]  /*49030*/  IMAD.MOV.U32 R245, RZ, RZ, R66 ;  /* 0x000000fffff57224 */ /* 0x004fc600078e0042 */
[----:B------:R-:W-:Y:S01]  /*49040*/  STL.64 [R1+0x1b0], R72 ;  /* 0x0001b04801007387 */ /* 0x000fe20000100a00 */
[----:B------:R-:W-:-:S03]  /*49050*/  IMAD.MOV.U32 R248, RZ, RZ, R67 ;  /* 0x000000fffff87224 */ /* 0x000fc600078e0043 */
[----:B------:R-:W-:Y:S04]  /*49060*/  STL.64 [R1+0x1b8], R74 ;  /* 0x0001b84a01007387 */ /* 0x000fe80000100a00 */
[----:B------:R1:W-:Y:S01]  /*49070*/  STL [R1+0x1a0], R64 ;  /* 0x0001a04001007387 */ /* 0x0003e20000100800 */
[----:B------:R-:W-:Y:S02]  /*49080*/  IMAD.MOV.U32 R252, RZ, RZ, R86 ;  /* 0x000000fffffc7224 */ /* 0x000fe400078e0056 */
[----:B------:R-:W-:Y:S01]  /*49090*/  IMAD.MOV.U32 R2, RZ, RZ, R87 ;  /* 0x000000ffff027224 */ /* 0x000fe200078e0057 */
[----:B------:R-:W-:Y:S04]  /*490a0*/  LDS R212, [R3+0x24200] ;  /* 0x0242000003d47984 */ /* 0x000fe80000000800 */
[----:B------:R-:W-:Y:S01]  /*490b0*/  LDS R214, [R3+0x26200] ;  /* 0x0262000003d67984 */ /* 0x000fe20000000800 */
[----:B-1----:R-:W-:Y:S03]  /*490c0*/  HMMA.1688.F32.TF32 R64, R228, R46, R68 ;  /* 0x0000002ee440723c */ /* 0x002fe60000081044 */
[----:B------:R-:W-:Y:S04]  /*490d0*/  LDS R213, [R0+0x24200] ;  /* 0x0242000000d57984 */ /* 0x000fe80000000800 */
[----:B------:R-:W1:Y:S11]  /*490e0*/  LDS R215, [R0+0x26200] ;  /* 0x0262000000d77984 */ /* 0x000e760000000800 */
[----:B------:R-:W-:Y:S05]  /*490f0*/  @!UPT UIADD3 URZ, URZ, URZ, URZ ;  /* 0x0000003f3f3ff290 */ /* 0x000fea000fffe03f */
[----:B------:R2:W-:Y:S04]  /*49100*/  STL [R1+0x194], R65 ;  /* 0x0001944101007387 */ /* 0x0005e80000100800 */
[----:B------:R3:W-:Y:S01]  /*49110*/  STL.64 [R1+0x198], R66 ;  /* 0x0001984201007387 */ /* 0x0007e20000100a00 */
[----:B------:R-:W-:-:S03]  /*49120*/  MOV R247, R64 ;  /* 0x0000004000f77202 */ /* 0x000fc60000000f00 */
[----:B------:R-:W4:Y:S04]  /*49130*/  LDL.LU R68, [R1+0x1d0] ;  /* 0x0001d00001447983 */ /* 0x000f280000300800 */
[----:B------:R-:W4:Y:S04]  /*49140*/  LDL.LU R69, [R1+0x1d4] ;  /* 0x0001d40001457983 */ /* 0x000f280000300800 */
[----:B------:R-:W4:Y:S04]  /*49150*/  LDL.LU R70, [R1+0x1d8] ;  /* 0x0001d80001467983 */ /* 0x000f280000300800 */
[----:B------:R-:W4:Y:S04]  /*49160*/  LDL.LU R71, [R1+0x1dc] ;  /* 0x0001dc0001477983 */ /* 0x000f280000300800 */
[----:B------:R-:W4:Y:S04]  /*49170*/  LDL.LU R64, [R1+0x1e0] ;  /* 0x0001e00001407983 */ /* 0x000f280000300800 */
[----:B--2---:R-:W4:Y:S04]  /*49180*/  LDL.LU R65, [R1+0x1e4] ;  /* 0x0001e40001417983 */ /* 0x004f280000300800 */
[----:B---3--:R-:W4:Y:S04]  /*49190*/  LDL.LU R66, [R1+0x1e8] ;  /* 0x0001e80001427983 */ /* 0x008f280000300800 */
        /* <DEDUP_REMOVED lines=85> */
[----:B------:R-:W1:Y:S04]  /*496f0*/  LDL.LU R124, [R1+0x4b0] ;  /* 0x0004b000017c7983 */ /* 0x000e680000300800 */
[----:B------:R-:W1:Y:S04]  /*49700*/  LDL.LU R125, [R1+0x4b4] ;  /* 0x0004b400017d7983 */ /* 0x000e680000300800 */
[----:B------:R-:W1:Y:S04]  /*49710*/  LDL.LU R126, [R1+0x4b8] ;  /* 0x0004b800017e7983 */ /* 0x000e680000300800 */
[----:B------:R-:W1:Y:S04]  /*49720*/  LDL.LU R127, [R1+0x4bc] ;  /* 0x0004bc00017f7983 */ /* 0x000e680000300800 */
        /* <DEDUP_REMOVED lines=20> */
[----:B------:R-:W-:Y:S08]  /*49870*/  HMMA.1688.F32.TF32 R156, R228, R34, R156 ;  /* 0x00000022e49c723c */ /* 0x000ff0000008109c */
[----:B------:R-:W-:Y:S01]  /*49880*/  MOV R251, R166 ;  /* 0x000000a600fb7202 */ /* 0x000fe20000000f00 */
[----:B------:R-:W-:-:S02]  /*49890*/  IMAD.MOV.U32 R246, RZ, RZ, R167 ;  /* 0x000000fffff67224 */ /* 0x000fc400078e00a7 */
[----:B------:R-:W-:Y:S01]  /*498a0*/  IMAD.MOV.U32 R249, RZ, RZ, R164 ;  /* 0x000000fffff97224 */ /* 0x000fe200078e00a4 */
[----:B------:R-:W2:Y:S01]  /*498b0*/  LDL.LU.64 R166, [R1+0x2fa8] ;  /* 0x002fa80001a67983 */ /* 0x000ea20000300a00 */
[----:B------:R-:W-:-:S03]  /*498c0*/  IMAD.MOV.U32 R250, RZ, RZ, R165 ;  /* 0x000000fffffa7224 */ /* 0x000fc600078e00a5 */
[----:B------:R-:W2:Y:S04]  /*498d0*/  LDL.LU.64 R164, [R1+0x2fa0] ;  /* 0x002fa00001a47983 */ /* 0x000ea80000300a00 */
[----:B------:R-:W-:Y:S01]  /*498e0*/  STL.64 [R1+0x170], R160 ;  /* 0x000170a001007387 */ /* 0x000fe20000100a00 */
[C---:B------:R-:W-:Y:S03]  /*498f0*/  HMMA.1688.F32.TF32 R140, R228.reuse, R18, R140 ;  /* 0x00000012e48c723c */ /* 0x040fe6000008108c */
[----:B------:R3:W-:Y:S04]  /*49900*/  STL.64 [R1+0x178], R162 ;  /* 0x000178a201007387 */ /* 0x0007e80000100a00 */
[----:B---3--:R-:W3:Y:S04]  /*49910*/  LDL.LU.64 R162, [R1+0x2f98] ;  /* 0x002f980001a27983 */ /* 0x008ee80000300a00 */
[----:B------:R-:W3:Y:S01]  /*49920*/  LDL.LU.64 R160, [R1+0x2f90] ;  /* 0x002f900001a07983 */ /* 0x000ee20000300a00 */
[----:B------:R-:W-:Y:S03]  /*49930*/  HMMA.1688.F32.TF32 R128, R228, R234, R128 ;  /* 0x000000eae480723c */ /* 0x000fe60000081080 */
[----:B------:R-:W-:Y:S04]  /*49940*/  STL.64 [R1+0x160], R156 ;  /* 0x0001609c01007387 */ /* 0x000fe80000100a00 */
[----:B------:R4:W-:Y:S04]  /*49950*/  STL.64 [R1+0x168], R158 ;  /* 0x0001689e01007387 */ /* 0x0009e80000100a00 */
[----:B------:R-:W-:Y:S04]  /*49960*/  LDS R228, [R3+0x24300] ;  /* 0x0243000003e47984 */ /* 0x000fe80000000800 */
[----:B------:R-:W-:Y:S04]  /*49970*/  LDS R230, [R3+0x26300] ;  /* 0x0263000003e67984 */ /* 0x000fe80000000800 */
[----:B----4-:R-:W4:Y:S04]  /*49980*/  LDL.LU.64 R158, [R1+0x2f88] ;  /* 0x002f8800019e7983 */ /* 0x010f280000300a00 */
[----:B------:R-:W4:Y:S04]  /*49990*/  LDL.LU.64 R156, [R1+0x2f80] ;  /* 0x002f8000019c7983 */ /* 0x000f280000300a00 */
[----:B------:R-:W-:Y:S04]  /*499a0*/  STL.64 [R1+0x150], R152 ;  /* 0x0001509801007387 */ /* 0x000fe80000100a00 */
[----:B------:R1:W-:Y:S04]  /*499b0*/  STL.64 [R1+0x158], R154 ;  /* 0x0001589a01007387 */ /* 0x0003e80000100a00 */
[----:B------:R-:W-:Y:S04]  /*499c0*/  LDS R229, [R0+0x24300] ;  /* 0x0243000000e57984 */ /* 0x000fe80000000800 */
[----:B------:R-:W2:Y:S04]  /*499d0*/  LDS R231, [R0+0x26300] ;  /* 0x0263000000e77984 */ /* 0x000ea80000000800 */
        /* <DEDUP_REMOVED lines=67> */
[----:B-1----:R-:W2:Y:S04]  /*49e10*/  LDL.LU R76, [R1+0x320] ;  /* 0x00032000014c7983 */ /* 0x002ea80000300800 */
[----:B------:R-:W-:Y:S04]  /*49e20*/  STL.64 [R1+0x200], R72 ;  /* 0x0002004801007387 */ /* 0x000fe80000100a00 */
[----:B------:R-:W-:Y:S04]  /*49e30*/  STL.64 [R1+0x208], R74 ;  /* 0x0002084a01007387 */ /* 0x000fe80000100a00 */
[----:B------:R1:W-:Y:S04]  /*49e40*/  STL.64 [R1+0x1f0], R64 ;  /* 0x0001f04001007387 */ /* 0x0003e80000100a00 */
[----:B------:R1:W-:Y:S04]  /*49e50*/  STL.64 [R1+0x1f8], R66 ;  /* 0x0001f84201007387 */ /* 0x0003e80000100a00 */
[----:B------:R-:W2:Y:S04]  /*49e60*/  LDL.LU R77, [R1+0x324] ;  /* 0x00032400014d7983 */ /* 0x000ea80000300800 */
[----:B---3--:R-:W3:Y:S04]  /*49e70*/  LDL.LU R78, [R1+0x328] ;  /* 0x00032800014e7983 */ /* 0x008ee80000300800 */
        /* <DEDUP_REMOVED lines=82> */
[C---:B----4-:R-:W-:Y:S11]  /*4a3a0*/  HMMA.1688.F32.TF32 R64, R228.reuse, R54, R64 ;  /* 0x00000036e440723c */ /* 0x050ff60000081040 */
[----:B------:R-:W-:Y:S04]  /*4a3b0*/  @!UPT UIADD3 URZ, URZ, URZ, URZ ;  /* 0x0000003f3f3ff290 */ /* 0x000fe8000fffe03f */
[----:B------:R-:W-:Y:S04]  /*4a3c0*/  STL.64 [R1+0x450], R136 ;  /* 0x0004508801007387 */ /* 0x000fe80000100a00 */
[----:B------:R2:W-:Y:S04]  /*4a3d0*/  STL.64 [R1+0x458], R138 ;  /* 0x0004588a01007387 */ /* 0x0005e80000100a00 */
[----:B--2---:R-:W2:Y:S04]  /*4a3e0*/  LDL.LU.64 R138, [R1+0x2f38] ;  /* 0x002f3800018a7983 */ /* 0x004ea80000300a00 */
[----:B------:R-:W2:Y:S04]  /*4a3f0*/  LDL.LU.64 R136, [R1+0x2f30] ;  /* 0x002f300001887983 */ /* 0x000ea80000300a00 */
[----:B------:R-:W-:Y:S04]  /*4a400*/  STL.64 [R1+0x440], R132 ;  /* 0x0004408401007387 */ /* 0x000fe80000100a00 */
[----:B------:R3:W-:Y:S04]  /*4a410*/  STL.64 [R1+0x448], R134 ;  /* 0x0004488601007387 */ /* 0x0007e80000100a00 */
[----:B---3--:R-:W3:Y:S04]  /*4a420*/  LDL.LU.64 R134, [R1+0x2f28] ;  /* 0x002f280001867983 */ /* 0x008ee80000300a00 */
[----:B------:R-:W3:Y:S04]  /*4a430*/  LDL.LU.64 R132, [R1+0x2f20] ;  /* 0x002f200001847983 */ /* 0x000ee80000300a00 */
[----:B------:R-:W-:Y:S04]  /*4a440*/  STL.64 [R1+0x430], R64 ;  /* 0x0004304001007387 */ /* 0x000fe80000100a00 */
[----:B------:R4:W-:Y:S04]  /*4a450*/  STL.64 [R1+0x438], R66 ;  /* 0x0004384201007387 */ /* 0x0009e80000100a00 */
[----:B----4-:R-:W4:Y:S04]  /*4a460*/  LDL.LU.64 R66, [R1+0x2f18] ;  /* 0x002f180001427983 */ /* 0x010f280000300a00 */
[----:B------:R-:W2:Y:S01]  /*4a470*/  LDL.LU.64 R64, [R1+0x2f10] ;  /* 0x002f100001407983 */ /* 0x000ea20000300a00 */
[C---:B------:R-:W-:Y:S08]  /*4a480*/  HMMA.1688.F32.TF32 R240, R228.reuse, R50, R240 ;  /* 0x00000032e4f0723c */ /* 0x040ff000000810f0 */
[C---:B------:R-:W-:Y:S08]  /*4a490*/  HMMA.1688.F32.TF32 R128, R228.reuse, R46, R128 ;  /* 0x0000002ee480723c */ /* 0x040ff00000081080 */
[C---:B------:R-:W-:Y:S08]  /*4a4a0*/  HMMA.1688.F32.TF32 R124, R228.reuse, R42, R124 ;  /* 0x0000002ae47c723c */ /* 0x040ff0000008107c */
[C---:B------:R-:W-:Y:S08]  /*4a4b0*/  HMMA.1688.F32.TF32 R120, R228.reuse, R38, R120 ;  /* 0x00000026e478723c */ /* 0x040ff00000081078 */
[C---:B------:R-:W-:Y:S08]  /*4a4c0*/  HMMA.1688.F32.TF32 R116, R228.reuse, R34, R116 ;  /* 0x00000022e474723c */ /* 0x040ff00000081074 */
[C---:B------:R-:W-:Y:S08]  /*4a4d0*/  HMMA.1688.F32.TF32 R112, R228.reuse, R30, R112 ;  /* 0x0000001ee470723c */ /* 0x040ff00000081070 */
[C---:B------:R-:W-:Y:S08]  /*4a4e0*/  HMMA.1688.F32.TF32 R108, R228.reuse, R26, R108 ;  /* 0x0000001ae46c723c */ /* 0x040ff0000008106c */
[C---:B------:R-:W-:Y:S01]  /*4a4f0*/  HMMA.1688.F32.TF32 R104, R228.reuse, R22, R104 ;  /* 0x00000016e468723c */ /* 0x040fe20000081068 */
[----:B------:R4:W-:Y:S07]  /*4a500*/  STL.64 [R1+0x420], R240 ;  /* 0x000420f001007387 */ /* 0x0009ee0000100a00 */
[C---:B------:R-:W-:Y:S01]  /*4a510*/  HMMA.1688.F32.TF32 R100, R228.reuse, R18, R100 ;  /* 0x00000012e464723c */ /* 0x040fe20000081064 */
[----:B------:R1:W-:Y:S07]  /*4a520*/  STL.64 [R1+0x428], R242 ;  /* 0x000428f201007387 */ /* 0x0003ee0000100a00 */
[C---:B------:R-:W-:Y:S01]  /*4a530*/  HMMA.1688.F32.TF32 R96, R228.reuse, R14, R96 ;  /* 0x0000000ee460723c */ /* 0x040fe20000081060 */
[----:B------:R-:W-:Y:S07]  /*4a540*/  STL.64 [R1+0x410], R128 ;  /* 0x0004108001007387 */ /* 0x000fee0000100a00 */
[C---:B------:R-:W-:Y:S01]  /*4a550*/  HMMA.1688.F32.TF32 R92, R228.reuse, R10, R92 ;  /* 0x0000000ae45c723c */ /* 0x040fe2000008105c */
[----:B------:R-:W-:Y:S07]  /*4a560*/  STL.64 [R1+0x418], R130 ;  /* 0x0004188201007387 */ /* 0x000fee0000100a00 */
[C---:B------:R-:W-:Y:S01]  /*4a570*/  HMMA.1688.F32.TF32 R88, R228.reuse, R6, R88 ;  /* 0x00000006e458723c */ /* 0x040fe20000081058 */
[----:B------:R-:W-:Y:S07]  /*4a580*/  STL.64 [R1+0x400], R124 ;  /* 0x0004007c01007387 */ /* 0x000fee0000100a00 */
[----:B------:R-:W-:Y:S01]  /*4a590*/  HMMA.1688.F32.TF32 R84, R228, R234, R84 ;  /* 0x000000eae454723c */ /* 0x000fe20000081054 */
[----:B------:R-:W-:Y:S04]  /*4a5a0*/  STL.64 [R1+0x408], R126 ;  /* 0x0004087e01007387 */ /* 0x000fe80000100a00 */
[----:B------:R-:W-:Y:S03]  /*4a5b0*/  STL.64 [R1+0x3f0], R120 ;  /* 0x0003f07801007387 */ /* 0x000fe60000100a00 */
[C---:B-1----:R-:W-:Y:S01]  /*4a5c0*/  HMMA.1688.F32.TF32 R80, R212.reuse, R62, R80 ;  /* 0x0000003ed450723c */ /* 0x042fe20000081050 */
        /* <DEDUP_REMOVED lines=23> */
[----:B------:R-:W-:Y:S04]  /*4a740*/  LDS R228, [R3+0x24500] ;  /* 0x0245000003e47984 */ /* 0x000fe80000000800 */
[----:B------:R-:W-:Y:S01]  /*4a750*/  LDS R230, [R3+0x26500] ;  /* 0x0265000003e67984 */ /* 0x000fe20000000800 */
[----:B------:R-:W-:Y:S03]  /*4a760*/  HMMA.1688.F32.TF32 R68, R212, R50, R68 ;  /* 0x00000032d444723c */ /* 0x000fe60000081044 */
[----:B------:R-:W-:Y:S04]  /*4a770*/  LDS R229, [R0+0x24500] ;  /* 0x0245000000e57984 */ /* 0x000fe80000000800 */
[----:B------:R-:W1:Y:S01]  /*4a780*/  LDS R231, [R0+0x26500] ;  /* 0x0265000000e77984 */ /* 0x000e620000000800 */
[----:B----4-:R-:W-:-:S03]  /*4a790*/  IMAD.MOV.U32 R240, RZ, RZ, R66 ;  /* 0x000000fffff07224 */ /* 0x010fc600078e0042 */
[----:B------:R-:W4:Y:S01]  /*4a7a0*/  LDL.LU R66, [R1+0x2f08] ;  /* 0x002f080001427983 */ /* 0x000f220000300800 */
[----:B--2---:R-:W-:-:S03]  /*4a7b0*/  MOV R241, R64 ;  /* 0x0000004000f17202 */ /* 0x004fc60000000f00 */
[----:B------:R-:W-:Y:S01]  /*4a7c0*/  STL.64 [R1+0x350], R76 ;  /* 0x0003504c01007387 */ /* 0x000fe20000100a00 */
[----:B------:R-:W-:-:S03]  /*4a7d0*/  IMAD.MOV.U32 R242, RZ, RZ, R65 ;  /* 0x000000fffff27224 */ /* 0x000fc600078e0041 */
[----:B------:R-:W-:Y:S04]  /*4a7e0*/  STL.64 [R1+0x358], R78 ;  /* 0x0003584e01007387 */ /* 0x000fe80000100a00 */
[----:B------:R-:W2:Y:S04]  /*4a7f0*/  LDL.LU R64, [R1+0x2f04] ;  /* 0x002f040001407983 */ /* 0x000ea80000300800 */
[----:B------:R-:W3:Y:S04]  /*4a800*/  LDL.LU R65, [R1+0x2f00] ;  /* 0x002f000001417983 */ /* 0x000ee80000300800 */
[----:B------:R-:W3:Y:S04]  /*4a810*/  LDL.LU R243, [R1+0x4cc] ;  /* 0x0004cc0001f37983 */ /* 0x000ee80000300800 */
[----:B------:R-:W-:Y:S04]  /*4a820*/  STL.64 [R1+0x6c0], R72 ;  /* 0x0006c04801007387 */ /* 0x000fe80000100a00 */
[----:B------:R-:W-:Y:S04]  /*4a830*/  STL.64 [R1+0x6c8], R74 ;  /* 0x0006c84a01007387 */ /* 0x000fe80000100a00 */
[----:B------:R1:W-:Y:S04]  /*4a840*/  STL.64 [R1+0x330], R68 ;  /* 0x0003304401007387 */ /* 0x0003e80000100a00 */
[----:B------:R1:W-:Y:S04]  /*4a850*/  STL.64 [R1+0x338], R70 ;  /* 0x0003384601007387 */ /* 0x0003e80000100a00 */
        /* <DEDUP_REMOVED lines=41> */
[----:B----4-:R-:W-:Y:S01]  /*4aaf0*/  MOV R77, R66 ;  /* 0x00000042004d7202 */ /* 0x010fe20000000f00 */
[----:B--2---:R-:W-:-:S02]  /*4ab00*/  IMAD.MOV.U32 R79, RZ, RZ, R64 ;  /* 0x000000ffff4f7224 */ /* 0x004fc400078e0040 */
[----:B------:R-:W2:Y:S01]  /*4ab10*/  LDL.LU R64, [R1+0x250] ;  /* 0x0002500001407983 */ /* 0x000ea20000300800 */
[----:B---3--:R-:W-:-:S03]  /*4ab20*/  IMAD.MOV.U32 R78, RZ, RZ, R65 ;  /* 0x000000ffff4e7224 */ /* 0x008fc600078e0041 */
        /* <DEDUP_REMOVED lines=23> */
[----:B------:R-:W3:Y:S05]  /*4aca0*/  LDL.LU R75, [R1+0x4ec] ;  /* 0x0004ec00014b7983 */ /* 0x000eea0000300800 */
        /* <DEDUP_REMOVED lines=8> */
[C---:B------:R-:W-:Y:S08]  /*4ad30*/  HMMA.1688.F32.TF32 R100, R212.reuse, R18, R100 ;  /* 0x00000012d464723c */ /* 0x040ff00000081064 */
[C---:B------:R-:W-:Y:S01]  /*4ad40*/  HMMA.1688.F32.TF32 R104, R212.reuse, R22, R104 ;  /* 0x00000016d468723c */ /* 0x040fe20000081068 */
        /* <DEDUP_REMOVED lines=22> */
[----:B--2---:R-:W-:Y:S03]  /*4aeb0*/  HMMA.1688.F32.TF32 R64, R212, R6, R64 ;  /* 0x00000006d440723c */ /* 0x004fe60000081040 */
        /* <DEDUP_REMOVED lines=22> */
[C---:B---3--:R-:W-:Y:S08]  /*4b020*/  HMMA.1688.F32.TF32 R92, R228.reuse, R58, R92 ;  /* 0x0000003ae45c723c */ /* 0x048ff0000008105c */
[C---:B------:R-:W-:Y:S08]  /*4b030*/  HMMA.1688.F32.TF32 R88, R228.reuse, R54, R88 ;  /* 0x00000036e458723c */ /* 0x040ff00000081058 */
[C---:B----4-:R-:W-:Y:S08]  /*4b040*/  HMMA.1688.F32.TF32 R84, R228.reuse, R50, R84 ;  /* 0x00000032e454723c */ /* 0x050ff00000081054 */
[C---:B------:R-:W-:Y:S08]  /*4b050*/  HMMA.1688.F32.TF32 R80, R228.reuse, R46, R80 ;  /* 0x0000002ee450723c */ /* 0x040ff00000081050 */
[C---:B------:R-:W-:Y:S08]  /*4b060*/  HMMA.1688.F32.TF32 R76, R228.reuse, R42, R76 ;  /* 0x0000002ae44c723c */ /* 0x040ff0000008104c */
[----:B------:R-:W-:Y:S08]  /*4b070*/  HMMA.1688.F32.TF32 R72, R228, R38, R72 ;  /* 0x00000026e448723c */ /* 0x000ff00000081048 */
[----:B--2---:R-:W-:Y:S01]  /*4b080*/  HMMA.1688.F32.TF32 R64, R212, R234, R64 ;  /* 0x000000ead440723c */ /* 0x004fe20000081040 */
[----:B------:R-:W-:Y:S04]  /*4b090*/  LDS R212, [R3+0x24600] ;  /* 0x0246000003d47984 */ /* 0x000fe80000000800 */
[----:B------:R-:W-:Y:S04]  /*4b0a0*/  LDS R214, [R3+0x26600] ;  /* 0x0266000003d67984 */ /* 0x000fe80000000800 */
[----:B------:R-:W-:Y:S04]  /*4b0b0*/  LDS R213, [R0+0x24600] ;  /* 0x0246000000d57984 */ /* 0x000fe80000000800 */
[----:B------:R-:W1:Y:S10]  /*4b0c0*/  LDS R215, [R0+0x26600] ;  /* 0x0266000000d77984 */ /* 0x000e740000000800 */
[----:B------:R-:W-:Y:S04]  /*4b0d0*/  STL.64 [R1+0x5a0], R64 ;  /* 0x0005a04001007387 */ /* 0x000fe80000100a00 */
[----:B------:R2:W-:Y:S02]  /*4b0e0*/  STL.64 [R1+0x5a8], R66 ;  /* 0x0005a84201007387 */ /* 0x0005e40000100a00 */
[C---:B--2---:R-:W-:Y:S02]  /*4b0f0*/  HMMA.1688.F32.TF32 R64, R228.reuse, R62, R68 ;  /* 0x0000003ee440723c */ /* 0x044fe40000081044 */
[----:B------:R-:W2:Y:S11]  /*4b100*/  LDL.LU R68, [R1+0x4d0] ;  /* 0x0004d00001447983 */ /* 0x000eb60000300800 */
[----:B------:R-:W-:Y:S10]  /*4b110*/  @!UPT UIADD3 URZ, URZ, URZ, URZ ;  /* 0x0000003f3f3ff290 */ /* 0x000ff4000fffe03f */
[----:B------:R-:W-:Y:S04]  /*4b120*/  STL.64 [R1+0x6b0], R64 ;  /* 0x0006b04001007387 */ /* 0x000fe80000100a00 */
[----:B------:R-:W-:Y:S04]  /*4b130*/  STL.64 [R1+0x6b8], R66 ;  /* 0x0006b84201007387 */ /* 0x000fe80000100a00 */
[----:B------:R-:W2:Y:S04]  /*4b140*/  LDL.LU R69, [R1+0x4d4] ;  /* 0x0004d40001457983 */ /* 0x000ea80000300800 */
[----:B------:R-:W2:Y:S04]  /*4b150*/  LDL.LU R70, [R1+0x4d8] ;  /* 0x0004d80001467983 */ /* 0x000ea80000300800 */
[----:B------:R-:W2:Y:S04]  /*4b160*/  LDL.LU R71, [R1+0x4dc] ;  /* 0x0004dc0001477983 */ /* 0x000ea80000300800 */
[----:B------:R-:W-:Y:S04]  /*4b170*/  STL.64 [R1+0x810], R92 ;  /* 0x0008105c01007387 */ /* 0x000fe80000100a00 */
[----:B------:R3:W-:Y:S04]  /*4b180*/  STL.64 [R1+0x818], R94 ;  /* 0x0008185e01007387 */ /* 0x0007e80000100a00 */
[----:B------:R-:W-:Y:S04]  /*4b190*/  LDS R64, [R3+0x24700] ;  /* 0x0247000003407984 */ /* 0x000fe80000000800 */
[----:B------:R-:W-:Y:S04]  /*4b1a0*/  LDS R66, [R3+0x26700] ;  /* 0x0267000003427984 */ /* 0x000fe80000000800 */
[----:B---3--:R-:W3:Y:S04]  /*4b1b0*/  LDL.LU.64 R94, [R1+0x2e48] ;  /* 0x002e4800015e7983 */ /* 0x008ee80000300a00 */
[----:B------:R-:W3:Y:S04]  /*4b1c0*/  LDL.LU.64 R92, [R1+0x2e40] ;  /* 0x002e4000015c7983 */ /* 0x000ee80000300a00 */
[----:B------:R-:W-:Y:S04]  /*4b1d0*/  STL.64 [R1+0x800], R88 ;  /* 0x0008005801007387 */ /* 0x000fe80000100a00 */
[----:B------:R4:W-:Y:S04]  /*4b1e0*/  STL.64 [R1+0x808], R90 ;  /* 0x0008085a01007387 */ /* 0x0009e80000100a00 */
[----:B------:R-:W-:Y:S04]  /*4b1f0*/  LDS R65, [R0+0x24700] ;  /* 0x0247000000417984 */ /* 0x000fe80000000800 */
[----:B------:R-:W1:Y:S04]  /*4b200*/  LDS R67, [R0+0x26700] ;  /* 0x0267000000437984 */ /* 0x000e680000000800 */
[----:B----4-:R-:W4:Y:S04]  /*4b210*/  LDL.LU.64 R90, [R1+0x2e38] ;  /* 0x002e3800015a7983 */ /* 0x010f280000300a00 */
[----:B------:R-:W4:Y:S04]  /*4b220*/  LDL.LU.64 R88, [R1+0x2e30] ;  /* 0x002e300001587983 */ /* 0x000f280000300a00 */
        /* <DEDUP_REMOVED lines=16> */
[C---:B--2---:R-:W-:Y:S11]  /*4b330*/  HMMA.1688.F32.TF32 R68, R228.reuse, R34, R68 ;  /* 0x00000022e444723c */ /* 0x044ff60000081044 */
[----:B------:R-:W-:Y:S11]  /*4b340*/  @!UPT UIADD3 URZ, URZ, URZ, URZ ;  /* 0x0000003f3f3ff290 */ /* 0x000ff6000fffe03f */
[----:B------:R-:W-:Y:S01]  /*4b350*/  @!UPT UIADD3 URZ, URZ, URZ, URZ ;  /* 0x0000003f3f3ff290 */ /* 0x000fe2000fffe03f */
[----:B------:R-:W-:Y:S04]  /*4b360*/  STL.64 [R1+0x7b0], R68 ;  /* 0x0007b04401007387 */ /* 0x000fe80000100a00 */
[----:B------:R1:W-:Y:S02]  /*4b370*/  STL.64 [R1+0x7b8], R70 ;  /* 0x0007b84601007387 */ /* 0x0003e40000100a00 */
[C---:B-1----:R-:W-:Y:S11]  /*4b380*/  HMMA.1688.F32.TF32 R68, R228.reuse, R30, R240 ;  /* 0x0000001ee444723c */ /* 0x042ff600000810f0 */
[----:B------:R-:W-:Y:S11]  /*4b390*/  @!UPT UIADD3 URZ, URZ, URZ, URZ ;  /* 0x0000003f3f3ff290 */ /* 0x000ff6000fffe03f */
[----:B------:R-:W-:Y:S01]  /*4b3a0*/  @!UPT UIADD3 URZ, URZ, URZ, URZ ;  /* 0x0000003f3f3ff290 */ /* 0x000fe2000fffe03f */
[----:B------:R-:W-:Y:S04]  /*4b3b0*/  STL.64 [R1+0x7a0], R68 ;  /* 0x0007a04401007387 */ /* 0x000fe80000100a00 */
[----:B------:R3:W-:Y:S02]  /*4b3c0*/  STL.64 [R1+0x7a8], R70 ;  /* 0x0007a84601007387 */ /* 0x0007e40000100a00 */
[C---:B---3--:R-:W-:Y:S08]  /*4b3d0*/  HMMA.1688.F32.TF32 R68, R228.reuse, R18, R80 ;  /* 0x00000012e444723c */ /* 0x048ff00000081050 */
[C---:B----4-:R-:W-:Y:S08]  /*4b3e0*/  HMMA.1688.F32.TF32 R240, R228.reuse, R26, R72 ;  /* 0x0000001ae4f0723c */ /* 0x050ff00000081048 */
[C---:B------:R-:W-:Y:S08]  /*4b3f0*/  HMMA.1688.F32.TF32 R72, R228.reuse, R22, R76 ;  /* 0x00000016e448723c */ /* 0x040ff0000008104c */
[C---:B------:R-:W-:Y:S07]  /*4b400*/  HMMA.1688.F32.TF32 R76, R228.reuse, R14, R84 ;  /* 0x0000000ee44c723c */ /* 0x040fee0000081054 */
[----:B------:R-:W-:Y:S04]  /*4b410*/  STL.64 [R1+0x790], R240 ;  /* 0x000790f001007387 */ /* 0x000fe80000100a00 */
[----:B------:R-:W-:Y:S04]  /*4b420*/  STL.64 [R1+0x798], R242 ;  /* 0x000798f201007387 */ /* 0x000fe80000100a00 */
[----:B------:R-:W-:Y:S04]  /*4b430*/  STL.64 [R1+0x780], R72 ;  /* 0x0007804801007387 */ /* 0x000fe80000100a00 */
[----:B------:R1:W-:Y:S04]  /*4b440*/  STL.64 [R1+0x788], R74 ;  /* 0x0007884a01007387 */ /* 0x0003e80000100a00 */
[----:B------:R-:W-:Y:S04]  /*4b450*/  STL.64 [R1+0x770], R68 ;  /* 0x0007704401007387 */ /* 0x000fe80000100a00 */
[----:B------:R2:W-:Y:S01]  /*4b460*/  STL.64 [R1+0x778], R70 ;  /* 0x0007784601007387 */ /* 0x0005e20000100a00 */
[C---:B-1----:R-:W-:Y:S08]  /*4b470*/  HMMA.1688.F32.TF32 R72, R228.reuse, R10, R88 ;  /* 0x0000000ae448723c */ /* 0x042ff00000081058 */
[C---:B--2---:R-:W-:Y:S01]  /*4b480*/  HMMA.1688.F32.TF32 R68, R228.reuse, R6, R92 ;  /* 0x00000006e444723c */ /* 0x044fe2000008105c */
[----:B------:R-:W-:Y:S04]  /*4b490*/  STL.64 [R1+0x760], R76 ;  /* 0x0007604c01007387 */ /* 0x000fe80000100a00 */
[----:B------:R1:W-:Y:S10]  /*4b4a0*/  STL.64 [R1+0x768], R78 ;  /* 0x0007684e01007387 */ /* 0x0003f40000100a00 */
[----:B------:R-:W-:Y:S01]  /*4b4b0*/  STL.64 [R1+0x750], R72 ;  /* 0x0007504801007387 */ /* 0x000fe20000100a00 */
[----:B-1----:R-:W-:Y:S03]  /*4b4c0*/  HMMA.1688.F32.TF32 R76, R228, R234, R96 ;  /* 0x000000eae44c723c */ /* 0x002fe60000081060 */
[----:B------:R1:W-:Y:S04]  /*4b4d0*/  STL.64 [R1+0x758], R74 ;  /* 0x0007584a01007387 */ /* 0x0003e80000100a00 */
[----:B------:R-:W-:Y:S04]  /*4b4e0*/  STL.64 [R1+0x740], R68 ;  /* 0x0007404401007387 */ /* 0x000fe80000100a00 */
[----:B------:R2:W-:Y:S01]  /*4b4f0*/  STL.64 [R1+0x748], R70 ;  /* 0x0007484601007387 */ /* 0x0005e20000100a00 */
[C---:B-1----:R-:W-:Y:S08]  /*4b500*/  HMMA.1688.F32.TF32 R72, R212.reuse, R62, R100 ;  /* 0x0000003ed448723c */ /* 0x042ff00000081064 */
[C---:B--2---:R-:W-:Y:S03]  /*4b510*/  HMMA.1688.F32.TF32 R68, R212.reuse, R58, R104 ;  /* 0x0000003ad444723c */ /* 0x044fe60000081068 */
[----:B------:R-:W-:Y:S04]  /*4b520*/  STL.64 [R1+0x6a0], R76 ;  /* 0x0006a04c01007387 */ /* 0x000fe80000100a00 */
[----:B------:R-:W-:Y:S08]  /*4b530*/  STL.64 [R1+0x6a8], R78 ;  /* 0x0006a84e01007387 */ /* 0x000ff00000100a00 */
[----:B------:R-:W-:Y:S04]  /*4b540*/  STL.64 [R1+0x690], R72 ;  /* 0x0006904801007387 */ /* 0x000fe80000100a00 */
[----:B------:R-:W-:Y:S04]  /*4b550*/  STL.64 [R1+0x698], R74 ;  /* 0x0006984a01007387 */ /* 0x000fe80000100a00 */
[----:B------:R-:W-:Y:S04]  /*4b560*/  STL.64 [R1+0x680], R68 ;  /* 0x0006804401007387 */ /* 0x000fe80000100a00 */
[----:B------:R1:W-:Y:S02]  /*4b570*/  STL.64 [R1+0x688], R70 ;  /* 0x0006884601007387 */ /* 0x0003e40000100a00 */
[C---:B-1----:R-:W-:Y:S11]  /*4b580*/  HMMA.1688.F32.TF32 R68, R212.reuse, R46, R116 ;  /* 0x0000002ed444723c */ /* 0x042ff60000081074 */
        /* <DEDUP_REMOVED lines=11> */
[----:B------:R-:W-:-:S02]  /*4b640*/  IMAD.MOV.U32 R122, RZ, RZ, R69 ;  /* 0x000000ffff7a7224 */ /* 0x000fc400078e0045 */
[----:B------:R-:W-:Y:S02]  /*4b650*/  IMAD.MOV.U32 R120, RZ, RZ, R71 ;  /* 0x000000ffff787224 */ /* 0x000fe400078e0047 */
[C---:B------:R-:W-:Y:S01]  /*4b660*/  HMMA.1688.F32.TF32 R68, R212.reuse, R38, R124 ;  /* 0x00000026d444723c */ /* 0x040fe2000008107c */
[----:B------:R-:W-:Y:S04]  /*4b670*/  STL.64 [R1+0x670], R76 ;  /* 0x0006704c01007387 */ /* 0x000fe80000100a00 */
[----:B------:R1:W-:Y:S04]  /*4b680*/  STL.64 [R1+0x678], R78 ;  /* 0x0006784e01007387 */ /* 0x0003e80000100a00 */
[----:B------:R-:W-:Y:S04]  /*4b690*/  STL.64 [R1+0x660], R72 ;  /* 0x0006604801007387 */ /* 0x000fe80000100a00 */
[----:B------:R2:W-:Y:S01]  /*4b6a0*/  STL.64 [R1+0x668], R74 ;  /* 0x0006684a01007387 */ /* 0x0005e20000100a00 */
[C---:B-1----:R-:W-:Y:S09]  /*4b6b0*/  HMMA.1688.F32.TF32 R76, R212.reuse, R34, R128 ;  /* 0x00000022d44c723c */ /* 0x042ff20000081080 */
[----:B------:R-:W-:Y:S01]  /*4b6c0*/  STL.64 [R1+0x630], R68 ;  /* 0x0006304401007387 */ /* 0x000fe20000100a00 */
[C---:B--2---:R-:W-:Y:S03]  /*4b6d0*/  HMMA.1688.F32.TF32 R72, R212.reuse, R30, R132 ;  /* 0x0000001ed448723c */ /* 0x044fe60000081084 */
[----:B------:R1:W-:Y:S05]  /*4b6e0*/  STL.64 [R1+0x638], R70 ;  /* 0x0006384601007387 */ /* 0x0003ea0000100a00 */
[C---:B-1----:R-:W-:Y:S05]  /*4b6f0*/  HMMA.1688.F32.TF32 R68, R212.reuse, R26, R136 ;  /* 0x0000001ad444723c */ /* 0x042fea0000081088 */
[----:B------:R-:W-:Y:S04]  /*4b700*/  STL.64 [R1+0x620], R76 ;  /* 0x0006204c01007387 */ /* 0x000fe80000100a00 */
[----:B------:R1:W-:Y:S06]  /*4b710*/  STL.64 [R1+0x628], R78 ;  /* 0x0006284e01007387 */ /* 0x0003ec0000100a00 */
[----:B------:R-:W-:Y:S04]  /*4b720*/  STL.64 [R1+0x610], R72 ;  /* 0x0006104801007387 */ /* 0x000fe80000100a00 */
[----:B------:R2:W-:Y:S01]  /*4b730*/  STL.64 [R1+0x618], R74 ;  /* 0x0006184a01007387 */ /* 0x0005e20000100a00 */
[C---:B-1----:R-:W-:Y:S03]  /*4b740*/  HMMA.1688.F32.TF32 R76, R212.reuse, R22, R140 ;  /* 0x00000016d44c723c */ /* 0x042fe6000008108c */
[----:B------:R-:W-:Y:S05]  /*4b750*/  STL.64 [R1+0x600], R68 ;  /* 0x0006004401007387 */ /* 0x000fea0000100a00 */
[C---:B--2---:R-:W-:Y:S01]  /*4b760*/  HMMA.1688.F32.TF32 R72, R212.reuse, R18, R144 ;  /* 0x00000012d448723c */ /* 0x044fe20000081090 */
[----:B------:R1:W-:Y:S07]  /*4b770*/  STL.64 [R1+0x608], R70 ;  /* 0x0006084601007387 */ /* 0x0003ee0000100a00 */
[C---:B-1----:R-:W-:Y:S07]  /*4b780*/  HMMA.1688.F32.TF32 R68, R212.reuse, R14, R148 ;  /* 0x0000000ed444723c */ /* 0x042fee0000081094 */
[----:B------:R-:W-:Y:S04]  /*4b790*/  STL.64 [R1+0x5f0], R76 ;  /* 0x0005f04c01007387 */ /* 0x000fe80000100a00 */
[----:B------:R1:W-:Y:S04]  /*4b7a0*/  STL.64 [R1+0x5f8], R78 ;  /* 0x0005f84e01007387 */ /* 0x0003e80000100a00 */
[----:B------:R-:W-:Y:S04]  /*4b7b0*/  STL.64 [R1+0x5e0], R72 ;  /* 0x0005e04801007387 */ /* 0x000fe80000100a00 */
[----:B------:R2:W-:Y:S01]  /*4b7c0*/  STL.64 [R1+0x5e8], R74 ;  /* 0x0005e84a01007387 */ /* 0x0005e20000100a00 */
[C---:B-1----:R-:W-:Y:S03]  /*4b7d0*/  HMMA.1688.F32.TF32 R76, R212.reuse, R10, R152 ;  /* 0x0000000ad44c723c */ /* 0x042fe60000081098 */
[----:B------:R-:W-:Y:S05]  /*4b7e0*/  STL.64 [R1+0x5d0], R68 ;  /* 0x0005d04401007387 */ /* 0x000fea0000100a00 */
[----:B--2---:R-:W-:Y:S01]  /*4b7f0*/  HMMA.1688.F32.TF32 R72, R212, R6, R156 ;  /* 0x00000006d448723c */ /* 0x004fe2000008109c */
[----:B------:R1:W-:Y:S07]  /*4b800*/  STL.64 [R1+0x5d8], R70 ;  /* 0x0005d84601007387 */ /* 0x0003ee0000100a00 */
[----:B------:R-:W-:Y:S08]  /*4b810*/  HMMA.1688.F32.TF32 R60, R64, R62, R164 ;  /* 0x0000003e403c723c */ /* 0x000ff000000810a4 */
[----:B-1----:R-:W-:Y:S08]  /*4b820*/  HMMA.1688.F32.TF32 R68, R212, R234, R160 ;  /* 0x000000ead444723c */ /* 0x002ff000000810a0 */
[C---:B------:R-:W-:Y:S08]  /*4b830*/  HMMA.1688.F32.TF32 R212, R64.reuse, R58, R168 ;  /* 0x0000003a40d4723c */ /* 0x040ff000000810a8 */
[C---:B------:R-:W-:Y:S08]  /*4b840*/  HMMA.1688.F32.TF32 R52, R64.reuse, R54, R172 ;  /* 0x000000364034723c */ /* 0x040ff000000810ac */
[C---:B------:R-:W-:Y:S08]  /*4b850*/  HMMA.1688.F32.TF32 R228, R64.reuse, R46, R176 ;  /* 0x0000002e40e4723c */ /* 0x040ff000000810b0 */
[C---:B------:R-:W-:Y:S08]  /*4b860*/  HMMA.1688.F32.TF32 R48, R64.reuse, R50, R216 ;  /* 0x000000324030723c */ /* 0x040ff000000810d8 */
        /* <DEDUP_REMOVED lines=8> */
[----:B------:R1:W-:Y:S03]  /*4b8f0*/  STL.64 [R1+0x598], R70 ;  /* 0x0005984601007387 */ /* 0x0003e60000100a00 */
[----:B------:R-:W-:Y:S01]  /*4b900*/  HMMA.1688.F32.TF32 R32, R64, R26, R192 ;  /* 0x0000001a4020723c */ /* 0x000fe200000810c0 */
[----:B------:R-:W-:Y:S04]  /*4b910*/  STL [R1+0x2db0], R212 ;  /* 0x002db0d401007387 */ /* 0x000fe80000100800 */
[----:B------:R-:W-:Y:S04]  /*4b920*/  STL.64 [R1+0x580], R60 ;  /* 0x0005803c01007387 */ /* 0x000fe80000100a00 */
[----:B------:R-:W-:Y:S04]  /*4b930*/  STL.64 [R1+0x588], R62 ;  /* 0x0005883e01007387 */ /* 0x000fe80000100a00 */
[----:B------:R-:W-:Y:S04]  /*4b940*/  STL [R1+0x2dac], R213 ;  /* 0x002dacd501007387 */ /* 0x000fe80000100800 */
[----:B------:R-:W-:Y:S04]  /*4b950*/  STL [R1+0x2da8], R214 ;  /* 0x002da8d601007387 */ /* 0x000fe80000100800 */
[----:B------:R-:W-:Y:S04]  /*4b960*/  STL [R1+0x2da4], R215 ;  /* 0x002da4d701007387 */ /* 0x000fe80000100800 */
[----:B------:R-:W-:Y:S01]  /*4b970*/  STL.64 [R1+0x570], R52 ;  /* 0x0005703401007387 */ /* 0x000fe20000100a00 */
[----:B------:R-:W-:-:S03]  /*4b980*/  MOV R233, R41 ;  /* 0x0000002900e97202 */ /* 0x000fc60000000f00 */
[----:B------:R-:W-:Y:S01]  /*4b990*/  STL.64 [R1+0x578], R54 ;  /* 0x0005783601007387 */ /* 0x000fe20000100a00 */
[----:B------:R-:W-:-:S03]  /*4b9a0*/  IMAD.MOV.U32 R232, RZ, RZ, R40 ;  /* 0x000000ffffe87224 */ /* 0x000fc600078e0028 */
[----:B------:R-:W-:Y:S04]  /*4b9b0*/  STL [R1+0x2db4], R228 ;  /* 0x002db4e401007387 */ /* 0x000fe80000100800 */
[----:B------:R-:W-:Y:S04]  /*4b9c0*/  STL.64 [R1+0x560], R48 ;  /* 0x0005603001007387 */ /* 0x000fe80000100a00 */
[----:B------:R-:W-:Y:S04]  /*4b9d0*/  STL.64 [R1+0x568], R50 ;  /* 0x0005683201007387 */ /* 0x000fe80000100a00 */
[----:B------:R-:W-:Y:S04]  /*4b9e0*/  STL [R1+0x2da0], R229 ;  /* 0x002da0e501007387 */ /* 0x000fe80000100800 */
[----:B------:R-:W-:Y:S04]  /*4b9f0*/  STL [R1+0x2d9c], R230 ;  /* 0x002d9ce601007387 */ /* 0x000fe80000100800 */
[----:B------:R-:W-:Y:S04]  /*4ba00*/  STL [R1+0x2d98], R231 ;  /* 0x002d98e701007387 */ /* 0x000fe80000100800 */
[----:B------:R-:W-:Y:S04]  /*4ba10*/  STL.64 [R1+0x558], R42 ;  /* 0x0005582a01007387 */ /* 0x000fe80000100a00 */
[----:B------:R2:W-:Y:S04]  /*4ba20*/  STL [R1+0x2dcc], R233 ;  /* 0x002dcce901007387 */ /* 0x0005e80000100800 */
[----:B------:R3:W-:Y:S04]  /*4ba30*/  STL [R1+0x2dc8], R232 ;  /* 0x002dc8e801007387 */ /* 0x0007e80000100800 */
[----:B------:R-:W-:Y:S04]  /*4ba40*/  STL [R1+0x2dc4], R240 ;  /* 0x002dc4f001007387 */ /* 0x000fe80000100800 */
[----:B------:R-:W-:Y:S04]  /*4ba50*/  STL [R1+0x2dc0], R241 ;  /* 0x002dc0f101007387 */ /* 0x000fe80000100800 */
[----:B------:R-:W-:Y:S04]  /*4ba60*/  STL [R1+0x2dbc], R242 ;  /* 0x002dbcf201007387 */ /* 0x000fe80000100800 */
[----:B------:R-:W-:Y:S04]  /*4ba70*/  STL [R1+0x2db8], R243 ;  /* 0x002db8f301007387 */ /* 0x000fe80000100800 */
[----:B------:R2:W-:Y:S04]  /*4ba80*/  STL.64 [R1+0x530], R28 ;  /* 0x0005301c01007387 */ /* 0x0005e80000100a00 */
[----:B------:R-:W-:Y:S04]  /*4ba90*/  STL.64 [R1+0x520], R32 ;  /* 0x0005202001007387 */ /* 0x000fe80000100a00 */
[----:B------:R-:W-:Y:S04]  /*4baa0*/  STL.64 [R1+0x528], R34 ;  /* 0x0005282201007387 */ /* 0x000fe80000100a00 */
[----:B-1----:R-:W4:Y:S01]  /*4bab0*/  LDL R71, [R1+0xa04] ;  /* 0x000a040001477983 */ /* 0x002f220000100800 */
[----:B--2---:R-:W-:Y:S01]  /*4bac0*/  IMAD.MOV.U32 R233, RZ, RZ, R30 ;  /* 0x000000ffffe97224 */ /* 0x004fe200078e001e */
[----:B---3--:R-:W-:-:S02]  /*4bad0*/  MOV R232, R31 ;  /* 0x0000001f00e87202 */ /* 0x008fc40000000f00 */
[C---:B------:R-:W-:Y:S01]  /*4bae0*/  HMMA.1688.F32.TF32 R28, R64.reuse, R22, R224 ;  /* 0x00000016401c723c */ /* 0x040fe200000810e0 */
[----:B------:R-:W-:Y:S02]  /*4baf0*/  IMAD.MOV.U32 R84, RZ, RZ, R9 ;  /* 0x000000ffff547224 */ /* 0x000fe400078e0009 */
[----:B------:R-:W-:Y:S01]  /*4bb00*/  IMAD.MOV.U32 R85, RZ, RZ, R8 ;  /* 0x000000ffff557224 */ /* 0x000fe200078e0008 */
[----:B------:R-:W-:Y:S01]  /*4bb10*/  MOV R95, R12 ;  /* 0x0000000c005f7202 */ /* 0x000fe20000000f00 */
[----:B------:R-:W-:Y:S01]  /*4bb20*/  IMAD.MOV.U32 R94, RZ, RZ, R13 ;  /* 0x000000ffff5e7224 */ /* 0x000fe200078e000d */
[----:B------:R-:W-:Y:S01]  /*4bb30*/  MOV R92, R17 ;  /* 0x00000011005c7202 */ /* 0x000fe20000000f00 */
[----:B------:R-:W-:Y:S01]  /*4bb40*/  IMAD.MOV.U32 R93, RZ, RZ, R16 ;  /* 0x000000ffff5d7224 */ /* 0x000fe200078e0010 */
[----:B------:R-:W-:Y:S01]  /*4bb50*/  HMMA.1688.F32.TF32 R36, R64, R38, R180 ;  /* 0x000000264024723c */ /* 0x000fe200000810b4 */
[----:B------:R-:W-:Y:S02]  /*4bb60*/  IMAD.MOV.U32 R82, RZ, RZ, R21 ;  /* 0x000000ffff527224 */ /* 0x000fe400078e0015 */
[----:B------:R-:W-:Y:S01]  /*4bb70*/  IMAD.MOV.U32 R83, RZ, RZ, R20 ;  /* 0x000000ffff537224 */ /* 0x000fe200078e0014 */
[----:B------:R-:W-:Y:S01]  /*4bb80*/  MOV R81, R24 ;  /* 0x0000001800517202 */ /* 0x000fe20000000f00 */
[----:B------:R-:W-:Y:S01]  /*4bb90*/  IMAD.MOV.U32 R80, RZ, RZ, R25 ;  /* 0x000000ffff507224 */ /* 0x000fe200078e0019 */
[----:B------:R-:W-:Y:S01]  /*4bba0*/  MOV R86, R5 ;  /* 0x0000000500567202 */ /* 0x000fe20000000f00 */
[----:B------:R-:W-:Y:S01]  /*4bbb0*/  IMAD.MOV.U32 R87, RZ, RZ, R4 ;  /* 0x000000ffff577224 */ /* 0x000fe200078e0004 */
[----:B------:R-:W-:Y:S04]  /*4bbc0*/  LDS R72, [R3+0x28000] ;  /* 0x0280000003487984 */ /* 0x000fe80000000800 */
[----:B------:R-:W-:Y:S04]  /*4bbd0*/  LDS R74, [R3+0x2a000] ;  /* 0x02a00000034a7984 */ /* 0x000fe80000000800 */
[----:B------:R-:W-:Y:S01]  /*4bbe0*/  IMAD.MOV.U32 R240, RZ, RZ, R28 ;  /* 0x000000fffff07224 */ /* 0x000fe200078e001c */
[----:B------:R-:W-:Y:S01]  /*4bbf0*/  MOV R242, R30 ;  /* 0x0000001e00f27202 */ /* 0x000fe20000000f00 */
[----:B------:R-:W-:Y:S01]  /*4bc00*/  IMAD.MOV.U32 R241, RZ, RZ, R29 ;  /* 0x000000fffff17224 */ /* 0x000fe200078e001d */
[----:B------:R-:W-:Y:S01]  /*4bc10*/  LDS R73, [R0+0x28000] ;  /* 0x0280000000497984 */ /* 0x000fe20000000800 */
[----:B------:R-:W-:-:S02]  /*4bc20*/  IMAD.MOV.U32 R243, RZ, RZ, R31 ;  /* 0x000000fffff37224 */ /* 0x000fc400078e001f */
[----:B------:R-:W-:Y:S01]  /*4bc30*/  HMMA.1688.F32.TF32 R28, R64, R18, R196 ;  /* 0x00000012401c723c */ /* 0x000fe200000810c4 */
[----:B------:R-:W-:Y:S04]  /*4bc40*/  LDS R75, [R0+0x2a000] ;  /* 0x02a00000004b7984 */ /* 0x000fe80000000800 */
[----:B------:R-:W-:Y:S04]  /*4bc50*/  LDS R76, [R3+0x28100] ;  /* 0x02810000034c7984 */ /* 0x000fe80000000800 */
[----:B------:R-:W-:Y:S04]  /*4bc60*/  LDS R78, [R3+0x2a100] ;  /* 0x02a10000034e7984 */ /* 0x000fe80000000800 */
[----:B------:R-:W-:Y:S04]  /*4bc70*/  LDS R77, [R0+0x28100] ;  /* 0x02810000004d7984 */ /* 0x000fe80000000800 */
[----:B------:R-:W-:Y:S07]  /*4bc80*/  LDS R79, [R0+0x2a100] ;  /* 0x02a10000004f7984 */ /* 0x000fee0000000800 */
[----:B------:R-:W-:Y:S01]  /*4bc90*/  IMAD.MOV.U32 R228, RZ, RZ, R28 ;  /* 0x000000ffffe47224 */ /* 0x000fe200078e001c */
[----:B------:R-:W-:Y:S01]  /*4bca0*/  MOV R212, R29 ;  /* 0x0000001d00d47202 */ /* 0x000fe20000000f00 */
[----:B------:R-:W-:-:S02]  /*4bcb0*/  IMAD.MOV.U32 R213, RZ, RZ, R30 ;  /* 0x000000ffffd57224 */ /* 0x000fc400078e001e */
[----:B------:R-:W-:Y:S02]  /*4bcc0*/  IMAD.MOV.U32 R214, RZ, RZ, R31 ;  /* 0x000000ffffd67224 */ /* 0x000fe400078e001f */
[C---:B------:R-:W-:Y:S11]  /*4bcd0*/  HMMA.1688.F32.TF32 R28, R64.reuse, R14, R200 ;  /* 0x0000000e401c723c */ /* 0x040ff600000810c8 */
[----:B------:R-:W-:Y:S11]  /*4bce0*/  @!UPT UIADD3 URZ, URZ, URZ, URZ ;  /* 0x0000003f3f3ff290 */ /* 0x000ff6000fffe03f */
[----:B------:R-:W-:Y:S02]  /*4bcf0*/  @!UPT UIADD3 URZ, URZ, URZ, URZ ;  /* 0x0000003f3f3ff290 */ /* 0x000fe4000fffe03f */
[----:B------:R-:W-:Y:S01]  /*4bd00*/  MOV R215, R28 ;  /* 0x0000001c00d77202 */ /* 0x000fe20000000f00 */
[----:B------:R-:W-:Y:S01]  /*4bd10*/  IMAD.MOV.U32 R229, RZ, RZ, R29 ;  /* 0x000000ffffe57224 */ /* 0x000fe200078e001d */
[----:B------:R-:W-:Y:S01]  /*4bd20*/  MOV R231, R31 ;  /* 0x0000001f00e77202 */ /* 0x000fe20000000f00 */
[----:B------:R-:W-:Y:S02]  /*4bd30*/  IMAD.MOV.U32 R230, RZ, RZ, R30 ;  /* 0x000000ffffe67224 */ /* 0x000fe400078e001e */
[----:B------:R-:W-:Y:S01]  /*4bd40*/  HMMA.1688.F32.TF32 R28, R64, R10, R204 ;  /* 0x0000000a401c723c */ /* 0x000fe200000810cc */
[----:B------:R-:W-:Y:S01]  /*4bd50*/  IMAD.MOV.U32 R223, RZ, RZ, R36 ;  /* 0x000000ffffdf7224 */ /* 0x000fe200078e0024 */
[----:B------:R-:W-:Y:S01]  /*4bd60*/  MOV R221, R38 ;  /* 0x0000002600dd7202 */ /* 0x000fe20000000f00 */
[----:B------:R-:W-:Y:S01]  /*4bd70*/  IMAD.MOV.U32 R222, RZ, RZ, R37 ;  /* 0x000000ffffde7224 */ /* 0x000fe200078e0025 */
[----:B------:R-:W-:Y:S01]  /*4bd80*/  LDS R204, [R3+0x28600] ;  /* 0x0286000003cc7984 */ /* 0x000fe20000000800 */
[----:B------:R-:W-:-:S03]  /*4bd90*/  IMAD.MOV.U32 R220, RZ, RZ, R39 ;  /* 0x000000ffffdc7224 */ /* 0x000fc600078e0027 */
[----:B------:R-:W-:Y:S04]  /*4bda0*/  LDS R206, [R3+0x2a600] ;  /* 0x02a6000003ce7984 */ /* 0x000fe80000000800 */
[----:B------:R-:W-:Y:S04]  /*4bdb0*/  LDS R205, [R0+0x28600] ;  /* 0x0286000000cd7984 */ /* 0x000fe80000000800 */
[----:B------:R-:W-:Y:S08]  /*4bdc0*/  LDS R207, [R0+0x2a600] ;  /* 0x02a6000000cf7984 */ /* 0x000ff00000000800 */
[----:B------:R-:W-:Y:S01]  /*4bdd0*/  IMAD.MOV.U32 R219, RZ, RZ, R28 ;  /* 0x000000ffffdb7224 */ /* 0x000fe200078e001c */
[----:B------:R-:W-:Y:S01]  /*4bde0*/  MOV R217, R30 ;  /* 0x0000001e00d97202 */ /* 0x000fe20000000f00 */
[----:B------:R-:W-:-:S02]  /*4bdf0*/  IMAD.MOV.U32 R218, RZ, RZ, R29 ;  /* 0x000000ffffda7224 */ /* 0x000fc400078e001d */
[----:B------:R-:W-:Y:S02]  /*4be00*/  IMAD.MOV.U32 R216, RZ, RZ, R31 ;  /* 0x000000ffffd87224 */ /* 0x000fe400078e001f */
[C---:B------:R-:W-:Y:S08]  /*4be10*/  HMMA.1688.F32.TF32 R28, R64.reuse, R6, R208 ;  /* 0x00000006401c723c */ /* 0x040ff000000810d0 */
[----:B------:R-:W-:Y:S11]  /*4be20*/  HMMA.1688.F32.TF32 R4, R64, R234, R236 ;  /* 0x000000ea4004723c */ /* 0x000ff600000810ec */
[----:B------:R-:W-:Y:S04]  /*4be30*/  @!UPT UIADD3 URZ, URZ, URZ, URZ ;  /* 0x0000003f3f3ff290 */ /* 0x000fe8000fffe03f */
[----:B------:R-:W-:Y:S04]  /*4be40*/  STL.64 [R1+0x1e0], R28 ;  /* 0x0001e01c01007387 */ /* 0x000fe80000100a00 */
[----:B------:R-:W-:Y:S04]  /*4be50*/  STL.64 [R1+0x1e8], R30 ;  /* 0x0001e81e01007387 */ /* 0x000fe80000100a00 */
[----:B------:R-:W-:Y:S04]  /*4be60*/  STL [R1+0x2ce4], R4 ;  /* 0x002ce40401007387 */ /* 0x000fe80000100800 */
[----:B------:R-:W-:Y:S04]  /*4be70*/  STL [R1+0x2ce0], R5 ;  /* 0x002ce00501007387 */ /* 0x000fe80000100800 */
[----:B------:R-:W-:Y:S04]  /*4be80*/  STL [R1+0x2cdc], R6 ;  /* 0x002cdc0601007387 */ /* 0x000fe80000100800 */
[----:B------:R-:W-:Y:S04]  /*4be90*/  STL [R1+0x2cd8], R7 ;  /* 0x002cd80701007387 */ /* 0x000fe80000100800 */
[----:B----4-:R-:W1:Y:S04]  /*4bea0*/  LDSM.16.M88.4 R8, [R71+0x80100] ;  /* 0x080100004708783b */ /* 0x010e680000000200 */
[----:B------:R-:W2:Y:S04]  /*4beb0*/  LDSM.16.M88.4 R12, [R71+0x81100] ;  /* 0x08110000470c783b */ /* 0x000ea80000000200 */
[----:B------:R-:W3:Y:S04]  /*4bec0*/  LDSM.16.M88.4 R16, [R71+0x82100] ;  /* 0x082100004710783b */ /* 0x000ee80000000200 */
[----:B------:R-:W4:Y:S04]  /*4bed0*/  LDSM.16.M88.4 R20, [R71+0x83100] ;  /* 0x083100004714783b */ /* 0x000f280000000200 */
[----:B------:R-:W1:Y:S04]  /*4bee0*/  LDSM.16.M88.4 R24, [R71+0x84100] ;  /* 0x084100004718783b */ /* 0x000e680000000200 */
[----:B------:R-:W1:Y:S04]  /*4bef0*/  LDSM.16.M88.4 R28, [R71+0x85100] ;  /* 0x08510000471c783b */ /* 0x000e680000000200 */
[----:B------:R-:W2:Y:S04]  /*4bf00*/  LDSM.16.M88.4 R32, [R71+0x86100] ;  /* 0x086100004720783b */ /* 0x000ea80000000200 */
        /* <DEDUP_REMOVED lines=27> */
[----:B------:R-:W1:Y:S04]  /*4c0c0*/  LDSM.16.M88.4 R68, [R71+0x8f100] ;  /* 0x08f100004744783b */ /* 0x000e680000000200 */
        /* <DEDUP_REMOVED lines=14> */
[----:B------:R-:W2:Y:S01]  /*4c1b0*/  LDL.LU R91, [R1+0xac] ;  /* 0x0000ac00015b7983 */ /* 0x000ea20000300800 */
[C---:B------:R-:W-:Y:S03]  /*4c1c0*/  HMMA.1688.F32.TF32 R4, R72.reuse, R8, R84 ;  /* 0x000000084804723c */ /* 0x040fe60000081054 */
[----:B-1----:R-:W-:Y:S04]  /*4c1d0*/  STL [R1+0x2c14], R70 ;  /* 0x002c144601007387 */ /* 0x002fe80000100800 */
[----:B------:R-:W-:Y:S04]  /*4c1e0*/  STL [R1+0x2c10], R71 ;  /* 0x002c104701007387 */ /* 0x000fe80000100800 */
[----:B------:R-:W3:Y:S11]  /*4c1f0*/  LDL.LU R84, [R1+0x90] ;  /* 0x0000900001547983 */ /* 0x000ef60000300800 */
[----:B------:R-:W-:Y:S01]  /*4c200*/  @!UPT UIADD3 URZ, URZ, URZ, URZ ;  /* 0x0000003f3f3ff290 */ /* 0x000fe2000fffe03f */
[----:B------:R-:W-:Y:S04]  /*4c210*/  STL.64 [R1+0xd0], R4 ;  /* 0x0000d00401007387 */ /* 0x000fe80000100a00 */
[----:B------:R1:W-:Y:S04]  /*4c220*/  STL.64 [R1+0xd8], R6 ;  /* 0x0000d80601007387 */ /* 0x0003e80000100a00 */
[----:B------:R-:W3:Y:S04]  /*4c230*/  LDL.LU R85, [R1+0x94] ;  /* 0x0000940001557983 */ /* 0x000ee80000300800 */
[----:B------:R-:W3:Y:S04]  /*4c240*/  LDL.LU R86, [R1+0x98] ;  /* 0x0000980001567983 */ /* 0x000ee80000300800 */
[----:B------:R-:W3:Y:S01]  /*4c250*/  LDL.LU R87, [R1+0x9c] ;  /* 0x00009c0001577983 */ /* 0x000ee20000300800 */
[C---:B-1----:R-:W-:Y:S11]  /*4c260*/  HMMA.1688.F32.TF32 R4, R72.reuse, R12, R92 ;  /* 0x0000000c4804723c */ /* 0x042ff6000008105c */
[----:B------:R-:W-:Y:S11]  /*4c270*/  @!UPT UIADD3 URZ, URZ, URZ, URZ ;  /* 0x0000003f3f3ff290 */ /* 0x000ff6000fffe03f */
[----:B------:R-:W-:Y:S02]  /*4c280*/  @!UPT UIADD3 URZ, URZ, URZ, URZ ;  /* 0x0000003f3f3ff290 */ /* 0x000fe4000fffe03f */
[----:B------:R-:W-:Y:S01]  /*4c290*/  IMAD.MOV.U32 R34, RZ, RZ, R4 ;  /* 0x000000ffff227224 */ /* 0x000fe200078e0004 */
[----:B------:R-:W-:Y:S01]  /*4c2a0*/  MOV R35, R5 ;  /* 0x0000000500237202 */ /* 0x000fe20000000f00 */
[----:B------:R-:W-:Y:S02]  /*4c2b0*/  IMAD.MOV.U32 R30, RZ, RZ, R6 ;  /* 0x000000ffff1e7224 */ /* 0x000fe400078e0006 */
[----:B------:R-:W-:Y:S02]  /*4c2c0*/  IMAD.MOV.U32 R31, RZ, RZ, R7 ;  /* 0x000000ffff1f7224 */ /* 0x000fe400078e0007 */
[C---:B------:R-:W-:Y:S03]  /*4c2d0*/  HMMA.1688.F32.TF32 R4, R72.reuse, R16, R80 ;  /* 0x000000104804723c */ /* 0x040fe60000081050 */
[----:B------:R-:W-:Y:S11]  /*4c2e0*/  STL [R1+0x2d5c], R31 ;  /* 0x002d5c1f01007387 */ /* 0x000ff60000100800 */
[----:B------:R-:W-:Y:S10]  /*4c2f0*/  @!UPT UIADD3 URZ, URZ, URZ, URZ ;  /* 0x0000003f3f3ff290 */ /* 0x000ff4000fffe03f */
[----:B------:R-:W-:Y:S01]  /*4c300*/  MOV R26, R4 ;  /* 0x00000004001a7202 */ /* 0x000fe20000000f00 */
[----:B------:R-:W-:Y:S01]  /*4c310*/  IMAD.MOV.U32 R27, RZ, RZ, R5 ;  /* 0x000000ffff1b7224 */ /* 0x000fe200078e0005 */
[----:B------:R-:W-:Y:S01]  /*4c320*/  MOV R23, R7 ;  /* 0x0000000700177202 */ /* 0x000fe20000000f00 */
[----:B------:R-:W-:Y:S01]  /*4c330*/  IMAD.MOV.U32 R22, RZ, RZ, R6 ;  /* 0x000000ffff167224 */ /* 0x000fe200078e0006 */
[----:B------:R-:W-:Y:S04]  /*4c340*/  STL [R1+0x2d58], R30 ;  /* 0x002d581e01007387 */ /* 0x000fe80000100800 */
[----:B------:R-:W-:Y:S04]  /*4c350*/  STL [R1+0x2d54], R35 ;  /* 0x002d542301007387 */ /* 0x000fe80000100800 */
[----:B------:R-:W-:Y:S04]  /*4c360*/  STL [R1+0x2d50], R34 ;  /* 0x002d502201007387 */ /* 0x000fe80000100800 */
[----:B------:R-:W4:Y:S04]  /*4c370*/  LDL.LU R80, [R1+0x80] ;  /* 0x0000800001507983 */ /* 0x000f280000300800 */
[----:B------:R-:W4:Y:S04]  /*4c380*/  LDL.LU R81, [R1+0x84] ;  /* 0x0000840001517983 */ /* 0x000f280000300800 */
[----:B------:R-:W4:Y:S04]  /*4c390*/  LDL.LU R82, [R1+0x88] ;  /* 0x0000880001527983 */ /* 0x000f280000300800 */
[----:B------:R-:W4:Y:S04]  /*4c3a0*/  LDL.LU R83, [R1+0x8c] ;  /* 0x00008c0001537983 */ /* 0x000f280000300800 */
[----:B------:R-:W-:Y:S04]  /*4c3b0*/  STL [R1+0x2d6c], R23 ;  /* 0x002d6c1701007387 */ /* 0x000fe80000100800 */
[----:B------:R-:W-:Y:S04]  /*4c3c0*/  STL [R1+0x2d68], R22 ;  /* 0x002d681601007387 */ /* 0x000fe80000100800 */
[----:B------:R1:W-:Y:S04]  /*4c3d0*/  STL [R1+0x2d64], R27 ;  /* 0x002d641b01007387 */ /* 0x0003e80000100800 */
        /* <DEDUP_REMOVED lines=9> */
[----:B------:R-:W-:Y:S04]  /*4c470*/  STL [R1+0x2d78], R38 ;  /* 0x002d782601007387 */ /* 0x000fe80000100800 */
[----:B------:R-:W-:Y:S01]  /*4c480*/  STL [R1+0x2d74], R43 ;  /* 0x002d742b01007387 */ /* 0x000fe20000100800 */
[----:B---3--:R-:W-:Y:S03]  /*4c490*/  HMMA.1688.F32.TF32 R4, R72, R24, R84 ;  /* 0x000000184804723c */ /* 0x008fe60000081054 */
        /* <DEDUP_REMOVED lines=17> */
[----:B------:R-:W3:Y:S04]  /*4c5b0*/  LDL.LU R96, [R1+0x50] ;  /* 0x0000500001607983 */ /* 0x000ee80000300800 */
[----:B------:R-:W3:Y:S04]  /*4c5c0*/  LDL.LU R97, [R1+0x54] ;  /* 0x0000540001617983 */ /* 0x000ee80000300800 */
[----:B------:R-:W3:Y:S04]  /*4c5d0*/  LDL.LU R98, [R1+0x58] ;  /* 0x0000580001627983 */ /* 0x000ee80000300800 */
[----:B------:R-:W3:Y:S04]  /*4c5e0*/  LDL.LU R99, [R1+0x5c] ;  /* 0x00005c0001637983 */ /* 0x000ee80000300800 */
[----:B------:R-:W-:Y:S01]  /*4c5f0*/  STL [R1+0x2d8c], R47 ;  /* 0x002d8c2f01007387 */ /* 0x000fe20000100800 */
[----:B----4-:R-:W-:Y:S03]  /*4c600*/  HMMA.1688.F32.TF32 R4, R72, R28, R80 ;  /* 0x0000001c4804723c */ /* 0x010fe60000081050 */
[----:B------:R-:W-:Y:S04]  /*4c610*/  STL [R1+0x2d88], R46 ;  /* 0x002d882e01007387 */ /* 0x000fe80000100800 */
[----:B------:R4:W-:Y:S04]  /*4c620*/  STL [R1+0x2d84], R51 ;  /* 0x002d843301007387 */ /* 0x0009e80000100800 */
[----:B------:R1:W-:Y:S04]  /*4c630*/  STL [R1+0x2d80], R50 ;  /* 0x002d803201007387 */ /* 0x0003e80000100800 */
[----:B------:R-:W4:Y:S04]  /*4c640*/  LDL.LU R80, [R1+0x10] ;  /* 0x0000100001507983 */ /* 0x000f280000300800 */
[----:B------:R-:W4:Y:S04]  /*4c650*/  LDL.LU R81, [R1+0x14] ;  /* 0x0000140001517983 */ /* 0x000f280000300800 */
[----:B------:R-:W4:Y:S04]  /*4c660*/  LDL.LU R82, [R1+0x18] ;  /* 0x0000180001527983 */ /* 0x000f280000300800 */
        /* <DEDUP_REMOVED lines=9> */
[----:B------:R-:W4:Y:S04]  /*4c700*/  LDL.LU R90, [R1+0x28] ;  /* 0x00002800015a7983 */ /* 0x000f280000300800 */
[----:B------:R-:W4:Y:S04]  /*4c710*/  LDL.LU R91, [R1+0x2c] ;  /* 0x00002c00015b7983 */ /* 0x000f280000300800 */
[----:B------:R1:W-:Y:S04]  /*4c720*/  STL [R1+0x2d94], R59 ;  /* 0x002d943b01007387 */ /* 0x0003e80000100800 */
[----:B------:R1:W-:Y:S01]  /*4c730*/  STL [R1+0x2d90], R58 ;  /* 0x002d903a01007387 */ /* 0x0003e20000100800 */
[C---:B--2---:R-:W-:Y:S11]  /*4c740*/  HMMA.1688.F32.TF32 R84, R72.reuse, R44, R84 ;  /* 0x0000002c4854723c */ /* 0x044ff60000081054 */
[----:B------:R-:W-:Y:S11]  /*4c750*/  @!UPT UIADD3 URZ, URZ, URZ, URZ ;  /* 0x0000003f3f3ff290 */ /* 0x000ff6000fffe03f */
[----:B------:R-:W-:Y:S02]  /*4c760*/  @!UPT UIADD3 URZ, URZ, URZ, URZ ;  /* 0x0000003f3f3ff290 */ /* 0x000fe4000fffe03f */
[----:B-1----:R-:W-:Y:S02]  /*4c770*/  IMAD.MOV.U32 R27, RZ, RZ, R84 ;  /* 0x000000ffff1b7224 */ /* 0x002fe400078e0054 */
[----:B------:R-:W-:Y:S01]  /*4c780*/  IMAD.MOV.U32 R26, RZ, RZ, R85 ;  /* 0x000000ffff1a7224 */ /* 0x000fe200078e0055 */
[----:B------:R-:W2:Y:S04]  /*4c790*/  LDL.LU R84, [R1] ;  /* 0x0000000001547983 */ /* 0x000ea80000300800 */
[----:B------:R-:W2:Y:S01]  /*4c7a0*/  LDL.LU R85, [R1+0x4] ;  /* 0x0000040001557983 */ /* 0x000ea20000300800 */
[----:B------:R-:W-:Y:S01]  /*4c7b0*/  IMAD.MOV.U32 R54, RZ, RZ, R6 ;  /* 0x000000ffff367224 */ /* 0x000fe200078e0006 */
[----:B------:R-:W-:Y:S02]  /*4c7c0*/  MOV R55, R7 ;  /* 0x0000000700377202 */ /* 0x000fe40000000f00 */
[----:B---3--:R-:W-:Y:S01]  /*4c7d0*/  HMMA.1688.F32.TF32 R4, R72, R32, R104 ;  /* 0x000000204804723c */ /* 0x008fe20000081068 */
[----:B------:R-:W-:Y:S01]  /*4c7e0*/  MOV R31, R86 ;  /* 0x00000056001f7202 */ /* 0x000fe20000000f00 */
[----:B------:R-:W-:Y:S01]  /*4c7f0*/  IMAD.MOV.U32 R30, RZ, RZ, R87 ;  /* 0x000000ffff1e7224 */ /* 0x000fe200078e0057 */
[----:B------:R-:W-:Y:S01]  /*4c800*/  MOV R87, R2 ;  /* 0x0000000200577202 */ /* 0x000fe20000000f00 */
[----:B------:R-:W-:-:S04]  /*4c810*/  IMAD.MOV.U32 R86, RZ, RZ, R252 ;  /* 0x000000ffff567224 */ /* 0x000fc800078e00fc */
[C---:B------:R-:W-:Y:S11]  /*4c820*/  HMMA.1688.F32.TF32 R96, R72.reuse, R40, R96 ;  /* 0x000000284860723c */ /* 0x040ff60000081060 */
[----:B------:R-:W-:Y:S05]  /*4c830*/  @!UPT UIADD3 URZ, URZ, URZ, URZ ;  /* 0x0000003f3f3ff290 */ /* 0x000fea000fffe03f */
[----:B------:R-:W-:Y:S01]  /*4c840*/  IMAD.MOV.U32 R18, RZ, RZ, R4 ;  /* 0x000000ffff127224 */ /* 0x000fe200078e0004 */
[----:B------:R-:W-:Y:S01]  /*4c850*/  MOV R14, R6 ;  /* 0x00000006000e7202 */ /* 0x000fe20000000f00 */
[----:B------:R-:W-:Y:S02]  /*4c860*/  IMAD.MOV.U32 R19, RZ, RZ, R5 ;  /* 0x000000ffff137224 */ /* 0x000fe400078e0005 */
[----:B------:R-:W-:Y:S02]  /*4c870*/  IMAD.MOV.U32 R15, RZ, RZ, R7 ;  /* 0x000000ffff0f7224 */ /* 0x000fe400078e0007 */
[C---:B------:R-:W-:Y:S08]  /*4c880*/  HMMA.1688.F32.TF32 R4, R72.reuse, R36, R100 ;  /* 0x000000244804723c */ /* 0x040ff00000081064 */
[C---:B----4-:R-:W-:Y:S11]  /*4c890*/  HMMA.1688.F32.TF32 R80, R72.reuse, R56, R80 ;  /* 0x000000384850723c */ /* 0x050ff60000081050 */
[----:B------:R-:W-:Y:S05]  /*4c8a0*/  @!UPT UIADD3 URZ, URZ, URZ, URZ ;  /* 0x0000003f3f3ff290 */ /* 0x000fea000fffe03f */
[----:B------:R-:W-:Y:S01]  /*4c8b0*/  IMAD.MOV.U32 R35, RZ, RZ, R4 ;  /* 0x000000ffff237224 */ /* 0x000fe200078e0004 */
[----:B------:R-:W-:Y:S01]  /*4c8c0*/  MOV R34, R5 ;  /* 0x0000000500227202 */ /* 0x000fe20000000f00 */
[----:B------:R-:W-:Y:S01]  /*4c8d0*/  IMAD.MOV.U32 R62, RZ, RZ, R6 ;  /* 0x000000ffff3e7224 */ /* 0x000fe200078e0006 */
[----:B------:R-:W-:Y:S01]  /*4c8e0*/  MOV R4, R96 ;  /* 0x0000006000047202 */ /* 0x000fe20000000f00 */
[----:B------:R-:W-:Y:S02]  /*4c8f0*/  IMAD.MOV.U32 R5, RZ, RZ, R97 ;  /* 0x000000ffff057224 */ /* 0x000fe400078e0061 */
[----:B------:R-:W-:Y:S01]  /*4c900*/  IMAD.MOV.U32 R63, RZ, RZ, R7 ;  /* 0x000000ffff3f7224 */ /* 0x000fe200078e0007 */
[C---:B------:R-:W-:Y:S08]  /*4c910*/  HMMA.1688.F32.TF32 R92, R72.reuse, R48, R92 ;  /* 0x00000030485c723c */ /* 0x040ff0000008105c */
[----:B------:R-:W-:Y:S01]  /*4c920*/  HMMA.1688.F32.TF32 R88, R72, R52, R88 ;  /* 0x000000344858723c */ /* 0x000fe20000081058 */
[----:B------:R-:W-:Y:S01]  /*4c930*/  MOV R51, R80 ;  /* 0x0000005000337202 */ /* 0x000fe20000000f00 */
[----:B------:R-:W-:Y:S01]  /*4c940*/  IMAD.MOV.U32 R50, RZ, RZ, R81 ;  /* 0x000000ffff327224 */ /* 0x000fe200078e0051 */
[----:B------:R-:W3:Y:S01]  /*4c950*/  LDL.LU R80, [R1+0x1b0] ;  /* 0x0001b00001507983 */ /* 0x000ee20000300800 */
[----:B------:R-:W-:Y:S01]  /*4c960*/  IMAD.MOV.U32 R39, RZ, RZ, R82 ;  /* 0x000000ffff277224 */ /* 0x000fe200078e0052 */
[----:B------:R-:W-:-:S02]  /*4c970*/  MOV R38, R83 ;  /* 0x0000005300267202 */ /* 0x000fc40000000f00 */
[----:B------:R-:W3:Y:S01]  /*4c980*/  LDL.LU R81, [R1+0x1b4] ;  /* 0x0001b40001517983 */ /* 0x000ee20000300800 */
[----:B------:R-:W-:-:S03]  /*4c990*/  IMAD.MOV.U32 R6, RZ, RZ, R98 ;  /* 0x000000ffff067224 */ /* 0x000fc600078e0062 */
[----:B------:R-:W3:Y:S01]  /*4c9a0*/  LDL.LU R82, [R1+0x1b8] ;  /* 0x0001b80001527983 */ /* 0x000ee20000300800 */
[----:B------:R-:W-:-:S03]  /*4c9b0*/  MOV R7, R99 ;  /* 0x0000006300077202 */ /* 0x000fc60000000f00 */
[----:B------:R-:W3:Y:S04]  /*4c9c0*/  LDL.LU R83, [R1+0x1bc] ;  /* 0x0001bc0001537983 */ /* 0x000ee80000300800 */
[----:B------:R-:W4:Y:S04]  /*4c9d0*/  LDL.LU R96, [R1+0x1c0] ;  /* 0x0001c00001607983 */ /* 0x000f280000300800 */
[----:B------:R-:W4:Y:S04]  /*4c9e0*/  LDL.LU R97, [R1+0x1c4] ;  /* 0x0001c40001617983 */ /* 0x000f280000300800 */
[----:B------:R-:W4:Y:S04]  /*4c9f0*/  LDL.LU R98, [R1+0x1c8] ;  /* 0x0001c80001627983 */ /* 0x000f280000300800 */
        /* <DEDUP_REMOVED lines=8> */
[----:B------:R-:W3:Y:S01]  /*4ca80*/  LDL.LU R103, [R1+0x72c] ;  /* 0x00072c0001677983 */ /* 0x000ee20000300800 */
[----:B------:R-:W-:Y:S01]  /*4ca90*/  IMAD.MOV.U32 R22, RZ, RZ, R91 ;  /* 0x000000ffff167224 */ /* 0x000fe200078e005b */
[----:B------:R-:W-:Y:S01]  /*4caa0*/  MOV R91, R248 ;  /* 0x000000f8005b7202 */ /* 0x000fe20000000f00 */
[----:B------:R-:W-:Y:S01]  /*4cab0*/  IMAD.MOV.U32 R90, RZ, RZ, R245 ;  /* 0x000000ffff5a7224 */ /* 0x000fe200078e00f5 */
[----:B------:R-:W4:Y:S04]  /*4cac0*/  LDL.LU R88, [R1+0x1a0] ;  /* 0x0001a00001587983 */ /* 0x000f280000300800 */
[----:B------:R-:W4:Y:S04]  /*4cad0*/  LDL.LU R244, [R1+0x2dec] ;  /* 0x002dec0001f47983 */ /* 0x000f280000300800 */
[----:B------:R-:W4:Y:S04]  /*4cae0*/  LDL.LU R245, [R1+0x2de8] ;  /* 0x002de80001f57983 */ /* 0x000f280000300800 */
[----:B------:R-:W4:Y:S01]  /*4caf0*/  LDL.LU R248, [R1+0x2de4] ;  /* 0x002de40001f87983 */ /* 0x000f220000300800 */
[----:B------:R-:W-:Y:S01]  /*4cb00*/  IMAD.MOV.U32 R10, RZ, RZ, R92 ;  /* 0x000000ffff0a7224 */ /* 0x000fe200078e005c */
[----:B------:R-:W-:Y:S01]  /*4cb10*/  MOV R92, R247 ;  /* 0x000000f7005c7202 */ /* 0x000fe20000000f00 */
[----:B--2---:R-:W-:Y:S11]  /*4cb20*/  HMMA.1688.F32.TF32 R84, R72, R60, R84 ;  /* 0x0000003c4854723c */ /* 0x004ff60000081054 */
[----:B------:R-:W-:Y:S11]  /*4cb30*/  @!UPT UIADD3 URZ, URZ, URZ, URZ ;  /* 0x0000003f3f3ff290 */ /* 0x000ff6000fffe03f */
[----:B------:R-:W-:Y:S02]  /*4cb40*/  @!UPT UIADD3 URZ, URZ, URZ, URZ ;  /* 0x0000003f3f3ff290 */ /* 0x000fe4000fffe03f */
[----:B------:R-:W-:Y:S01]  /*4cb50*/  IMAD.MOV.U32 R59, RZ, RZ, R84 ;  /* 0x000000ffff3b7224 */ /* 0x000fe200078e0054 */
[----:B------:R-:W-:Y:S01]  /*4cb60*/  MOV R47, R86 ;  /* 0x00000056002f7202 */ /* 0x000fe20000000f00 */
[----:B------:R-:W-:Y:S01]  /*4cb70*/  IMAD.MOV.U32 R58, RZ, RZ, R85 ;  /* 0x000000ffff3a7224 */ /* 0x000fe200078e0055 */
[----:B------:R-:W-:Y:S01]  /*4cb80*/  MOV R85, R250 ;  /* 0x000000fa00557202 */ /* 0x000fe20000000f00 */
[----:B------:R-:W-:Y:S02]  /*4cb90*/  IMAD.MOV.U32 R84, RZ, RZ, R249 ;  /* 0x000000ffff547224 */ /* 0x000fe400078e00f9 */
[----:B------:R-:W2:Y:S01]  /*4cba0*/  LDL.LU R249, [R1+0x2de0] ;  /* 0x002de00001f97983 */ /* 0x000ea20000300800 */
[----:B------:R-:W-:-:S03]  /*4cbb0*/  IMAD.MOV.U32 R86, RZ, RZ, R251 ;  /* 0x000000ffff567224 */ /* 0x000fc600078e00fb */
[----:B------:R-:W2:Y:S01]  /*4cbc0*/  LDL.LU R250, [R1+0x2ddc] ;  /* 0x002ddc0001fa7983 */ /* 0x000ea20000300800 */
[----:B------:R-:W-:-:S03]  /*4cbd0*/  IMAD.MOV.U32 R46, RZ, RZ, R87 ;  /* 0x000000ffff2e7224 */ /* 0x000fc600078e0057 */
[----:B------:R-:W2:Y:S01]  /*4cbe0*/  LDL.LU R251, [R1+0x2dd8] ;  /* 0x002dd80001fb7983 */ /* 0x000ea20000300800 */
[----:B------:R-:W-:-:S03]  /*4cbf0*/  IMAD.MOV.U32 R87, RZ, RZ, R246 ;  /* 0x000000ffff577224 */ /* 0x000fc600078e00f6 */
[----:B------:R-:W2:Y:S04]  /*4cc00*/  LDL.LU R246, [R1+0x2dd4] ;  /* 0x002dd40001f67983 */ /* 0x000ea80000300800 */
[----:B------:R-:W2:Y:S01]  /*4cc10*/  LDL.LU R247, [R1+0x2dd0] ;  /* 0x002dd00001f77983 */ /* 0x000ea20000300800 */
[----:B------:R-:W-:Y:S01]  /*4cc20*/  IMAD.MOV.U32 R11, RZ, RZ, R93 ;  /* 0x000000ffff0b7224 */ /* 0x000fe200078e005d */
[----:B------:R-:W-:Y:S01]  /*4cc30*/  MOV R252, R94 ;  /* 0x0000005e00fc7202 */ /* 0x000fe20000000f00 */
[----:B------:R-:W-:Y:S01]  /*4cc40*/  IMAD.MOV.U32 R2, RZ, RZ, R95 ;  /* 0x000000ffff027224 */ /* 0x000fe200078e005f */
[----:B------:R-:W2:Y:S04]  /*4cc50*/  LDL.LU R93, [R1+0x194] ;  /* 0x00019400015d7983 */ /* 0x000ea80000300800 */
[----:B------:R-:W2:Y:S04]  /*4cc60*/  LDL.LU R94, [R1+0x198] ;  /* 0x00019800015e7983 */ /* 0x000ea80000300800 */
[----:B------:R-:W2:Y:S01]  /*4cc70*/  LDL.LU R95, [R1+0x19c] ;  /* 0x00019c00015f7983 */ /* 0x000ea20000300800 */
[C---:B---3--:R-:W-:Y:S08]  /*4cc80*/  HMMA.1688.F32.TF32 R104, R76.reuse, R8, R100 ;  /* 0x000000084c68723c */ /* 0x048ff00000081064 */
[C---:B----4-:R-:W-:Y:S08]  /*4cc90*/  HMMA.1688.F32.TF32 R100, R76.reuse, R12, R96 ;  /* 0x0000000c4c64723c */ /* 0x050ff00000081060 */
[----:B------:R-:W-:Y:S08]  /*4cca0*/  HMMA.1688.F32.TF32 R96, R76, R16, R80 ;  /* 0x000000104c60723c */ /* 0x000ff00000081050 */
[C---:B--2---:R-:W-:Y:S08]  /*4ccb0*/  HMMA.1688.F32.TF32 R248, R72.reuse, R64, R248 ;  /* 0x0000004048f8723c */ /* 0x044ff000000810f8 */
[----:B------:R-:W-:Y:S01]  /*4ccc0*/  HMMA.1688.F32.TF32 R244, R72, R68, R244 ;  /* 0x0000004448f4723c */ /* 0x000fe200000810f4 */
[----:B------:R-:W-:Y:S04]  /*4ccd0*/  LDS R72, [R3+0x28200] ;  /* 0x0282000003487984 */ /* 0x000fe80000000800 */
[----:B------:R-:W-:Y:S03]  /*4cce0*/  LDS R74, [R3+0x2a200] ;  /* 0x02a20000034a7984 */ /* 0x000fe60000000800 */
[C---:B------:R-:W-:Y:S01]  /*4ccf0*/  HMMA.1688.F32.TF32 R88, R76.reuse, R20, R88 ;  /* 0x000000144c58723c */ /* 0x040fe20000081058 */
[----:B------:R-:W-:Y:S04]  /*4cd00*/  LDS R73, [R0+0x28200] ;  /* 0x0282000000497984 */ /* 0x000fe80000000800 */
[----:B------:R-:W1:Y:S04]  /*4cd10*/  LDS R75, [R0+0x2a200] ;  /* 0x02a20000004b7984 */ /* 0x000e680000000800 */
        /* <DEDUP_REMOVED lines=8> */
[----:B------:R-:W-:Y:S04]  /*4cda0*/  STL.64 [R1+0x1d0], R104 ;  /* 0x0001d06801007387 */ /* 0x000fe80000100a00 */
[----:B------:R-:W-:Y:S04]  /*4cdb0*/  STL.64 [R1+0x1d8], R106 ;  /* 0x0001d86a01007387 */ /* 0x000fe80000100a00 */
[----:B------:R-:W3:Y:S04]  /*4cdc0*/  LDL.LU R80, [R1+0x170] ;  /* 0x0001700001507983 */ /* 0x000ee80000300800 */
[----:B------:R-:W-:Y:S04]  /*4cdd0*/  STL.64 [R1+0x1c0], R100 ;  /* 0x0001c06401007387 */ /* 0x000fe80000100a00 */
[----:B------:R-:W-:Y:S04]  /*4cde0*/  STL.64 [R1+0x1c8], R102 ;  /* 0x0001c86601007387 */ /* 0x000fe80000100a00 */
[----:B------:R-:W-:Y:S04]  /*4cdf0*/  STL.64 [R1+0x1b0], R96 ;  /* 0x0001b06001007387 */ /* 0x000fe80000100a00 */
[----:B------:R-:W-:Y:S04]  /*4ce00*/  STL.64 [R1+0x1b8], R98 ;  /* 0x0001b86201007387 */ /* 0x000fe80000100a00 */
[----:B------:R-:W3:Y:S04]  /*4ce10*/  LDL.LU R81, [R1+0x174] ;  /* 0x0001740001517983 */ /* 0x000ee80000300800 */
[----:B------:R-:W3:Y:S04]  /*4ce20*/  LDL.LU R82, [R1+0x178] ;  /* 0x0001780001527983 */ /* 0x000ee80000300800 */
[----:B------:R-:W3:Y:S01]  /*4ce30*/  LDL.LU R83, [R1+0x17c] ;  /* 0x00017c0001537983 */ /* 0x000ee20000300800 */
[C---:B------:R-:W-:Y:S08]  /*4ce40*/  HMMA.1688.F32.TF32 R92, R76.reuse, R24, R92 ;  /* 0x000000184c5c723c */ /* 0x040ff0000008105c */
[----:B------:R-:W-:Y:S01]  /*4ce50*/  HMMA.1688.F32.TF32 R84, R76, R28, R84 ;  /* 0x0000001c4c54723c */ /* 0x000fe20000081054 */
[----:B--2---:R-:W-:Y:S01]  /*4ce60*/  IMAD.MOV.U32 R247, RZ, RZ, R88 ;  /* 0x000000fffff77224 */ /* 0x004fe200078e0058 */
[----:B------:R-:W-:Y:S01]  /*4ce70*/  MOV R249, R90 ;  /* 0x0000005a00f97202 */ /* 0x000fe20000000f00 */
[----:B------:R-:W-:Y:S01]  /*4ce80*/  IMAD.MOV.U32 R250, RZ, RZ, R91 ;  /* 0x000000fffffa7224 */ /* 0x000fe200078e005b */
[----:B------:R-:W2:Y:S01]  /*4ce90*/  LDL.LU R88, [R1+0x160] ;  /* 0x0001600001587983 */ /* 0x000ea20000300800 */
[----:B------:R-:W-:-:S03]  /*4cea0*/  IMAD.MOV.U32 R248, RZ, RZ, R89 ;  /* 0x000000fffff87224 */ /* 0x000fc600078e0059 */
[----:B------:R-:W2:Y:S04]  /*4ceb0*/  LDL.LU R89, [R1+0x164] ;  /* 0x0001640001597983 */ /* 0x000ea80000300800 */
[----:B------:R-:W2:Y:S04]  /*4cec0*/  LDL.LU R90, [R1+0x168] ;  /* 0x00016800015a7983 */ /* 0x000ea80000300800 */
[----:B------:R-:W2:Y:S01]  /*4ced0*/  LDL.LU R91, [R1+0x16c] ;  /* 0x00016c00015b7983 */ /* 0x000ea20000300800 */
[----:B------:R-:W-:Y:S01]  /*4cee0*/  IMAD.MOV.U32 R246, RZ, RZ, R95 ;  /* 0x000000fffff67224 */ /* 0x000fe200078e005f */
[----:B------:R-:W-:-:S02]  /*4cef0*/  MOV R245, R94 ;  /* 0x0000005e00f57202 */ /* 0x000fc40000000f00 */
[----:B------:R4:W-:Y:S01]  /*4cf00*/  STL [R1+0x2c4c], R250 ;  /* 0x002c4cfa01007387 */ /* 0x0009e20000100800 */
[----:B------:R-:W-:-:S03]  /*4cf10*/  IMAD.MOV.U32 R244, RZ, RZ, R93 ;  /* 0x000000fffff47224 */ /* 0x000fc600078e005d */
[----:B------:R1:W-:Y:S04]  /*4cf20*/  STL [R1+0x2c48], R249 ;  /* 0x002c48f901007387 */ /* 0x0003e80000100800 */
[----:B------:R-:W-:Y:S04]  /*4cf30*/  STL [R1+0x2c44], R247 ;  /* 0x002c44f701007387 */ /* 0x000fe80000100800 */
[----:B------:R1:W-:Y:S01]  /*4cf40*/  STL [R1+0x2c40], R248 ;  /* 0x002c40f801007387 */ /* 0x0003e20000100800 */
[----:B----4-:R-:W-:-:S03]  /*4cf50*/  IMAD.MOV.U32 R250, RZ, RZ, R84 ;  /* 0x000000fffffa7224 */ /* 0x010fc600078e0054 */
[----:B------:R4:W-:Y:S01]  /*4cf60*/  STL [R1+0x190], R92 ;  /* 0x0001905c01007387 */ /* 0x0009e20000100800 */
[----:B-1----:R-:W-:-:S03]  /*4cf70*/  MOV R249, R85 ;  /* 0x0000005500f97202 */ /* 0x002fc60000000f00 */
[----:B------:R-:W-:Y:S01]  /*4cf80*/  STL [R1+0x2c58], R246 ;  /* 0x002c58f601007387 */ /* 0x000fe20000100800 */
[----:B------:R-:W-:-:S03]  /*4cf90*/  IMAD.MOV.U32 R248, RZ, RZ, R87 ;  /* 0x000000fffff87224 */ /* 0x000fc600078e0057 */
[----:B------:R-:W-:Y:S01]  /*4cfa0*/  STL [R1+0x2c54], R245 ;  /* 0x002c54f501007387 */ /* 0x000fe20000100800 */
[----:B------:R-:W-:-:S03]  /*4cfb0*/  IMAD.MOV.U32 R247, RZ, RZ, R86 ;  /* 0x000000fffff77224 */ /* 0x000fc600078e0056 */
[----:B------:R1:W-:Y:S04]  /*4cfc0*/  STL [R1+0x2c50], R244 ;  /* 0x002c50f401007387 */ /* 0x0003e80000100800 */
        /* <DEDUP_REMOVED lines=8> */
[C---:B---3--:R-:W-:Y:S11]  /*4d050*/  HMMA.1688.F32.TF32 R80, R76.reuse, R32, R80 ;  /* 0x000000204c50723c */ /* 0x048ff60000081050 */
[----:B------:R-:W-:Y:S11]  /*4d060*/  @!UPT UIADD3 URZ, URZ, URZ, URZ ;  /* 0x0000003f3f3ff290 */ /* 0x000ff6000fffe03f */
[----:B------:R-:W-:Y:S02]  /*4d070*/  @!UPT UIADD3 URZ, URZ, URZ, URZ ;  /* 0x0000003f3f3ff290 */ /* 0x000fe4000fffe03f */
[----:B------:R-:W-:Y:S01]  /*4d080*/  MOV R251, R80 ;  /* 0x0000005000fb7202 */ /* 0x000fe20000000f00 */
[----:B------:R-:W-:Y:S01]  /*4d090*/  IMAD.MOV.U32 R66, RZ, RZ, R81 ;  /* 0x000000ffff427224 */ /* 0x000fe200078e0051 */
[----:B------:R-:W3:Y:S01]  /*4d0a0*/  LDL.LU R80, [R1+0x140] ;  /* 0x0001400001507983 */ /* 0x000ee20000300800 */
[----:B------:R-:W-:Y:S01]  /*4d0b0*/  IMAD.MOV.U32 R67, RZ, RZ, R82 ;  /* 0x000000ffff437224 */ /* 0x000fe200078e0052 */
[----:B------:R-:W-:Y:S02]  /*4d0c0*/  MOV R70, R83 ;  /* 0x0000005300467202 */ /* 0x000fe40000000f00 */
[----:B------:R-:W3:Y:S04]  /*4d0d0*/  LDL.LU R81, [R1+0x144] ;  /* 0x0001440001517983 */ /* 0x000ee80000300800 */
[----:B------:R-:W3:Y:S04]  /*4d0e0*/  LDL.LU R82, [R1+0x148] ;  /* 0x0001480001527983 */ /* 0x000ee80000300800 */
[----:B------:R-:W3:Y:S01]  /*4d0f0*/  LDL.LU R83, [R1+0x14c] ;  /* 0x00014c0001537983 */ /* 0x000ee20000300800 */
[C---:B--2---:R-:W-:Y:S03]  /*4d100*/  HMMA.1688.F32.TF32 R88, R76.reuse, R36, R88 ;  /* 0x000000244c58723c */ /* 0x044fe60000081058 */
[----:B------:R-:W-:Y:S04]  /*4d110*/  STL [R1+0x2c78], R70 ;  /* 0x002c784601007387 */ /* 0x000fe80000100800 */
[----:B------:R-:W-:Y:S04]  /*4d120*/  STL [R1+0x2c74], R67 ;  /* 0x002c744301007387 */ /* 0x000fe80000100800 */
[----:B------:R-:W-:Y:S04]  /*4d130*/  STL [R1+0x2c70], R66 ;  /* 0x002c704201007387 */ /* 0x000fe80000100800 */
[----:B------:R2:W-:Y:S04]  /*4d140*/  STL [R1+0x2c6c], R251 ;  /* 0x002c6cfb01007387 */ /* 0x0005e80000100800 */
[----:B----4-:R-:W4:Y:S04]  /*4d150*/  LDL.LU R92, [R1+0x120] ;  /* 0x00012000015c7983 */ /* 0x010f280000300800 */
[----:B------:R-:W4:Y:S01]  /*4d160*/  LDL.LU R93, [R1+0x124] ;  /* 0x00012400015d7983 */ /* 0x000f220000300800 */
[----:B------:R-:W-:Y:S03]  /*4d170*/  HMMA.1688.F32.TF32 R84, R76, R40, R84 ;  /* 0x000000284c54723c */ /* 0x000fe60000081054 */
[----:B------:R-:W4:Y:S01]  /*4d180*/  LDL.LU R94, [R1+0x128] ;  /* 0x00012800015e7983 */ /* 0x000f220000300800 */
[----:B-1----:R-:W-:Y:S01]  /*4d190*/  IMAD.MOV.U32 R244, RZ, RZ, R91 ;  /* 0x000000fffff47224 */ /* 0x002fe200078e005b */
[----:B------:R-:W-:-:S02]  /*4d1a0*/  MOV R245, R90 ;  /* 0x0000005a00f57202 */ /* 0x000fc40000000f00 */
[----:B------:R-:W4:Y:S01]  /*4d1b0*/  LDL.LU R95, [R1+0x12c] ;  /* 0x00012c00015f7983 */ /* 0x000f220000300800 */
[----:B------:R-:W-:-:S03]  /*4d1c0*/  IMAD.MOV.U32 R246, RZ, RZ, R89 ;  /* 0x000000fffff67224 */ /* 0x000fc600078e0059 */
[----:B------:R-:W4:Y:S01]  /*4d1d0*/  LDL.LU R96, [R1+0x130] ;  /* 0x0001300001607983 */ /* 0x000f220000300800 */
[----:B------:R-:W-:-:S03]  /*4d1e0*/  IMAD.MOV.U32 R247, RZ, RZ, R88 ;  /* 0x000000fffff77224 */ /* 0x000fc600078e0058 */
[----:B------:R-:W4:Y:S04]  /*4d1f0*/  LDL.LU R97, [R1+0x134] ;  /* 0x0001340001617983 */ /* 0x000f280000300800 */
[----:B------:R-:W4:Y:S04]  /*4d200*/  LDL.LU R98, [R1+0x138] ;  /* 0x0001380001627983 */ /* 0x000f280000300800 */
[----:B------:R-:W4:Y:S04]  /*4d210*/  LDL.LU R99, [R1+0x13c] ;  /* 0x00013c0001637983 */ /* 0x000f280000300800 */
[----:B------:R-:W-:Y:S04]  /*4d220*/  STL [R1+0x2c88], R244 ;  /* 0x002c88f401007387 */ /* 0x000fe80000100800 */
[----:B------:R-:W-:Y:S04]  /*4d230*/  STL [R1+0x2c84], R245 ;  /* 0x002c84f501007387 */ /* 0x000fe80000100800 */
[----:B------:R-:W-:Y:S04]  /*4d240*/  STL [R1+0x2c80], R246 ;  /* 0x002c80f601007387 */ /* 0x000fe80000100800 */
[----:B------:R1:W-:Y:S01]  /*4d250*/  STL [R1+0x2c7c], R247 ;  /* 0x002c7cf701007387 */ /* 0x0003e20000100800 */
[----:B--2---:R-:W-:-:S03]  /*4d260*/  IMAD.MOV.U32 R251, RZ, RZ, R84 ;  /* 0x000000fffffb7224 */ /* 0x004fc600078e0054 */
[----:B------:R-:W2:Y:S01]  /*4d270*/  LDL.LU R88, [R1+0x110] ;  /* 0x0001100001587983 */ /* 0x000ea20000300800 */
[----:B------:R-:W-:-:S03]  /*4d280*/  IMAD.MOV.U32 R249, RZ, RZ, R87 ;  /* 0x000000fffff97224 */ /* 0x000fc600078e0057 */
[----:B------:R-:W2:Y:S01]  /*4d290*/  LDL.LU R89, [R1+0x114] ;  /* 0x0001140001597983 */ /* 0x000ea20000300800 */
[----:B------:R-:W-:Y:S01]  /*4d2a0*/  MOV R248, R85 ;  /* 0x0000005500f87202 */ /* 0x000fe20000000f00 */
[----:B------:R-:W-:Y:S02]  /*4d2b0*/  IMAD.MOV.U32 R250, RZ, RZ, R86 ;  /* 0x000000fffffa7224 */ /* 0x000fe400078e0056 */
        /* <DEDUP_REMOVED lines=9> */
[----:B------:R1:W-:Y:S01]  /*4d350*/  STL [R1+0x2c8c], R251 ;  /* 0x002c8cfb01007387 */ /* 0x0003e20000100800 */
[C---:B---3--:R-:W-:Y:S11]  /*4d360*/  HMMA.1688.F32.TF32 R80, R76.reuse, R44, R80 ;  /* 0x0000002c4c50723c */ /* 0x048ff60000081050 */
[----:B------:R-:W-:Y:S11]  /*4d370*/  @!UPT UIADD3 URZ, URZ, URZ, URZ ;  /* 0x0000003f3f3ff290 */ /* 0x000ff6000fffe03f */
[----:B------:R-:W-:Y:S02]  /*4d380*/  @!UPT UIADD3 URZ, URZ, URZ, URZ ;  /* 0x0000003f3f3ff290 */ /* 0x000fe4000fffe03f */
[----:B-1----:R-:W-:Y:S01]  /*4d390*/  MOV R247, R80 ;  /* 0x0000005000f77202 */ /* 0x002fe20000000f00 */
[----:B------:R-:W-:Y:S01]  /*4d3a0*/  IMAD.MOV.U32 R70, RZ, RZ, R81 ;  /* 0x000000ffff467224 */ /* 0x000fe200078e0051 */
[----:B------:R-:W3:Y:S01]  /*4d3b0*/  LDL.LU R80, [R1+0xf0] ;  /* 0x0000f00001507983 */ /* 0x000ee20000300800 */
[----:B------:R-:W-:Y:S01]  /*4d3c0*/  IMAD.MOV.U32 R67, RZ, RZ, R82 ;  /* 0x000000ffff437224 */ /* 0x000fe200078e0052 */
[----:B------:R-:W-:Y:S02]  /*4d3d0*/  MOV R66, R83 ;  /* 0x0000005300427202 */ /* 0x000fe40000000f00 */
[----:B------:R-:W3:Y:S04]  /*4d3e0*/  LDL.LU R81, [R1+0xf4] ;  /* 0x0000f40001517983 */ /* 0x000ee80000300800 */
[----:B------:R-:W3:Y:S04]  /*4d3f0*/  LDL.LU R82, [R1+0xf8] ;  /* 0x0000f80001527983 */ /* 0x000ee80000300800 */
[----:B------:R-:W3:Y:S01]  /*4d400*/  LDL.LU R83, [R1+0xfc] ;  /* 0x0000fc0001537983 */ /* 0x000ee20000300800 */
[C---:B----4-:R-:W-:Y:S08]  /*4d410*/  HMMA.1688.F32.TF32 R92, R76.reuse, R52, R92 ;  /* 0x000000344c5c723c */ /* 0x050ff0000008105c */
[C---:B------:R-:W-:Y:S01]  /*4d420*/  HMMA.1688.F32.TF32 R96, R76.reuse, R48, R96 ;  /* 0x000000304c60723c */ /* 0x040fe20000081060 */
[----:B------:R-:W-:Y:S04]  /*4d430*/  STL [R1+0x2ca8], R66 ;  /* 0x002ca84201007387 */ /* 0x000fe80000100800 */
[----:B------:R-:W-:Y:S11]  /*4d440*/  STL [R1+0x2ca4], R67 ;  /* 0x002ca44301007387 */ /* 0x000ff60000100800 */
[----:B------:R-:W-:Y:S01]  /*4d450*/  IMAD.MOV.U32 R246, RZ, RZ, R95 ;  /* 0x000000fffff67224 */ /* 0x000fe200078e005f */
[----:B------:R-:W-:Y:S01]  /*4d460*/  STL [R1+0x2ca0], R70 ;  /* 0x002ca04601007387 */ /* 0x000fe20000100800 */
[----:B------:R-:W-:Y:S01]  /*4d470*/  IMAD.MOV.U32 R245, RZ, RZ, R94 ;  /* 0x000000fffff57224 */ /* 0x000fe200078e005e */
[----:B--2---:R-:W-:Y:S05]  /*4d480*/  HMMA.1688.F32.TF32 R88, R76, R56, R88 ;  /* 0x000000384c58723c */ /* 0x004fea0000081058 */
[----:B------:R-:W-:Y:S01]  /*4d490*/  IMAD.MOV.U32 R71, RZ, RZ, R96 ;  /* 0x000000ffff477224 */ /* 0x000fe200078e0060 */
[----:B------:R1:W-:Y:S01]  /*4d4a0*/  STL [R1+0x2c9c], R247 ;  /* 0x002c9cf701007387 */ /* 0x0003e20000100800 */
[----:B------:R-:W-:Y:S01]  /*4d4b0*/  MOV R244, R93 ;  /* 0x0000005d00f47202 */ /* 0x000fe20000000f00 */
[----:B------:R-:W-:-:S02]  /*4d4c0*/  IMAD.MOV.U32 R251, RZ, RZ, R92 ;  /* 0x000000fffffb7224 */ /* 0x000fc400078e005c */
[----:B------:R-:W-:Y:S01]  /*4d4d0*/  STL [R1+0x134], R97 ;  /* 0x0001346101007387 */ /* 0x000fe20000100800 */
[----:B------:R-:W-:Y:S03]  /*4d4e0*/  HMMA.1688.F32.TF32 R84, R76, R60, R84 ;  /* 0x0000003c4c54723c */ /* 0x000fe60000081054 */
[----:B------:R-:W-:Y:S04]  /*4d4f0*/  STL.64 [R1+0x138], R98 ;  /* 0x0001386201007387 */ /* 0x000fe80000100a00 */
[----:B------:R2:W-:Y:S06]  /*4d500*/  STL [R1+0x2cac], R71 ;  /* 0x002cac4701007387 */ /* 0x0005ec0000100800 */
[----:B------:R-:W-:Y:S01]  /*4d510*/  MOV R248, R91 ;  /* 0x0000005b00f87202 */ /* 0x000fe20000000f00 */
[----:B------:R4:W-:Y:S01]  /*4d520*/  STL [R1+0x2cbc], R246 ;  /* 0x002cbcf601007387 */ /* 0x0009e20000100800 */
[----:B------:R-:W-:Y:S01]  /*4d530*/  IMAD.MOV.U32 R250, RZ, RZ, R90 ;  /* 0x000000fffffa7224 */ /* 0x000fe200078e005a */
[----:B-1----:R-:W-:Y:S01]  /*4d540*/  MOV R247, R88 ;  /* 0x0000005800f77202 */ /* 0x002fe20000000f00 */
[----:B------:R-:W-:Y:S01]  /*4d550*/  IMAD.MOV.U32 R249, RZ, RZ, R89 ;  /* 0x000000fffff97224 */ /* 0x000fe200078e0059 */
[----:B------:R1:W-:Y:S04]  /*4d560*/  STL [R1+0x2cb8], R245 ;  /* 0x002cb8f501007387 */ /* 0x0003e80000100800 */
[----:B------:R1:W-:Y:S04]  /*4d570*/  STL [R1+0x2cb4], R244 ;  /* 0x002cb4f401007387 */ /* 0x0003e80000100800 */
[----:B------:R1:W-:Y:S04]  /*4d580*/  STL [R1+0x2cb0], R251 ;  /* 0x002cb0fb01007387 */ /* 0x0003e80000100800 */
[----:B------:R1:W-:Y:S04]  /*4d590*/  STL [R1+0x2ccc], R248 ;  /* 0x002cccf801007387 */ /* 0x0003e80000100800 */
[----:B------:R1:W-:Y:S04]  /*4d5a0*/  STL [R1+0x2cc8], R250 ;  /* 0x002cc8fa01007387 */ /* 0x0003e80000100800 */
[----:B------:R-:W-:Y:S04]  /*4d5b0*/  STL [R1+0x2cc4], R249 ;  /* 0x002cc4f901007387 */ /* 0x000fe80000100800 */
[----:B------:R1:W-:Y:S01]  /*4d5c0*/  STL [R1+0x2cc0], R247 ;  /* 0x002cc0f701007387 */ /* 0x0003e20000100800 */
[----:B--2---:R-:W-:Y:S01]  /*4d5d0*/  IMAD.MOV.U32 R71, RZ, RZ, R84 ;  /* 0x000000ffff477224 */ /* 0x004fe200078e0054 */
[----:B------:R-:W-:Y:S01]  /*4d5e0*/  MOV R67, R86 ;  /* 0x0000005600437202 */ /* 0x000fe20000000f00 */
[----:B------:R-:W-:-:S02]  /*4d5f0*/  IMAD.MOV.U32 R66, RZ, RZ, R85 ;  /* 0x000000ffff427224 */ /* 0x000fc400078e0055 */
[----:B------:R-:W-:Y:S01]  /*4d600*/  IMAD.MOV.U32 R70, RZ, RZ, R87 ;  /* 0x000000ffff467224 */ /* 0x000fe200078e0057 */
[----:B---3--:R-:W-:Y:S11]  /*4d610*/  HMMA.1688.F32.TF32 R80, R76, R64, R80 ;  /* 0x000000404c50723c */ /* 0x008ff60000081050 */
[----:B------:R-:W-:Y:S11]  /*4d620*/  @!UPT UIADD3 URZ, URZ, URZ, URZ ;  /* 0x0000003f3f3ff290 */ /* 0x000ff6000fffe03f */
[----:B------:R-:W-:Y:S02]  /*4d630*/  @!UPT UIADD3 URZ, URZ, URZ, URZ ;  /* 0x0000003f3f3ff290 */ /* 0x000fe4000fffe03f */
[----:B----4-:R-:W-:Y:S01]  /*4d640*/  IMAD.MOV.U32 R246, RZ, RZ, R80 ;  /* 0x000000fffff67224 */ /* 0x010fe200078e0050 */
[----:B-1----:R-:W-:Y:S01]  /*4d650*/  MOV R245, R81 ;  /* 0x0000005100f57202 */ /* 0x002fe20000000f00 */
[----:B------:R-:W2:Y:S01]  /*4d660*/  LDL.LU R80, [R1+0x410] ;  /* 0x0004100001507983 */ /* 0x000ea20000300800 */
[----:B------:R-:W-:Y:S02]  /*4d670*/  IMAD.MOV.U32 R244, RZ, RZ, R82 ;  /* 0x000000fffff47224 */ /* 0x000fe400078e0052 */
[----:B------:R-:W-:Y:S01]  /*4d680*/  IMAD.MOV.U32 R251, RZ, RZ, R83 ;  /* 0x000000fffffb7224 */ /* 0x000fe200078e0053 */
        /* <DEDUP_REMOVED lines=96> */
[----:B------:R-:W-:Y:S08]  /*4dc90*/  HMMA.1688.F32.TF32 R156, R72, R20, R156 ;  /* 0x00000014489c723c */ /* 0x000ff0000008109c */
[----:B------:R-:W-:Y:S08]  /*4dca0*/  HMMA.1688.F32.TF32 R76, R76, R68, R172 ;  /* 0x000000444c4c723c */ /* 0x000ff000000810ac */
[C---:B------:R-:W-:Y:S08]  /*4dcb0*/  HMMA.1688.F32.TF32 R160, R72.reuse, R16, R160 ;  /* 0x0000001048a0723c */ /* 0x040ff000000810a0 */
[C---:B------:R-:W-:Y:S08]  /*4dcc0*/  HMMA.1688.F32.TF32 R168, R72.reuse, R8, R168 ;  /* 0x0000000848a8723c */ /* 0x040ff000000810a8 */
[----:B------:R-:W-:Y:S01]  /*4dcd0*/  MOV R248, R76 ;  /* 0x0000004c00f87202 */ /* 0x000fe20000000f00 */
[----:B------:R-:W-:Y:S01]  /*4dce0*/  IMAD.MOV.U32 R250, RZ, RZ, R77 ;  /* 0x000000fffffa7224 */ /* 0x000fe200078e004d */
[----:B------:R-:W-:Y:S01]  /*4dcf0*/  MOV R247, R79 ;  /* 0x0000004f00f77202 */ /* 0x000fe20000000f00 */
[----:B------:R-:W-:Y:S01]  /*4dd00*/  IMAD.MOV.U32 R249, RZ, RZ, R78 ;  /* 0x000000fffff97224 */ /* 0x000fe200078e004e */
[----:B------:R-:W-:Y:S04]  /*4dd10*/  LDS R76, [R3+0x28300] ;  /* 0x02830000034c7984 */ /* 0x000fe80000000800 */
[----:B------:R-:W-:Y:S04]  /*4dd20*/  LDS R78, [R3+0x2a300] ;  /* 0x02a30000034e7984 */ /* 0x000fe80000000800 */
[----:B------:R-:W-:Y:S01]  /*4dd30*/  LDS R77, [R0+0x28300] ;  /* 0x02830000004d7984 */ /* 0x000fe20000000800 */
[C---:B------:R-:W-:Y:S03]  /*4dd40*/  HMMA.1688.F32.TF32 R164, R72.reuse, R12, R164 ;  /* 0x0000000c48a4723c */ /* 0x040fe600000810a4 */
[----:B------:R-:W1:Y:S05]  /*4dd50*/  LDS R79, [R0+0x2a300] ;  /* 0x02a30000004f7984 */ /* 0x000e6a0000000800 */
[C---:B------:R-:W-:Y:S01]  /*4dd60*/  HMMA.1688.F32.TF32 R148, R72.reuse, R28, R148 ;  /* 0x0000001c4894723c */ /* 0x040fe20000081094 */
[----:B------:R-:W-:Y:S04]  /*4dd70*/  STL.64 [R1+0x4d0], R168 ;  /* 0x0004d0a801007387 */ /* 0x000fe80000100a00 */
[----:B------:R-:W-:Y:S10]  /*4dd80*/  STL.64 [R1+0x4d8], R170 ;  /* 0x0004d8aa01007387 */ /* 0x000ff40000100a00 */
[----:B------:R-:W-:Y:S01]  /*4dd90*/  STL.64 [R1+0x4c0], R164 ;  /* 0x0004c0a401007387 */ /* 0x000fe20000100a00 */
[C---:B------:R-:W-:Y:S03]  /*4dda0*/  HMMA.1688.F32.TF32 R132, R72.reuse, R44, R132 ;  /* 0x0000002c4884723c */ /* 0x040fe60000081084 */
        /* <DEDUP_REMOVED lines=30> */
[C---:B-1----:R-:W-:Y:S03]  /*4df90*/  HMMA.1688.F32.TF32 R80, R76.reuse, R24, R80 ;  /* 0x000000184c50723c */ /* 0x042fe60000081050 */
[----:B------:R-:W-:Y:S04]  /*4dfa0*/  LDS R72, [R3+0x28400] ;  /* 0x0284000003487984 */ /* 0x000fe80000000800 */
[----:B------:R-:W-:Y:S01]  /*4dfb0*/  LDS R74, [R3+0x2a400] ;  /* 0x02a40000034a7984 */ /* 0x000fe20000000800 */
[C---:B--2---:R-:W-:Y:S03]  /*4dfc0*/  HMMA.1688.F32.TF32 R100, R76.reuse, R8, R96 ;  /* 0x000000084c64723c */ /* 0x044fe60000081060 */
[----:B------:R-:W-:Y:S04]  /*4dfd0*/  LDS R73, [R0+0x28400] ;  /* 0x0284000000497984 */ /* 0x000fe80000000800 */
[----:B------:R-:W1:Y:S01]  /*4dfe0*/  LDS R75, [R0+0x2a400] ;  /* 0x02a40000004b7984 */ /* 0x000e620000000800 */
        /* <DEDUP_REMOVED lines=130> */
[C---:B------:R-:W-:Y:S07]  /*4e810*/  HMMA.1688.F32.TF32 R168, R76.reuse, R52, R168 ;  /* 0x000000344ca8723c */ /* 0x040fee00000810a8 */
        /* <DEDUP_REMOVED lines=18> */
[----:B------:R-:W-:Y:S01]  /*4e940*/  STL.64 [R1+0x380], R160 ;  /* 0x000380a001007387 */ /* 0x000fe20000100a00 */
[C---:B------:R-:W-:Y:S03]  /*4e950*/  HMMA.1688.F32.TF32 R148, R72.reuse, R12, R148 ;  /* 0x0000000c4894723c */ /* 0x040fe60000081094 */
        /* <DEDUP_REMOVED lines=9> */
[----:B------:R-:W-:Y:S04]  /*4e9f0*/  STL.64 [R1+0x360], R152 ;  /* 0x0003609801007387 */ /* 0x000fe80000100a00 */
[----:B------:R-:W-:Y:S04]  /*4ea00*/  STL.64 [R1+0x368], R154 ;  /* 0x0003689a01007387 */ /* 0x000fe80000100a00 */
[----:B------:R-:W-:Y:S01]  /*4ea10*/  STL.64 [R1+0x350], R148 ;  /* 0x0003509401007387 */ /* 0x000fe20000100a00 */
[C---:B------:R-:W-:Y:S03]  /*4ea20*/  HMMA.1688.F32.TF32 R132, R72.reuse, R24, R132 ;  /* 0x000000184884723c */ /* 0x040fe60000081084 */
[----:B------:R-:W-:Y:S04]  /*4ea30*/  STL.64 [R1+0x358], R150 ;  /* 0x0003589601007387 */ /* 0x000fe80000100a00 */
[----:B------:R-:W-:Y:S01]  /*4ea40*/  LDS R141, [R0+0x28500] ;  /* 0x02850000008d7984 */ /* 0x000fe20000000800 */
[C---:B------:R-:W-:Y:S03]  /*4ea50*/  HMMA.1688.F32.TF32 R124, R72.reuse, R32, R124 ;  /* 0x00000020487c723c */ /* 0x040fe6000008107c */
[----:B------:R-:W1:Y:S04]  /*4ea60*/  LDS R143, [R0+0x2a500] ;  /* 0x02a50000008f7984 */ /* 0x000e680000000800 */
[----:B------:R-:W-:Y:S04]  /*4ea70*/  STL.64 [R1+0x340], R76 ;  /* 0x0003404c01007387 */ /* 0x000fe80000100a00 */
[----:B------:R2:W-:Y:S02]  /*4ea80*/  STL.64 [R1+0x348], R78 ;  /* 0x0003484e01007387 */ /* 0x0005e40000100a00 */
[C---:B--2---:R-:W-:Y:S02]  /*4ea90*/  HMMA.1688.F32.TF32 R76, R72.reuse, R28, R128 ;  /* 0x0000001c484c723c */ /* 0x044fe40000081080 */
[----:B------:R-:W-:Y:S04]  /*4eaa0*/  STL.64 [R1+0x330], R136 ;  /* 0x0003308801007387 */ /* 0x000fe80000100a00 */
[----:B------:R-:W-:Y:S04]  /*4eab0*/  STL.64 [R1+0x338], R138 ;  /* 0x0003388a01007387 */ /* 0x000fe80000100a00 */
[----:B------:R-:W-:Y:S01]  /*4eac0*/  STL.64 [R1+0x320], R132 ;  /* 0x0003208401007387 */ /* 0x000fe20000100a00 */
[C---:B------:R-:W-:Y:S03]  /*4ead0*/  HMMA.1688.F32.TF32 R112, R72.reuse, R36, R112 ;  /* 0x000000244870723c */ /* 0x040fe60000081070 */
        /* <DEDUP_REMOVED lines=23> */
[----:B------:R-:W-:Y:S04]  /*4ec50*/  STL.64 [R1+0x2a8], R94 ;  /* 0x0002a85e01007387 */ /* 0x000fe80000100a00 */
[----:B------:R2:W-:Y:S04]  /*4ec60*/  STL.64 [R1+0x290], R88 ;  /* 0x0002905801007387 */ /* 0x0005e80000100a00 */
[----:B------:R3:W-:Y:S04]  /*4ec70*/  STL.64 [R1+0x298], R90 ;  /* 0x0002985a01007387 */ /* 0x0007e80000100a00 */
[----:B------:R-:W4:Y:S05]  /*4ec80*/  LDL.LU R112, [R1+0x7a0] ;  /* 0x0007a00001707983 */ /* 0x000f2a0000300800 */
[----:B------:R-:W-:Y:S04]  /*4ec90*/  STL.64 [R1+0x280], R76 ;  /* 0x0002804c01007387 */ /* 0x000fe80000100a00 */
[----:B------:R1:W-:Y:S04]  /*4eca0*/  STL.64 [R1+0x288], R78 ;  /* 0x0002884e01007387 */ /* 0x0003e80000100a00 */
[----:B------:R-:W4:Y:S04]  /*4ecb0*/  LDL.LU R113, [R1+0x7a4] ;  /* 0x0007a40001717983 */ /* 0x000f280000300800 */
[----:B------:R-:W4:Y:S04]  /*4ecc0*/  LDL.LU R114, [R1+0x7a8] ;  /* 0x0007a80001727983 */ /* 0x000f280000300800 */
[----:B------:R-:W4:Y:S01]  /*4ecd0*/  LDL.LU R115, [R1+0x7ac] ;  /* 0x0007ac0001737983 */ /* 0x000f220000300800 */
[----:B------:R-:W-:Y:S03]  /*4ece0*/  HMMA.1688.F32.TF32 R72, R72, R68, R80 ;  /* 0x000000444848723c */ /* 0x000fe60000081050 */
        /* <DEDUP_REMOVED lines=12> */
[----:B--2---:R-:W2:Y:S04]  /*4edb0*/  LDL.LU R88, [R1+0x800] ;  /* 0x0008000001587983 */ /* 0x004ea80000300800 */
[----:B------:R-:W2:Y:S04]  /*4edc0*/  LDL.LU R89, [R1+0x804] ;  /* 0x0008040001597983 */ /* 0x000ea80000300800 */
[----:B---3--:R-:W2:Y:S04]  /*4edd0*/  LDL.LU R90, [R1+0x808] ;  /* 0x00080800015a7983 */ /* 0x008ea80000300800 */
        /* <DEDUP_REMOVED lines=18> */
[----:B------:R-:W-:Y:S01]  /*4ef00*/  STL.64 [R1+0x2b20], R72 ;  /* 0x002b204801007387 */ /* 0x000fe20000100a00 */
        /* <DEDUP_REMOVED lines=8> */
[C---:B-1----:R-:W-:Y:S08]  /*4ef90*/  HMMA.1688.F32.TF32 R100, R140.reuse, R28, R100 ;  /* 0x0000001c8c64723c */ /* 0x042ff00000081064 */
[C---:B----4-:R-:W-:Y:S01]  /*4efa0*/  HMMA.1688.F32.TF32 R76, R140.reuse, R8, R80 ;  /* 0x000000088c4c723c */ /* 0x050fe20000081050 */
[----:B------:R-:W-:Y:S01]  /*4efb0*/  IMAD.MOV.U32 R239, RZ, RZ, R220 ;  /* 0x000000ffffef7224 */ /* 0x000fe200078e00dc */
[----:B------:R-:W-:Y:S01]  /*4efc0*/  MOV R237, R222 ;  /* 0x000000de00ed7202 */ /* 0x000fe20000000f00 */
[----:B------:R-:W-:Y:S01]  /*4efd0*/  IMAD.MOV.U32 R238, RZ, RZ, R221 ;  /* 0x000000ffffee7224 */ /* 0x000fe200078e00dd */
[----:B------:R-:W-:Y:S04]  /*4efe0*/  LDS R80, [R3+0x28700] ;  /* 0x0287000003507984 */ /* 0x000fe80000000800 */
[C---:B------:R-:W-:Y:S01]  /*4eff0*/  HMMA.1688.F32.TF32 R84, R140.reuse, R12, R84 ;  /* 0x0000000c8c54723c */ /* 0x040fe20000081054 */
[----:B------:R-:W-:Y:S01]  /*4f000*/  IMAD.MOV.U32 R236, RZ, RZ, R223 ;  /* 0x000000ffffec7224 */ /* 0x000fe200078e00df */
[----:B------:R-:W-:Y:S04]  /*4f010*/  LDS R82, [R3+0x2a700] ;  /* 0x02a7000003527984 */ /* 0x000fe80000000800 */
[----:B------:R-:W-:Y:S02]  /*4f020*/  LDS R81, [R0+0x28700] ;  /* 0x0287000000517984 */ /* 0x000fe40000000800 */
[C---:B--2---:R-:W-:Y:S08]  /*4f030*/  HMMA.1688.F32.TF32 R88, R140.reuse, R16, R88 ;  /* 0x000000108c58723c */ /* 0x044ff00000081058 */
[C---:B---3--:R-:W-:Y:S01]  /*4f040*/  HMMA.1688.F32.TF32 R92, R140.reuse, R20, R92 ;  /* 0x000000148c5c723c */ /* 0x048fe2000008105c */
[----:B------:R-:W-:Y:S07]  /*4f050*/  STL.64 [R1+0x2b38], R78 ;  /* 0x002b384e01007387 */ /* 0x000fee0000100a00 */
[C---:B------:R-:W-:Y:S01]  /*4f060*/  HMMA.1688.F32.TF32 R96, R140.reuse, R24, R96 ;  /* 0x000000188c60723c */ /* 0x040fe20000081060 */
[----:B------:R-:W-:Y:S07]  /*4f070*/  STL.64 [R1+0x2b30], R76 ;  /* 0x002b304c01007387 */ /* 0x000fee0000100a00 */
        /* <DEDUP_REMOVED lines=33> */
[----:B------:R-:W3:Y:S01]  /*4f290*/  LDL.LU R121, [R1+0x784] ;  /* 0x0007840001797983 */ /* 0x000ee20000300800 */
[----:B------:R-:W-:Y:S03]  /*4f2a0*/  HMMA.1688.F32.TF32 R112, R140, R40, R112 ;  /* 0x000000288c70723c */ /* 0x000fe60000081070 */
        /* <DEDUP_REMOVED lines=27> */
[----:B------:R-:W-:Y:S04]  /*4f460*/  STL.64 [R1+0x2bb0], R112 ;  /* 0x002bb07001007387 */ /* 0x000fe80000100a00 */
[----:B------:R-:W4:Y:S04]  /*4f470*/  LDL.LU R168, [R1+0x630] ;  /* 0x0006300001a87983 */ /* 0x000f280000300800 */
[----:B------:R-:W4:Y:S04]  /*4f480*/  LDL.LU R169, [R1+0x634] ;  /* 0x0006340001a97983 */ /* 0x000f280000300800 */
[----:B------:R-:W4:Y:S04]  /*4f490*/  LDL.LU R170, [R1+0x638] ;  /* 0x0006380001aa7983 */ /* 0x000f280000300800 */
[----:B------:R-:W4:Y:S01]  /*4f4a0*/  LDL.LU R171, [R1+0x63c] ;  /* 0x00063c0001ab7983 */ /* 0x000f220000300800 */
[----:B------:R-:W-:Y:S03]  /*4f4b0*/  HMMA.1688.F32.TF32 R164, R204, R28, R164 ;  /* 0x0000001ccca4723c */ /* 0x000fe600000810a4 */
[----:B------:R-:W1:Y:S05]  /*4f4c0*/  LDS R83, [R0+0x2a700] ;  /* 0x02a7000000537984 */ /* 0x000e6a0000000800 */
[C---:B--2---:R-:W-:Y:S08]  /*4f4d0*/  HMMA.1688.F32.TF32 R116, R140.reuse, R44, R116 ;  /* 0x0000002c8c74723c */ /* 0x044ff00000081074 */
[C---:B---3--:R-:W-:Y:S08]  /*4f4e0*/  HMMA.1688.F32.TF32 R120, R140.reuse, R48, R120 ;  /* 0x000000308c78723c */ /* 0x048ff00000081078 */
[C---:B----4-:R-:W-:Y:S07]  /*4f4f0*/  HMMA.1688.F32.TF32 R124, R140.reuse, R52, R124 ;  /* 0x000000348c7c723c */ /* 0x050fee000008107c */
[----:B------:R-:W-:Y:S01]  /*4f500*/  STL.64 [R1+0x2bc8], R118 ;  /* 0x002bc87601007387 */ /* 0x000fe20000100a00 */
[C---:B------:R-:W-:Y:S03]  /*4f510*/  HMMA.1688.F32.TF32 R128, R140.reuse, R56, R128 ;  /* 0x000000388c80723c */ /* 0x040fe60000081080 */
[----:B------:R-:W-:Y:S04]  /*4f520*/  STL.64 [R1+0x2bc0], R116 ;  /* 0x002bc07401007387 */ /* 0x000fe80000100a00 */
[----:B------:R-:W-:Y:S04]  /*4f530*/  STL.64 [R1+0x2bd8], R122 ;  /* 0x002bd87a01007387 */ /* 0x000fe80000100a00 */
[----:B------:R-:W-:Y:S04]  /*4f540*/  STL.64 [R1+0x2bd0], R120 ;  /* 0x002bd07801007387 */ /* 0x000fe80000100a00 */
[----:B------:R-:W-:Y:S01]  /*4f550*/  STL.64 [R1+0x2be8], R126 ;  /* 0x002be87e01007387 */ /* 0x000fe20000100a00 */
[C---:B------:R-:W-:Y:S03]  /*4f560*/  HMMA.1688.F32.TF32 R132, R140.reuse, R60, R132 ;  /* 0x0000003c8c84723c */ /* 0x040fe60000081084 */
[----:B------:R-:W-:Y:S04]  /*4f570*/  STL.64 [R1+0x2be0], R124 ;  /* 0x002be07c01007387 */ /* 0x000fe80000100a00 */
[----:B------:R-:W2:Y:S04]  /*4f580*/  LDL.LU R172, [R1+0x620] ;  /* 0x0006200001ac7983 */ /* 0x000ea80000300800 */
[----:B------:R-:W2:Y:S04]  /*4f590*/  LDL.LU R173, [R1+0x624] ;  /* 0x0006240001ad7983 */ /* 0x000ea80000300800 */
[----:B------:R-:W2:Y:S04]  /*4f5a0*/  LDL.LU R174, [R1+0x628] ;  /* 0x0006280001ae7983 */ /* 0x000ea80000300800 */
[----:B------:R-:W2:Y:S04]  /*4f5b0*/  LDL.LU R175, [R1+0x62c] ;  /* 0x00062c0001af7983 */ /* 0x000ea80000300800 */
[----:B------:R-:W-:Y:S04]  /*4f5c0*/  STL.64 [R1+0x2bf8], R130 ;  /* 0x002bf88201007387 */ /* 0x000fe80000100a00 */
[----:B------:R-:W-:Y:S04]  /*4f5d0*/  STL.64 [R1+0x2bf0], R128 ;  /* 0x002bf08001007387 */ /* 0x000fe80000100a00 */
[----:B------:R-:W-:Y:S01]  /*4f5e0*/  STL.64 [R1+0x2c08], R134 ;  /* 0x002c088601007387 */ /* 0x000fe20000100a00 */
[C---:B------:R-:W-:Y:S03]  /*4f5f0*/  HMMA.1688.F32.TF32 R136, R140.reuse, R64, R136 ;  /* 0x000000408c88723c */ /* 0x040fe60000081088 */
[----:B------:R-:W-:Y:S04]  /*4f600*/  STL.64 [R1+0x2c00], R132 ;  /* 0x002c008401007387 */ /* 0x000fe80000100a00 */
[----:B------:R-:W-:Y:S01]  /*4f610*/  STL [R1+0x2ad0], R164 ;  /* 0x002ad0a401007387 */ /* 0x000fe20000100800 */
[----:B------:R-:W-:Y:S03]  /*4f620*/  HMMA.1688.F32.TF32 R140, R140, R68, R176 ;  /* 0x000000448c8c723c */ /* 0x000fe600000810b0 */
[----:B------:R-:W-:Y:S05]  /*4f630*/  STL [R1+0x2acc], R165 ;  /* 0x002acca501007387 */ /* 0x000fea0000100800 */
[C---:B------:R-:W-:Y:S01]  /*4f640*/  HMMA.1688.F32.TF32 R168, R204.reuse, R32, R168 ;  /* 0x00000020cca8723c */ /* 0x040fe200000810a8 */
[----:B------:R-:W-:Y:S04]  /*4f650*/  STL [R1+0x2ac8], R166 ;  /* 0x002ac8a601007387 */ /* 0x000fe80000100800 */
[----:B------:R-:W-:Y:S04]  /*4f660*/  STL [R1+0x2ac4], R167 ;  /* 0x002ac4a701007387 */ /* 0x000fe80000100800 */
        /* <DEDUP_REMOVED lines=33> */
[----:B------:R-:W-:Y:S01]  /*4f880*/  IMAD.MOV.U32 R99, RZ, RZ, R232 ;  /* 0x000000ffff637224 */ /* 0x000fe200078e00e8 */
[C---:B--2---:R-:W-:Y:S11]  /*4f890*/  HMMA.1688.F32.TF32 R172, R204.reuse, R36, R172 ;  /* 0x00000024ccac723c */ /* 0x044ff600000810ac */
[----:B------:R-:W-:Y:S11]  /*4f8a0*/  @!UPT UIADD3 URZ, URZ, URZ, URZ ;  /* 0x0000003f3f3ff290 */ /* 0x000ff6000fffe03f */
[----:B------:R-:W-:Y:S01]  /*4f8b0*/  @!UPT UIADD3 URZ, URZ, URZ, URZ ;  /* 0x0000003f3f3ff290 */ /* 0x000fe2000fffe03f */
[----:B------:R-:W-:Y:S04]  /*4f8c0*/  STL [R1+0x2ae4], R172 ;  /* 0x002ae4ac01007387 */ /* 0x000fe80000100800 */
[----:B------:R-:W-:Y:S04]  /*4f8d0*/  STL [R1+0x2ae0], R173 ;  /* 0x002ae0ad01007387 */ /* 0x000fe80000100800 */
[----:B------:R-:W-:Y:S04]  /*4f8e0*/  STL [R1+0x2adc], R174 ;  /* 0x002adcae01007387 */ /* 0x000fe80000100800 */
[----:B------:R-:W-:Y:S01]  /*4f8f0*/  STL [R1+0x2ab8], R175 ;  /* 0x002ab8af01007387 */ /* 0x000fe20000100800 */
[C---:B---3--:R-:W-:Y:S08]  /*4f900*/  HMMA.1688.F32.TF32 R176, R204.reuse, R40, R176 ;  /* 0x00000028ccb0723c */ /* 0x048ff000000810b0 */
[C---:B----4-:R-:W-:Y:S11]  /*4f910*/  HMMA.1688.F32.TF32 R180, R204.reuse, R44, R180 ;  /* 0x0000002cccb4723c */ /* 0x050ff600000810b4 */
[----:B------:R-:W-:Y:S04]  /*4f920*/  @!UPT UIADD3 URZ, URZ, URZ, URZ ;  /* 0x0000003f3f3ff290 */ /* 0x000fe8000fffe03f */
[----:B------:R-:W-:Y:S04]  /*4f930*/  STL [R1+0x2af4], R176 ;  /* 0x002af4b001007387 */ /* 0x000fe80000100800 */
[----:B------:R-:W-:Y:S04]  /*4f940*/  STL [R1+0x2af0], R177 ;  /* 0x002af0b101007387 */ /* 0x000fe80000100800 */
[----:B------:R-:W-:Y:S01]  /*4f950*/  STL [R1+0x2aec], R178 ;  /* 0x002aecb201007387 */ /* 0x000fe20000100800 */
[C---:B------:R-:W-:Y:S03]  /*4f960*/  HMMA.1688.F32.TF32 R184, R204.reuse, R48, R184 ;  /* 0x00000030ccb8723c */ /* 0x040fe600000810b8 */
[----:B------:R-:W-:Y:S05]  /*4f970*/  STL [R1+0x2ae8], R179 ;  /* 0x002ae8b301007387 */ /* 0x000fea0000100800 */
[C---:B------:R-:W-:Y:S01]  /*4f980*/  HMMA.1688.F32.TF32 R188, R204.reuse, R52, R188 ;  /* 0x00000034ccbc723c */ /* 0x040fe200000810bc */
[----:B------:R1:W-:Y:S04]  /*4f990*/  STL [R1+0x2afc], R180 ;  /* 0x002afcb401007387 */ /* 0x0003e80000100800 */
[----:B------:R2:W-:Y:S04]  /*4f9a0*/  STL [R1+0x2af8], R181 ;  /* 0x002af8b501007387 */ /* 0x0005e80000100800 */
[----:B------:R-:W-:Y:S04]  /*4f9b0*/  STL [R1+0x2ab4], R182 ;  /* 0x002ab4b601007387 */ /* 0x000fe80000100800 */
[----:B------:R-:W-:Y:S04]  /*4f9c0*/  STL [R1+0x2ab0], R183 ;  /* 0x002ab0b701007387 */ /* 0x000fe80000100800 */
[----:B------:R3:W-:Y:S04]  /*4f9d0*/  STL [R1+0x2b0c], R184 ;  /* 0x002b0cb801007387 */ /* 0x0007e80000100800 */
[----:B------:R4:W-:Y:S04]  /*4f9e0*/  STL [R1+0x2b08], R185 ;  /* 0x002b08b901007387 */ /* 0x0009e80000100800 */
[----:B------:R1:W-:Y:S04]  /*4f9f0*/  STL [R1+0x2b04], R186 ;  /* 0x002b04ba01007387 */ /* 0x0003e80000100800 */
[----:B------:R1:W-:Y:S04]  /*4fa00*/  STL [R1+0x2b00], R187 ;  /* 0x002b00bb01007387 */ /* 0x0003e80000100800 */
[----:B------:R-:W-:Y:S04]  /*4fa10*/  STL [R1+0x2b1c], R188 ;  /* 0x002b1cbc01007387 */ /* 0x000fe80000100800 */
[----:B------:R-:W-:Y:S04]  /*4fa20*/  STL [R1+0x2b18], R189 ;  /* 0x002b18bd01007387 */ /* 0x000fe80000100800 */
        /* <DEDUP_REMOVED lines=29> */
[----:B------:R-:W-:Y:S01]  /*4fc00*/  HMMA.1688.F32.TF32 R144, R204, R8, R144 ;  /* 0x00000008cc90723c */ /* 0x000fe20000081090 */
[----:B------:R-:W-:Y:S01]  /*4fc10*/  IMAD.MOV.U32 R76, RZ, RZ, R215 ;  /* 0x000000ffff4c7224 */ /* 0x000fe200078e00d7 */
[----:B------:R-:W-:-:S06]  /*4fc20*/  MOV R77, R229 ;  /* 0x000000e5004d7202 */ /* 0x000fcc0000000f00 */
[----:B------:R-:W-:Y:S01]  /*4fc30*/  HMMA.1688.F32.TF32 R148, R204, R12, R148 ;  /* 0x0000000ccc94723c */ /* 0x000fe20000081094 */
[----:B------:R-:W-:-:S07]  /*4fc40*/  IMAD.MOV.U32 R78, RZ, RZ, R230 ;  /* 0x000000ffff4e7224 */ /* 0x000fce00078e00e6 */
[----:B------:R-:W-:Y:S01]  /*4fc50*/  HMMA.1688.F32.TF32 R152, R204, R16, R152 ;  /* 0x00000010cc98723c */ /* 0x000fe20000081098 */
[----:B------:R-:W-:-:S07]  /*4fc60*/  IMAD.MOV.U32 R79, RZ, RZ, R231 ;  /* 0x000000ffff4f7224 */ /* 0x000fce00078e00e7 */
[C---:B------:R-:W-:Y:S08]  /*4fc70*/  HMMA.1688.F32.TF32 R156, R204.reuse, R20, R156 ;  /* 0x00000014cc9c723c */ /* 0x040ff0000008109c */
[C---:B------:R-:W-:Y:S08]  /*4fc80*/  HMMA.1688.F32.TF32 R160, R204.reuse, R24, R160 ;  /* 0x00000018cca0723c */ /* 0x040ff000000810a0 */
[C---:B------:R-:W-:Y:S08]  /*4fc90*/  HMMA.1688.F32.TF32 R192, R204.reuse, R56, R192 ;  /* 0x00000038ccc0723c */ /* 0x040ff000000810c0 */
[----:B------:R-:W-:Y:S01]  /*4fca0*/  HMMA.1688.F32.TF32 R196, R204, R60, R196 ;  /* 0x0000003cccc4723c */ /* 0x000fe200000810c4 */
[----:B------:R-:W-:Y:S01]  /*4fcb0*/  IMAD.MOV.U32 R84, RZ, RZ, R228 ;  /* 0x000000ffff547224 */ /* 0x000fe200078e00e4 */
[----:B------:R-:W-:Y:S01]  /*4fcc0*/  MOV R86, R213 ;  /* 0x000000d500567202 */ /* 0x000fe20000000f00 */
[----:B------:R-:W-:-:S02]  /*4fcd0*/  IMAD.MOV.U32 R85, RZ, RZ, R212 ;  /* 0x000000ffff557224 */ /* 0x000fc400078e00d4 */
[----:B------:R-:W-:-:S03]  /*4fce0*/  IMAD.MOV.U32 R87, RZ, RZ, R214 ;  /* 0x000000ffff577224 */ /* 0x000fc600078e00d6 */
[C---:B------:R-:W-:Y:S01]  /*4fcf0*/  HMMA.1688.F32.TF32 R76, R80.reuse, R56, R76 ;  /* 0x00000038504c723c */ /* 0x040fe2000008104c */
[----:B------:R-:W-:Y:S01]  /*4fd00*/  MOV R88, R240 ;  /* 0x000000f000587202 */ /* 0x000fe20000000f00 */
[----:B------:R-:W-:Y:S01]  /*4fd10*/  IMAD.MOV.U32 R89, RZ, RZ, R241 ;  /* 0x000000ffff597224 */ /* 0x000fe200078e00f1 */
[----:B------:R-:W4:Y:S01]  /*4fd20*/  LDL.LU R240, [R1+0x2dc4] ;  /* 0x002dc40001f07983 */ /* 0x000f220000300800 */
[----:B------:R-:W-:Y:S01]  /*4fd30*/  IMAD.MOV.U32 R90, RZ, RZ, R242 ;  /* 0x000000ffff5a7224 */ /* 0x000fe200078e00f2 */
[----:B------:R-:W-:Y:S02]  /*4fd40*/  MOV R91, R243 ;  /* 0x000000f3005b7202 */ /* 0x000fe40000000f00 */
[----:B------:R-:W4:Y:S01]  /*4fd50*/  LDL.LU R241, [R1+0x2dc0] ;  /* 0x002dc00001f17983 */ /* 0x000f220000300800 */
[----:B------:R-:W-:Y:S03]  /*4fd60*/  HMMA.1688.F32.TF32 R84, R80, R52, R84 ;  /* 0x000000345054723c */ /* 0x000fe60000081054 */
        /* <DEDUP_REMOVED lines=10> */
[----:B-1----:R-:W-:Y:S01]  /*4fe10*/  IMAD.MOV.U32 R180, RZ, RZ, R76 ;  /* 0x000000ffffb47224 */ /* 0x002fe200078e004c */
[----:B------:R-:W-:Y:S01]  /*4fe20*/  MOV R176, R78 ;  /* 0x0000004e00b07202 */ /* 0x000fe20000000f00 */
[----:B--2---:R-:W-:-:S02]  /*4fe30*/  IMAD.MOV.U32 R181, RZ, RZ, R77 ;  /* 0x000000ffffb57224 */ /* 0x004fc400078e004d */
[----:B------:R-:W-:Y:S01]  /*4fe40*/  IMAD.MOV.U32 R76, RZ, RZ, R51 ;  /* 0x000000ffff4c7224 */ /* 0x000fe200078e0033 */
[----:B------:R-:W-:Y:S01]  /*4fe50*/  MOV R78, R39 ;  /* 0x00000027004e7202 */ /* 0x000fe20000000f00 */
[----:B------:R-:W-:Y:S01]  /*4fe60*/  IMAD.MOV.U32 R77, RZ, RZ, R50 ;  /* 0x000000ffff4d7224 */ /* 0x000fe200078e0032 */
[----:B------:R-:W-:Y:S01]  /*4fe70*/  MOV R178, R84 ;  /* 0x0000005400b27202 */ /* 0x000fe20000000f00 */
[----:B------:R-:W-:Y:S02]  /*4fe80*/  IMAD.MOV.U32 R177, RZ, RZ, R79 ;  /* 0x000000ffffb17224 */ /* 0x000fe400078e004f */
[----:B------:R-:W-:Y:S02]  /*4fe90*/  IMAD.MOV.U32 R79, RZ, RZ, R38 ;  /* 0x000000ffff4f7224 */ /* 0x000fe400078e0026 */
[----:B------:R-:W-:Y:S01]  /*4fea0*/  IMAD.MOV.U32 R179, RZ, RZ, R85 ;  /* 0x000000ffffb37224 */ /* 0x000fe200078e0055 */
[----:B------:R-:W-:Y:S01]  /*4feb0*/  MOV R85, R42 ;  /* 0x0000002a00557202 */ /* 0x000fe20000000f00 */
[----:B------:R-:W-:Y:S01]  /*4fec0*/  IMAD.MOV.U32 R84, RZ, RZ, R43 ;  /* 0x000000ffff547224 */ /* 0x000fe200078e002b */
[----:B------:R-:W-:Y:S01]  /*4fed0*/  MOV R173, R87 ;  /* 0x0000005700ad7202 */ /* 0x000fe20000000f00 */
[----:B------:R-:W-:-:S02]  /*4fee0*/  IMAD.MOV.U32 R172, RZ, RZ, R86 ;  /* 0x000000ffffac7224 */ /* 0x000fc400078e0056 */
[----:B------:R-:W-:Y:S02]  /*4fef0*/  IMAD.MOV.U32 R86, RZ, RZ, R23 ;  /* 0x000000ffff567224 */ /* 0x000fe400078e0017 */
[----:B------:R-:W-:Y:S02]  /*4ff00*/  IMAD.MOV.U32 R87, RZ, RZ, R22 ;  /* 0x000000ffff577224 */ /* 0x000fe400078e0016 */
[----:B------:R-:W-:Y:S02]  /*4ff10*/  IMAD.MOV.U32 R100, RZ, RZ, R35 ;  /* 0x000000ffff647224 */ /* 0x000fe400078e0023 */
[----:B------:R-:W-:Y:S01]  /*4ff20*/  IMAD.MOV.U32 R101, RZ, RZ, R34 ;  /* 0x000000ffff657224 */ /* 0x000fe200078e0022 */
[----:B---3--:R-:W-:Y:S07]  /*4ff30*/  HMMA.1688.F32.TF32 R204, R204, R68, R72 ;  /* 0x00000044cccc723c */ /* 0x008fee0000081048 */
[----:B------:R-:W-:Y:S01]  /*4ff40*/  MOV R72, R219 ;  /* 0x000000db00487202 */ /* 0x000fe20000000f00 */
[----:B------:R-:W-:Y:S01]  /*4ff50*/  IMAD.MOV.U32 R73, RZ, RZ, R218 ;  /* 0x000000ffff497224 */ /* 0x000fe200078e00da */
[----:B------:R-:W-:Y:S01]  /*4ff60*/  MOV R75, R216 ;  /* 0x000000d8004b7202 */ /* 0x000fe20000000f00 */
[----:B------:R-:W-:Y:S01]  /*4ff70*/  IMAD.MOV.U32 R74, RZ, RZ, R217 ;  /* 0x000000ffff4a7224 */ /* 0x000fe200078e00d9 */
[C---:B----4-:R-:W-:Y:S01]  /*4ff80*/  HMMA.1688.F32.TF32 R96, R80.reuse, R40, R96 ;  /* 0x000000285060723c */ /* 0x050fe20000081060 */
[----:B------:R-:W-:Y:S01]  /*4ff90*/  MOV R102, R62 ;  /* 0x0000003e00667202 */ /* 0x000fe20000000f00 */
[----:B------:R-:W-:Y:S01]  /*4ffa0*/  IMAD.MOV.U32 R103, RZ, RZ, R63 ;  /* 0x000000ffff677224 */ /* 0x000fe200078e003f */
[----:B------:R-:W-:Y:S01]  /*4ffb0*/  MOV R106, R14 ;  /* 0x0000000e006a7202 */ /* 0x000fe20000000f00 */
[----:B------:R-:W-:Y:S01]  /*4ffc0*/  IMAD.MOV.U32 R110, RZ, RZ, R54 ;  /* 0x000000ffff6e7224 */ /* 0x000fe200078e0036 */
[----:B------:R-:W-:Y:S03]  /*4ffd0*/  LDS R216, [R3+0x2c000] ;  /* 0x02c0000003d87984 */ /* 0x000fe60000000800 */
[----:B------:R-:W-:Y:S01]  /*4ffe0*/  HMMA.1688.F32.TF32 R72, R80, R60, R72 ;  /* 0x0000003c5048723c */ /* 0x000fe20000081048 */
[----:B------:R-:W-:Y:S01]  /*4fff0*/  IMAD.MOV.U32 R111, RZ, RZ, R55 ;  /* 0x000000ffff6f7224 */ /* 0x000fe200078e0037 */
[----:B------:R-:W-:Y:S01]  /*50000*/  LDS R218, [R3+0x2e000] ;  /* 0x02e0000003da7984 */ /* 0x000fe20000000800 */
[----:B------:R-:W-:-:S02]  /*50010*/  IMAD.MOV.U32 R104, RZ, RZ, R18 ;  /* 0x000000ffff687224 */ /* 0x000fc400078e0012 */
[----:B------:R-:W-:Y:S01]  /*50020*/  IMAD.MOV.U32 R105, RZ, RZ, R19 ;  /* 0x000000ffff697224 */ /* 0x000fe200078e0013 */
[----:B------:R-:W-:Y:S02]  /*50030*/  LDS R217, [R0+0x2c000] ;  /* 0x02c0000000d97984 */ /* 0x000fe40000000800 */
[----:B------:R-:W-:Y:S07]  /*50040*/  HMMA.1688.F32.TF32 R92, R80, R44, R92 ;  /* 0x0000002c505c723c */ /* 0x000fee000008105c */
[----:B------:R1:W-:Y:S09]  /*50050*/  STL.64 [R1+0x540], R96 ;  /* 0x0005406001007387 */ /* 0x0003f20000100a00 */
[----:B------:R-:W-:Y:S01]  /*50060*/  IMAD.MOV.U32 R184, RZ, RZ, R72 ;  /* 0x000000ffffb87224 */ /* 0x000fe200078e0048 */
[----:B------:R-:W-:Y:S01]  /*50070*/  MOV R185, R73 ;  /* 0x0000004900b97202 */ /* 0x000fe20000000f00 */
[----:B------:R-:W-:Y:S01]  /*50080*/  IMAD.MOV.U32 R186, RZ, RZ, R74 ;  /* 0x000000ffffba7224 */ /* 0x000fe200078e004a */
[----:B------:R2:W-:Y:S01]  /*50090*/  STL.64 [R1+0x548], R98 ;  /* 0x0005486201007387 */ /* 0x0005e20000100a00 */
[----:B------:R-:W-:Y:S01]  /*500a0*/  MOV R72, R59 ;  /* 0x0000003b00487202 */ /* 0x000fe20000000f00 */
[----:B------:R-:W-:-:S02]  /*500b0*/  IMAD.MOV.U32 R73, RZ, RZ, R58 ;  /* 0x000000ffff497224 */ /* 0x000fc400078e003a */
[----:B------:R-:W3:Y:S01]  /*500c0*/  LDL.LU R59, [R1+0x2d94] ;  /* 0x002d9400013b7983 */ /* 0x000ee20000300800 */
[----:B------:R-:W-:Y:S01]  /*500d0*/  IMAD.MOV.U32 R187, RZ, RZ, R75 ;  /* 0x000000ffffbb7224 */ /* 0x000fe200078e004b */
[----:B------:R-:W-:Y:S01]  /*500e0*/  MOV R75, R46 ;  /* 0x0000002e004b7202 */ /* 0x000fe20000000f00 */
[----:B------:R-:W-:Y:S01]  /*500f0*/  IMAD.MOV.U32 R74, RZ, RZ, R47 ;  /* 0x000000ffff4a7224 */ /* 0x000fe200078e002f */
        /* <DEDUP_REMOVED lines=8> */
[----:B------:R-:W-:-:S03]  /*50180*/  IMAD.MOV.U32 R168, RZ, RZ, R93 ;  /* 0x000000ffffa87224 */ /* 0x000fc600078e005d */
[----:B------:R-:W4:Y:S01]  /*50190*/  LDL.LU R43, [R1+0x2d74] ;  /* 0x002d7400012b7983 */ /* 0x000f220000300800 */
[----:B------:R-:W-:-:S03]  /*501a0*/  MOV R92, R27 ;  /* 0x0000001b005c7202 */ /* 0x000fc60000000f00 */
[----:B------:R-:W4:Y:S01]  /*501b0*/  LDL.LU R42, [R1+0x2d70] ;  /* 0x002d7000012a7983 */ /* 0x000f220000300800 */
[----:B------:R-:W-:Y:S01]  /*501c0*/  MOV R169, R94 ;  /* 0x0000005e00a97202 */ /* 0x000fe20000000f00 */
[----:B------:R-:W-:Y:S02]  /*501d0*/  IMAD.MOV.U32 R93, RZ, RZ, R26 ;  /* 0x000000ffff5d7224 */ /* 0x000fe400078e001a */
[----:B------:R-:W4:Y:S01]  /*501e0*/  LDL.LU R23, [R1+0x2d6c] ;  /* 0x002d6c0001177983 */ /* 0x000f220000300800 */
[----:B------:R-:W-:-:S03]  /*501f0*/  IMAD.MOV.U32 R164, RZ, RZ, R95 ;  /* 0x000000ffffa47224 */ /* 0x000fc600078e005f */
        /* <DEDUP_REMOVED lines=13> */
[----:B-1----:R-:W-:Y:S01]  /*502d0*/  MOV R97, R5 ;  /* 0x0000000500617202 */ /* 0x002fe20000000f00 */
[----:B------:R-:W-:Y:S01]  /*502e0*/  IMAD.MOV.U32 R96, RZ, RZ, R4 ;  /* 0x000000ffff607224 */ /* 0x000fe200078e0004 */
[----:B------:R-:W1:Y:S01]  /*502f0*/  LDS R219, [R0+0x2e000] ;  /* 0x02e0000000db7984 */ /* 0x000e620000000800 */
[----:B--2---:R-:W-:-:S02]  /*50300*/  IMAD.MOV.U32 R98, RZ, RZ, R6 ;  /* 0x000000ffff627224 */ /* 0x004fc400078e0006 */
[----:B------:R-:W-:Y:S11]  /*50310*/  IMAD.MOV.U32 R99, RZ, RZ, R7 ;  /* 0x000000ffff637224 */ /* 0x000ff600078e0007 */
[----:B------:R-:W-:Y:S06]  /*50320*/  @!UPT UIADD3 URZ, URZ, URZ, URZ ;  /* 0x0000003f3f3ff290 */ /* 0x000fec000fffe03f */
[----:B------:R-:W-:Y:S01]  /*50330*/  IMAD.MOV.U32 R165, RZ, RZ, R88 ;  /* 0x000000ffffa57224 */ /* 0x000fe200078e0058 */
[----:B------:R-:W-:Y:S01]  /*50340*/  MOV R166, R89 ;  /* 0x0000005900a67202 */ /* 0x000fe20000000f00 */
[----:B------:R-:W-:Y:S01]  /*50350*/  IMAD.MOV.U32 R89, RZ, RZ, R11 ;  /* 0x000000ffff597224 */ /* 0x000fe200078e000b */
[----:B------:R-:W-:Y:S02]  /*50360*/  MOV R88, R10 ;  /* 0x0000000a00587202 */ /* 0x000fe40000000f00 */
[----:B---3--:R-:W-:Y:S01]  /*50370*/  MOV R109, R59 ;  /* 0x0000003b006d7202 */ /* 0x008fe20000000f00 */
[----:B----4-:R-:W-:Y:S02]  /*50380*/  IMAD.MOV.U32 R108, RZ, RZ, R58 ;  /* 0x000000ffff6c7224 */ /* 0x010fe400078e003a */
[----:B------:R-:W2:Y:S04]  /*50390*/  LDL.LU R58, [R1+0x2d44] ;  /* 0x002d4400013a7983 */ /* 0x000ea80000300800 */
[----:B------:R-:W2:Y:S04]  /*503a0*/  LDL.LU R59, [R1+0x2d40] ;  /* 0x002d4000013b7983 */ /* 0x000ea80000300800 */
[----:B------:R-:W3:Y:S04]  /*503b0*/  LDL.LU R54, [R1+0x2d3c] ;  /* 0x002d3c0001367983 */ /* 0x000ee80000300800 */
[----:B------:R-:W3:Y:S04]  /*503c0*/  LDL.LU R55, [R1+0x2d38] ;  /* 0x002d380001377983 */ /* 0x000ee80000300800 */
[----:B------:R-:W4:Y:S01]  /*503d0*/  LDL.LU R132, [R1+0x1e0] ;  /* 0x0001e00001847983 */ /* 0x000f220000300800 */
[----:B------:R-:W-:-:S03]  /*503e0*/  MOV R112, R50 ;  /* 0x0000003200707202 */ /* 0x000fc60000000f00 */
[----:B------:R-:W4:Y:S01]  /*503f0*/  LDL.LU R133, [R1+0x1e4] ;  /* 0x0001e40001857983 */ /* 0x000f220000300800 */
[----:B------:R-:W-:-:S03]  /*50400*/  IMAD.MOV.U32 R113, RZ, RZ, R51 ;  /* 0x000000ffff717224 */ /* 0x000fc600078e0033 */
[----:B------:R-:W4:Y:S01]  /*50410*/  LDL.LU R134, [R1+0x1e8] ;  /* 0x0001e80001867983 */ /* 0x000f220000300800 */
[----:B------:R-:W-:-:S03]  /*50420*/  IMAD.MOV.U32 R114, RZ, RZ, R46 ;  /* 0x000000ffff727224 */ /* 0x000fc600078e002e */
[----:B------:R-:W4:Y:S01]  /*50430*/  LDL.LU R135, [R1+0x1ec] ;  /* 0x0001ec0001877983 */ /* 0x000f220000300800 */
[----:B------:R-:W-:-:S03]  /*50440*/  MOV R115, R47 ;  /* 0x0000002f00737202 */ /* 0x000fc60000000f00 */
[----:B------:R-:W2:Y:S01]  /*50450*/  LDL.LU R50, [R1+0x2d34] ;  /* 0x002d340001327983 */ /* 0x000ea20000300800 */
[----:B------:R-:W-:-:S03]  /*50460*/  IMAD.MOV.U32 R116, RZ, RZ, R42 ;  /* 0x000000ffff747224 */ /* 0x000fc600078e002a */
[----:B------:R-:W2:Y:S01]  /*50470*/  LDL.LU R51, [R1+0x2d30] ;  /* 0x002d300001337983 */ /* 0x000ea20000300800 */
[----:B------:R-:W-:-:S03]  /*50480*/  IMAD.MOV.U32 R117, RZ, RZ, R43 ;  /* 0x000000ffff757224 */ /* 0x000fc600078e002b */
[----:B------:R-:W2:Y:S01]  /*50490*/  LDL.LU R46, [R1+0x2d2c] ;  /* 0x002d2c00012e7983 */ /* 0x000ea20000300800 */
[----:B------:R-:W-:-:S03]  /*504a0*/  MOV R118, R38 ;  /* 0x0000002600767202 */ /* 0x000fc60000000f00 */
[----:B------:R-:W2:Y:S01]  /*504b0*/  LDL.LU R47, [R1+0x2d28] ;  /* 0x002d2800012f7983 */ /* 0x000ea20000300800 */
[----:B------:R-:W-:-:S03]  /*504c0*/  IMAD.MOV.U32 R119, RZ, RZ, R39 ;  /* 0x000000ffff777224 */ /* 0x000fc600078e0027 */
[----:B------:R-:W2:Y:S04]  /*504d0*/  LDL.LU R42, [R1+0x2d24] ;  /* 0x002d2400012a7983 */ /* 0x000ea80000300800 */
[----:B------:R-:W2:Y:S04]  /*504e0*/  LDL.LU R43, [R1+0x2d20] ;  /* 0x002d2000012b7983 */ /* 0x000ea80000300800 */
[----:B------:R-:W2:Y:S01]  /*504f0*/  LDL.LU R38, [R1+0x2d1c] ;  /* 0x002d1c0001267983 */ /* 0x000ea20000300800 */
[----:B------:R-:W-:Y:S01]  /*50500*/  IMAD.MOV.U32 R126, RZ, RZ, R30 ;  /* 0x000000ffff7e7224 */ /* 0x000fe200078e001e */
[----:B------:R-:W-:-:S02]  /*50510*/  MOV R125, R35 ;  /* 0x00000023007d7202 */ /* 0x000fc40000000f00 */
[----:B------:R-:W2:Y:S01]  /*50520*/  LDL.LU R39, [R1+0x2d18] ;  /* 0x002d180001277983 */ /* 0x000ea20000300800 */
[----:B------:R-:W-:-:S03]  /*50530*/  IMAD.MOV.U32 R124, RZ, RZ, R34 ;  /* 0x000000ffff7c7224 */ /* 0x000fc600078e0022 */
[----:B------:R-:W2:Y:S01]  /*50540*/  LDL.LU R34, [R1+0x2d14] ;  /* 0x002d140001227983 */ /* 0x000ea20000300800 */
[----:B------:R-:W-:-:S03]  /*50550*/  IMAD.MOV.U32 R127, RZ, RZ, R31 ;  /* 0x000000ffff7f7224 */ /* 0x000fc600078e001f */
[----:B------:R-:W2:Y:S04]  /*50560*/  LDL.LU R35, [R1+0x2d10] ;  /* 0x002d100001237983 */ /* 0x000ea80000300800 */
[----:B------:R-:W2:Y:S04]  /*50570*/  LDL.LU R30, [R1+0x2d0c] ;  /* 0x002d0c00011e7983 */ /* 0x000ea80000300800 */
[----:B------:R-:W2:Y:S01]  /*50580*/  LDL.LU R31, [R1+0x2d08] ;  /* 0x002d0800011f7983 */ /* 0x000ea20000300800 */
[----:B------:R-:W-:-:S03]  /*50590*/  MOV R120, R26 ;  /* 0x0000001a00787202 */ /* 0x000fc60000000f00 */
[----:B------:R-:W1:Y:S01]  /*505a0*/  LDL.LU R128, [R1+0xd0] ;  /* 0x0000d00001807983 */ /* 0x000e620000300800 */
[----:B------:R-:W-:-:S03]  /*505b0*/  IMAD.MOV.U32 R121, RZ, RZ, R27 ;  /* 0x000000ffff797224 */ /* 0x000fc600078e001b */
[----:B------:R-:W1:Y:S01]  /*505c0*/  LDL.LU R129, [R1+0xd4] ;  /* 0x0000d40001817983 */ /* 0x000e620000300800 */
[----:B------:R-:W-:-:S03]  /*505d0*/  IMAD.MOV.U32 R122, RZ, RZ, R22 ;  /* 0x000000ffff7a7224 */ /* 0x000fc600078e0016 */
[----:B------:R-:W1:Y:S01]  /*505e0*/  LDL.LU R130, [R1+0xd8] ;  /* 0x0000d80001827983 */ /* 0x000e620000300800 */
[----:B------:R-:W-:-:S03]  /*505f0*/  MOV R123, R23 ;  /* 0x00000017007b7202 */ /* 0x000fc60000000f00 */
[----:B------:R-:W1:Y:S04]  /*50600*/  LDL.LU R131, [R1+0xdc] ;  /* 0x0000dc0001837983 */ /* 0x000e680000300800 */
        /* <DEDUP_REMOVED lines=12> */
[----:B------:R-:W1:Y:S04]  /*506d0*/  LDL.LU R10, [R1+0x2cd4] ;  /* 0x002cd400010a7983 */ /* 0x000e680000300800 */
[----:B------:R-:W1:Y:S01]  /*506e0*/  LDL.LU R11, [R1+0x2cd0] ;  /* 0x002cd000010b7983 */ /* 0x000e620000300800 */
        /* <DEDUP_REMOVED lines=8> */
[----:B------:R-:W-:-:S02]  /*50770*/  IMAD.MOV.U32 R167, RZ, RZ, R90 ;  /* 0x000000ffffa77224 */ /* 0x000fc400078e005a */
[----:B------:R-:W-:Y:S01]  /*50780*/  IMAD.MOV.U32 R170, RZ, RZ, R91 ;  /* 0x000000ffffaa7224 */ /* 0x000fe200078e005b */
[----:B------:R-:W-:Y:S01]  /*50790*/  MOV R91, R2 ;  /* 0x00000002005b7202 */ /* 0x000fe20000000f00 */
[----:B------:R-:W-:-:S03]  /*507a0*/  IMAD.MOV.U32 R90, RZ, RZ, R252 ;  /* 0x000000ffff5a7224 */ /* 0x000fc600078e00fc */
[C---:B----4-:R-:W-:Y:S08]  /*507b0*/  HMMA.1688.F32.TF32 R132, R80.reuse, R64, R132 ;  /* 0x000000405084723c */ /* 0x050ff00000081084 */
[----:B--2---:R-:W-:Y:S08]  /*507c0*/  HMMA.1688.F32.TF32 R4, R80, R68, R4 ;  /* 0x000000445004723c */ /* 0x004ff00000081004 */
[C---:B-1----:R-:W-:Y:S08]  /*507d0*/  HMMA.1688.F32.TF32 R80, R216.reuse, R10, R128 ;  /* 0x0000000ad850723c */ /* 0x042ff00000081080 */
[C---:B------:R-:W-:Y:S11]  /*507e0*/  HMMA.1688.F32.TF32 R124, R216.reuse, R14, R124 ;  /* 0x0000000ed87c723c */ /* 0x040ff6000008107c */
[----:B------:R-:W-:Y:S04]  /*507f0*/  @!UPT UIADD3 URZ, URZ, URZ, URZ ;  /* 0x0000003f3f3ff290 */ /* 0x000fe8000fffe03f */
[----:B------:R1:W-:Y:S01]  /*50800*/  STL.64 [R1+0xd0], R80 ;  /* 0x0000d05001007387 */ /* 0x0003e20000100a00 */
[----:B------:R-:W-:Y:S01]  /*50810*/  MOV R9, R82 ;  /* 0x0000005200097202 */ /* 0x000fe20000000f00 */
[----:B------:R-:W-:Y:S02]  /*50820*/  IMAD.MOV.U32 R8, RZ, RZ, R83 ;  /* 0x000000ffff087224 */ /* 0x000fe400078e0053 */
[C---:B-1----:R-:W-:Y:S04]  /*50830*/  HMMA.1688.F32.TF32 R80, R216.reuse, R18, R120 ;  /* 0x00000012d850723c */ /* 0x042fe80000081078 */
[----:B------:R-:W-:Y:S04]  /*50840*/  STL.64 [R1+0xc0], R124 ;  /* 0x0000c07c01007387 */ /* 0x000fe80000100a00 */
[----:B------:R-:W-:Y:S01]  /*50850*/  STL.64 [R1+0xc8], R126 ;  /* 0x0000c87e01007387 */ /* 0x000fe20000100a00 */
[C---:B------:R-:W-:Y:S08]  /*50860*/  HMMA.1688.F32.TF32 R116, R216.reuse, R22, R116 ;  /* 0x00000016d874723c */ /* 0x040ff00000081074 */
[C---:B------:R-:W-:Y:S06]  /*50870*/  HMMA.1688.F32.TF32 R112, R216.reuse, R26, R112 ;  /* 0x0000001ad870723c */ /* 0x040fec0000081070 */
[----:B------:R-:W-:Y:S04]  /*50880*/  STL.64 [R1+0xb0], R80 ;  /* 0x0000b05001007387 */ /* 0x000fe80000100a00 */
[----:B------:R1:W-:Y:S02]  /*50890*/  STL.64 [R1+0xb8], R82 ;  /* 0x0000b85201007387 */ /* 0x0003e40000100a00 */
[C---:B-1----:R-:W-:Y:S03]  /*508a0*/  HMMA.1688.F32.TF32 R80, R216.reuse, R30, R108 ;  /* 0x0000001ed850723c */ /* 0x042fe6000008106c */
[----:B------:R-:W-:Y:S04]  /*508b0*/  STL.64 [R1+0xa0], R116 ;  /* 0x0000a07401007387 */ /* 0x000fe80000100a00 */
[----:B------:R-:W-:Y:S04]  /*508c0*/  STL.64 [R1+0xa8], R118 ;  /* 0x0000a87601007387 */ /* 0x000fe80000100a00 */
[----:B------:R-:W-:Y:S01]  /*508d0*/  STL.64 [R1+0x90], R112 ;  /* 0x0000907001007387 */ /* 0x000fe20000100a00 */
[----:B------:R-:W-:Y:S03]  /*508e0*/  HMMA.1688.F32.TF32 R104, R216, R34, R104 ;  /* 0x00000022d868723c */ /* 0x000fe60000081068 */
[----:B------:R-:W-:Y:S08]  /*508f0*/  STL.64 [R1+0x98], R114 ;  /* 0x0000987201007387 */ /* 0x000ff00000100a00 */
[----:B------:R1:W-:Y:S01]  /*50900*/  STL.64 [R1+0x80], R80 ;  /* 0x0000805001007387 */ /* 0x0003e20000100a00 */
[----:B------:R-:W-:Y:S01]  /*50910*/  IMAD.MOV.U32 R17, RZ, RZ, R82 ;  /* 0x000000ffff117224 */ /* 0x000fe200078e0052 */
[----:B------:R-:W-:-:S02]  /*50920*/  MOV R16, R83 ;  /* 0x0000005300107202 */ /* 0x000fc40000000f00 */
[C---:B-1----:R-:W-:Y:S08]  /*50930*/  HMMA.1688.F32.TF32 R80, R216.reuse, R38, R100 ;  /* 0x00000026d850723c */ /* 0x042ff00000081064 */
[----:B------:R-:W-:Y:S04]  /*50940*/  STL.64 [R1+0x70], R104 ;  /* 0x0000706801007387 */ /* 0x000fe80000100a00 */
[----:B------:R-:W-:Y:S01]  /*50950*/  STL.64 [R1+0x78], R106 ;  /* 0x0000786a01007387 */ /* 0x000fe20000100a00 */
[----:B------:R-:W-:Y:S10]  /*50960*/  HMMA.1688.F32.TF32 R96, R216, R42, R96 ;  /* 0x0000002ad860723c */ /* 0x000ff40000081060 */
[----:B------:R1:W-:Y:S01]  /*50970*/  STL.64 [R1+0x60], R80 ;  /* 0x0000605001007387 */ /* 0x0003e20000100a00 */
[----:B------:R-:W-:-:S02]  /*50980*/  IMAD.MOV.U32 R252, RZ, RZ, R82 ;  /* 0x000000fffffc7224 */ /* 0x000fc400078e0052 */
[----:B------:R-:W-:Y:S02]  /*50990*/  IMAD.MOV.U32 R2, RZ, RZ, R83 ;  /* 0x000000ffff027224 */ /* 0x000fe400078e0053 */
[C---:B-1----:R-:W-:Y:S08]  /*509a0*/  HMMA.1688.F32.TF32 R80, R216.reuse, R46, R92 ;  /* 0x0000002ed850723c */ /* 0x042ff0000008105c */
[----:B------:R-:W-:Y:S04]  /*509b0*/  STL.64 [R1+0x50], R96 ;  /* 0x0000506001007387 */ /* 0x000fe80000100a00 */
[----:B------:R-:W-:Y:S01]  /*509c0*/  STL.64 [R1+0x58], R98 ;  /* 0x0000586201007387 */ /* 0x000fe20000100a00 */
[C---:B------:R-:W-:Y:S08]  /*509d0*/  HMMA.1688.F32.TF32 R88, R216.reuse, R50, R88 ;  /* 0x00000032d858723c */ /* 0x040ff00000081058 */
[C---:B---3--:R-:W-:Y:S02]  /*509e0*/  HMMA.1688.F32.TF32 R84, R216.reuse, R54, R84 ;  /* 0x00000036d854723c */ /* 0x048fe40000081054 */
[----:B------:R-:W-:Y:S04]  /*509f0*/  STL.64 [R1+0x40], R80 ;  /* 0x0000405001007387 */ /* 0x000fe80000100a00 */
[----:B------:R1:W-:Y:S02]  /*50a00*/  STL.64 [R1+0x48], R82 ;  /* 0x0000485201007387 */ /* 0x0003e40000100a00 */
[C---:B------:R-:W-:Y:S08]  /*50a10*/  HMMA.1688.F32.TF32 R72, R216.reuse, R62, R72 ;  /* 0x0000003ed848723c */ /* 0x040ff00000081048 */
[----:B-1----:R-:W-:Y:S01]  /*50a20*/  HMMA.1688.F32.TF32 R80, R216, R58, R76 ;  /* 0x0000003ad850723c */ /* 0x002fe2000008104c */
[----:B------:R-:W-:Y:S04]  /*50a30*/  STL.64 [R1+0x30], R88 ;  /* 0x0000305801007387 */ /* 0x000fe80000100a00 */
[----:B------:R-:W-:Y:S04]  /*50a40*/  STL.64 [R1+0x38], R90 ;  /* 0x0000385a01007387 */ /* 0x000fe80000100a00 */
[----:B------:R1:W-:Y:S01]  /*50a50*/  STL.64 [R1+0x20], R84 ;  /* 0x0000205401007387 */ /* 0x0003e20000100a00 */
[----:B------:R-:W-:-:S03]  /*50a60*/  MOV R76, R248 ;  /* 0x000000f8004c7202 */ /* 0x000fc60000000f00 */
[----:B------:R2:W-:Y:S01]  /*50a70*/  STL.64 [R1+0x28], R86 ;  /* 0x0000285601007387 */ /* 0x0005e20000100a00 */
[----:B------:R-:W-:Y:S01]  /*50a80*/  IMAD.MOV.U32 R77, RZ, RZ, R250 ;  /* 0x000000ffff4d7224 */ /* 0x000fe200078e00fa */
[----:B------:R-:W-:Y:S01]  /*50a90*/  MOV R79, R247 ;  /* 0x000000f7004f7202 */ /* 0x000fe20000000f00 */
[----:B------:R-:W-:-:S07]  /*50aa0*/  IMAD.MOV.U32 R78, RZ, RZ, R249 ;  /* 0x000000ffff4e7224 */ /* 0x000fce00078e00f9 */
[----:B------:R-:W-:Y:S04]  /*50ab0*/  STL.64 [R1+0x10], R80 ;  /* 0x0000105001007387 */ /* 0x000fe80000100a00 */
[----:B------:R-:W-:Y:S04]  /*50ac0*/  STL.64 [R1+0x18], R82 ;  /* 0x0000185201007387 */ /* 0x000fe80000100a00 */
[----:B------:R-:W3:Y:S04]  /*50ad0*/  LDL.LU R248, [R1+0x2ccc] ;  /* 0x002ccc0001f87983 */ /* 0x000ee80000300800 */
[----:B------:R-:W-:Y:S04]  /*50ae0*/  STL.64 [R1], R72 ;  /* 0x0000004801007387 */ /* 0x000fe80000100a00 */
[----:B------:R4:W-:Y:S04]  /*50af0*/  STL.64 [R1+0x8], R74 ;  /* 0x0000084a01007387 */ /* 0x0009e80000100a00 */
[----:B------:R-:W3:Y:S04]  /*50b00*/  LDL.LU R250, [R1+0x2cc8] ;  /* 0x002cc80001fa7983 */ /* 0x000ee80000300800 */
[----:B------:R-:W3:Y:S04]  /*50b10*/  LDL.LU R249, [R1+0x2cc4] ;  /* 0x002cc40001f97983 */ /* 0x000ee80000300800 */
[----:B------:R-:W3:Y:S01]  /*50b20*/  LDL.LU R247, [R1+0x2cc0] ;  /* 0x002cc00001f77983 */ /* 0x000ee20000300800 */
[----:B-1----:R-:W-:Y:S01]  /*50b30*/  IMAD.MOV.U32 R84, RZ, RZ, R246 ;  /* 0x000000ffff547224 */ /* 0x002fe200078e00f6 */
[----:B--2---:R-:W-:Y:S01]  /*50b40*/  MOV R86, R244 ;  /* 0x000000f400567202 */ /* 0x004fe20000000f00 */
[----:B------:R-:W-:Y:S01]  /*50b50*/  IMAD.MOV.U32 R85, RZ, RZ, R245 ;  /* 0x000000ffff557224 */ /* 0x000fe200078e00f5 */
[----:B------:R-:W2:Y:S01]  /*50b60*/  LDL.LU R246, [R1+0x2cbc] ;  /* 0x002cbc0001f67983 */ /* 0x000ea20000300800 */
[----:B------:R-:W-:-:S03]  /*50b70*/  IMAD.MOV.U32 R87, RZ, RZ, R251 ;  /* 0x000000ffff577224 */ /* 0x000fc600078e00fb */
[----:B------:R-:W2:Y:S01]  /*50b80*/  LDL.LU R245, [R1+0x2cb8] ;  /* 0x002cb80001f57983 */ /* 0x000ea20000300800 */
[----:B------:R-:W-:Y:S01]  /*50b90*/  IMAD.MOV.U32 R88, RZ, RZ, R71 ;  /* 0x000000ffff587224 */ /* 0x000fe200078e0047 */
[----:B------:R-:W-:Y:S02]  /*50ba0*/  MOV R89, R66 ;  /* 0x0000004200597202 */ /* 0x000fe40000000f00 */
[----:B------:R-:W4:Y:S01]  /*50bb0*/  LDL.LU R244, [R1+0x2cb4] ;  /* 0x002cb40001f47983 */ /* 0x000f220000300800 */
[----:B------:R-:W-:-:S03]  /*50bc0*/  IMAD.MOV.U32 R90, RZ, RZ, R67 ;  /* 0x000000ffff5a7224 */ /* 0x000fc600078e0043 */
[----:B------:R-:W4:Y:S01]  /*50bd0*/  LDL.LU R251, [R1+0x2cb0] ;  /* 0x002cb00001fb7983 */ /* 0x000f220000300800 */
[----:B------:R-:W-:-:S03]  /*50be0*/  IMAD.MOV.U32 R91, RZ, RZ, R70 ;  /* 0x000000ffff5b7224 */ /* 0x000fc600078e0046 */
[----:B------:R-:W4:Y:S04]  /*50bf0*/  LDL.LU R71, [R1+0x2cac] ;  /* 0x002cac0001477983 */ /* 0x000f280000300800 */
[----:B------:R-:W4:Y:S04]  /*50c00*/  LDL.LU R66, [R1+0x2ca8] ;  /* 0x002ca80001427983 */ /* 0x000f280000300800 */
[----:B------:R-:W4:Y:S04]  /*50c10*/  LDL.LU R67, [R1+0x2ca4] ;  /* 0x002ca40001437983 */ /* 0x000f280000300800 */
[----:B------:R-:W4:Y:S01]  /*50c20*/  LDL.LU R70, [R1+0x2ca0] ;  /* 0x002ca00001467983 */ /* 0x000f220000300800 */
[----:B------:R-:W-:Y:S01]  /*50c30*/  IMAD.MOV.U32 R171, RZ, RZ, R132 ;  /* 0x000000ffffab7224 */ /* 0x000fe200078e0084 */
[----:B------:R-:W-:Y:S01]  /*50c40*/  MOV R182, R134 ;  /* 0x0000008600b67202 */ /* 0x000fe20000000f00 */
[----:B------:R-:W-:-:S02]  /*50c50*/  IMAD.MOV.U32 R175, RZ, RZ, R133 ;  /* 0x000000ffffaf7224 */ /* 0x000fc400078e0085 */
[----:B------:R-:W-:Y:S01]  /*50c60*/  IMAD.MOV.U32 R183, RZ, RZ, R135 ;  /* 0x000000ffffb77224 */ /* 0x000fe200078e0087 */
[----:B------:R-:W-:Y:S01]  /*50c70*/  MOV R189, R5 ;  /* 0x0000000500bd7202 */ /* 0x000fe20000000f00 */
[----:B------:R-:W-:Y:S01]  /*50c80*/  IMAD.MOV.U32 R188, RZ, RZ, R4 ;  /* 0x000000ffffbc7224 */ /* 0x000fe200078e0004 */
[----:B------:R-:W-:Y:S01]  /*50c90*/  LDS R5, [R0+0x2c100] ;  /* 0x02c1000000057984 */ /* 0x000fe20000000800 */
[----:B------:R-:W-:Y:S02]  /*50ca0*/  IMAD.MOV.U32 R190, RZ, RZ, R6 ;  /* 0x000000ffffbe7224 */ /* 0x000fe400078e0006 */
[----:B------:R-:W-:Y:S01]  /*50cb0*/  IMAD.MOV.U32 R191, RZ, RZ, R7 ;  /* 0x000000ffffbf7224 */ /* 0x000fe200078e0007 */
[----:B------:R-:W-:Y:S04]  /*50cc0*/  LDS R4, [R3+0x2c100] ;  /* 0x02c1000003047984 */ /* 0x000fe80000000800 */
[----:B------:R-:W-:Y:S04]  /*50cd0*/  LDS R6, [R3+0x2e100] ;  /* 0x02e1000003067984 */ /* 0x000fe80000000800 */
[----:B------:R-:W1:Y:S04]  /*50ce0*/  LDS R7, [R0+0x2e100] ;  /* 0x02e1000000077984 */ /* 0x000e680000000800 */
[----:B------:R-:W-:Y:S04]  /*50cf0*/  LDS R80, [R3+0x2c200] ;  /* 0x02c2000003507984 */ /* 0x000fe80000000800 */
[----:B------:R-:W-:Y:S04]  /*50d00*/  LDS R82, [R3+0x2e200] ;  /* 0x02e2000003527984 */ /* 0x000fe80000000800 */
[----:B------:R-:W-:Y:S04]  /*50d10*/  LDS R81, [R0+0x2c200] ;  /* 0x02c2000000517984 */ /* 0x000fe80000000800 */
[----:B------:R-:W1:Y:S01]  /*50d20*/  LDS R83, [R0+0x2e200] ;  /* 0x02e2000000537984 */ /* 0x000e620000000800 */
[----:B---3--:R-:W-:-:S03]  /*50d30*/  MOV R92, R247 ;  /* 0x000000f7005c7202 */ /* 0x008fc60000000f00 */
[----:B------:R-:W3:Y:S01]  /*50d40*/  LDL.LU R247, [R1+0x2c9c] ;  /* 0x002c9c0001f77983 */ /* 0x000ee20000300800 */
[----:B------:R-:W-:Y:S01]  /*50d50*/  IMAD.MOV.U32 R93, RZ, RZ, R249 ;  /* 0x000000ffff5d7224 */ /* 0x000fe200078e00f9 */
[----:B------:R-:W-:Y:S01]  /*50d60*/  MOV R95, R248 ;  /* 0x000000f8005f7202 */ /* 0x000fe20000000f00 */
[----:B------:R-:W-:Y:S01]  /*50d70*/  IMAD.MOV.U32 R94, RZ, RZ, R250 ;  /* 0x000000ffff5e7224 */ /* 0x000fe200078e00fa */
[----:B------:R-:W3:Y:S04]  /*50d80*/  LDL.LU R249, [R1+0x2c98] ;  /* 0x002c980001f97983 */ /* 0x000ee80000300800 */
[----:B------:R-:W3:Y:S01]  /*50d90*/  LDL.LU R250, [R1+0x2c94] ;  /* 0x002c940001fa7983 */ /* 0x000ee20000300800 */
[----:B--2---:R-:W-:Y:S01]  /*50da0*/  MOV R98, R245 ;  /* 0x000000f500627202 */ /* 0x004fe20000000f00 */
[----:B----4-:R-:W-:-:S02]  /*50db0*/  IMAD.MOV.U32 R97, RZ, RZ, R244 ;  /* 0x000000ffff617224 */ /* 0x010fc400078e00f4 */
[----:B------:R-:W2:Y:S01]  /*50dc0*/  LDL.LU R248, [R1+0x2c90] ;  /* 0x002c900001f87983 */ /* 0x000ea20000300800 */
[----:B------:R-:W-:-:S03]  /*50dd0*/  IMAD.MOV.U32 R96, RZ, RZ, R251 ;  /* 0x000000ffff607224 */ /* 0x000fc600078e00fb */
[----:B------:R-:W4:Y:S01]  /*50de0*/  LDL.LU R251, [R1+0x2c8c] ;  /* 0x002c8c0001fb7983 */ /* 0x000f220000300800 */
[----:B------:R-:W-:-:S03]  /*50df0*/  IMAD.MOV.U32 R99, RZ, RZ, R246 ;  /* 0x000000ffff637224 */ /* 0x000fc600078e00f6 */
[----:B------:R-:W4:Y:S04]  /*50e00*/  LDL.LU R244, [R1+0x2c88] ;  /* 0x002c880001f47983 */ /* 0x000f280000300800 */
[----:B------:R-:W4:Y:S04]  /*50e10*/  LDL.LU R245, [R1+0x2c84] ;  /* 0x002c840001f57983 */ /* 0x000f280000300800 */
[----:B------:R-:W4:Y:S01]  /*50e20*/  LDL.LU R246, [R1+0x2c80] ;  /* 0x002c800001f67983 */ /* 0x000f220000300800 */
[----:B---3--:R-:W-:-:S03]  /*50e30*/  IMAD.MOV.U32 R104, RZ, RZ, R247 ;  /* 0x000000ffff687224 */ /* 0x008fc600078e00f7 */
[----:B------:R-:W3:Y:S01]  /*50e40*/  LDL.LU R247, [R1+0x2c7c] ;  /* 0x002c7c0001f77983 */ /* 0x000ee20000300800 */
[----:B------:R-:W-:Y:S01]  /*50e50*/  MOV R105, R70 ;  /* 0x0000004600697202 */ /* 0x000fe20000000f00 */
[----:B------:R-:W-:Y:S02]  /*50e60*/  IMAD.MOV.U32 R106, RZ, RZ, R67 ;  /* 0x000000ffff6a7224 */ /* 0x000fe400078e0043 */
[----:B------:R-:W3:Y:S01]  /*50e70*/  LDL.LU R70, [R1+0x2c78] ;  /* 0x002c780001467983 */ /* 0x000ee20000300800 */
[----:B------:R-:W-:-:S03]  /*50e80*/  IMAD.MOV.U32 R107, RZ, RZ, R66 ;  /* 0x000000ffff6b7224 */ /* 0x000fc600078e0042 */
[----:B------:R-:W3:Y:S01]  /*50e90*/  LDL.LU R67, [R1+0x2c74] ;  /* 0x002c740001437983 */ /* 0x000ee20000300800 */
[----:B------:R-:W-:Y:S02]  /*50ea0*/  IMAD.MOV.U32 R110, RZ, RZ, R250 ;  /* 0x000000ffff6e7224 */ /* 0x000fe400078e00fa */
[----:B--2---:R-:W-:Y:S01]  /*50eb0*/  IMAD.MOV.U32 R109, RZ, RZ, R248 ;  /* 0x000000ffff6d7224 */ /* 0x004fe200078e00f8 */
[----:B------:R-:W2:Y:S01]  /*50ec0*/  LDL.LU R66, [R1+0x2c70] ;  /* 0x002c700001427983 */ /* 0x000ea20000300800 */
[----:B----4-:R-:W-:-:S03]  /*50ed0*/  MOV R108, R251 ;  /* 0x000000fb006c7202 */ /* 0x010fc60000000f00 */
[----:B------:R-:W4:Y:S01]  /*50ee0*/  LDL.LU R251, [R1+0x2c6c] ;  /* 0x002c6c0001fb7983 */ /* 0x000f220000300800 */
[----:B------:R-:W-:-:S03]  /*50ef0*/  MOV R111, R249 ;  /* 0x000000f9006f7202 */ /* 0x000fc60000000f00 */
[----:B------:R-:W2:Y:S04]  /*50f00*/  LDL.LU R248, [R1+0x2c68] ;  /* 0x002c680001f87983 */ /* 0x000ea80000300800 */
[----:B------:R-:W4:Y:S04]  /*50f10*/  LDL.LU R250, [R1+0x2c64] ;  /* 0x002c640001fa7983 */ /* 0x000f280000300800 */
[----:B------:R-:W4:Y:S01]  /*50f20*/  LDL.LU R249, [R1+0x2c60] ;  /* 0x002c600001f97983 */ /* 0x000f220000300800 */
[----:B---3--:R-:W-:-:S03]  /*50f30*/  IMAD.MOV.U32 R112, RZ, RZ, R247 ;  /* 0x000000ffff707224 */ /* 0x008fc600078e00f7 */
[----:B------:R-:W3:Y:S01]  /*50f40*/  LDL.LU R247, [R1+0x2c5c] ;  /* 0x002c5c0001f77983 */ /* 0x000ee20000300800 */
[----:B------:R-:W-:Y:S01]  /*50f50*/  IMAD.MOV.U32 R113, RZ, RZ, R246 ;  /* 0x000000ffff717224 */ /* 0x000fe200078e00f6 */
[----:B------:R-:W-:Y:S01]  /*50f60*/  MOV R114, R245 ;  /* 0x000000f500727202 */ /* 0x000fe20000000f00 */
[----:B------:R-:W-:Y:S01]  /*50f70*/  IMAD.MOV.U32 R115, RZ, RZ, R244 ;  /* 0x000000ffff737224 */ /* 0x000fe200078e00f4 */
[----:B------:R-:W3:Y:S04]  /*50f80*/  LDL.LU R246, [R1+0x2c58] ;  /* 0x002c580001f67983 */ /* 0x000ee80000300800 */
[----:B------:R-:W3:Y:S04]  /*50f90*/  LDL.LU R245, [R1+0x2c54] ;  /* 0x002c540001f57983 */ /* 0x000ee80000300800 */
[----:B------:R-:W3:Y:S01]  /*50fa0*/  LDL.LU R244, [R1+0x2c50] ;  /* 0x002c500001f47983 */ /* 0x000ee20000300800 */
[----:B--2---:R-:W-:-:S02]  /*50fb0*/  IMAD.MOV.U32 R123, RZ, RZ, R248 ;  /* 0x000000ffff7b7224 */ /* 0x004fc400078e00f8 */
[----:B----4-:R-:W-:Y:S02]  /*50fc0*/  IMAD.MOV.U32 R120, RZ, RZ, R250 ;  /* 0x000000ffff787224 */ /* 0x010fe400078e00fa */
[----:B------:R-:W2:Y:S01]  /*50fd0*/  LDL.LU R250, [R1+0x2c4c] ;  /* 0x002c4c0001fa7983 */ /* 0x000ea20000300800 */
[----:B------:R-:W-:-:S03]  /*50fe0*/  MOV R121, R249 ;  /* 0x000000f900797202 */ /* 0x000fc60000000f00 */
[----:B------:R-:W4:Y:S01]  /*50ff0*/  LDL.LU R249, [R1+0x2c48] ;  /* 0x002c480001f97983 */ /* 0x000f220000300800 */
[----:B---3--:R-:W-:-:S03]  /*51000*/  IMAD.MOV.U32 R122, RZ, RZ, R247 ;  /* 0x000000ffff7a7224 */ /* 0x008fc600078e00f7 */
[----:B------:R-:W3:Y:S04]  /*51010*/  LDL.LU R247, [R1+0x2c44] ;  /* 0x002c440001f77983 */ /* 0x000ee80000300800 */
[----:B------:R-:W3:Y:S01]  /*51020*/  LDL.LU R248, [R1+0x2c40] ;  /* 0x002c400001f87983 */ /* 0x000ee20000300800 */
[----:B------:R-:W-:Y:S02]  /*51030*/  IMAD.MOV.U32 R127, RZ, RZ, R246 ;  /* 0x000000ffff7f7224 */ /* 0x000fe400078e00f6 */
[----:B------:R-:W-:Y:S01]  /*51040*/  IMAD.MOV.U32 R126, RZ, RZ, R245 ;  /* 0x000000ffff7e7224 */ /* 0x000fe200078e00f5 */
[----:B------:R-:W3:Y:S01]  /*51050*/  LDL.LU R124, [R1+0x190] ;  /* 0x00019000017c7983 */ /* 0x000ee20000300800 */
[----:B------:R-:W-:-:S03]  /*51060*/  MOV R125, R244 ;  /* 0x000000f4007d7202 */ /* 0x000fc60000000f00 */
[----:B------:R-:W3:Y:S04]  /*51070*/  LDL.LU R244, [R1+0x2c3c] ;  /* 0x002c3c0001f47983 */ /* 0x000ee80000300800 */
[----:B------:R-:W3:Y:S04]  /*51080*/  LDL.LU R245, [R1+0x2c38] ;  /* 0x002c380001f57983 */ /* 0x000ee80000300800 */
[----:B------:R-:W3:Y:S01]  /*51090*/  LDL.LU R246, [R1+0x2c34] ;  /* 0x002c340001f67983 */ /* 0x000ee20000300800 */
[----:B--2---:R-:W-:Y:S01]  /*510a0*/  MOV R131, R250 ;  /* 0x000000fa00837202 */ /* 0x004fe20000000f00 */
[----:B----4-:R-:W-:-:S02]  /*510b0*/  IMAD.MOV.U32 R130, RZ, RZ, R249 ;  /* 0x000000ffff827224 */ /* 0x010fc400078e00f9 */
[----:B------:R-:W-:Y:S01]  /*510c0*/  IMAD.MOV.U32 R116, RZ, RZ, R251 ;  /* 0x000000ffff747224 */ /* 0x000fe200078e00fb */
[----:B------:R-:W-:Y:S01]  /*510d0*/  MOV R118, R67 ;  /* 0x0000004300767202 */ /* 0x000fe20000000f00 */
[----:B------:R-:W-:Y:S02]  /*510e0*/  IMAD.MOV.U32 R117, RZ, RZ, R66 ;  /* 0x000000ffff757224 */ /* 0x000fe400078e0042 */
[----:B------:R-:W-:Y:S02]  /*510f0*/  IMAD.MOV.U32 R119, RZ, RZ, R70 ;  /* 0x000000ffff777224 */ /* 0x000fe400078e0046 */
[----:B------:R-:W-:Y:S01]  /*51100*/  IMAD.MOV.U32 R100, RZ, RZ, R71 ;  /* 0x000000ffff647224 */ /* 0x000fe200078e0047 */
[----:B---3--:R-:W-:Y:S02]  /*51110*/  MOV R128, R247 ;  /* 0x000000f700807202 */ /* 0x008fe40000000f00 */
[----:B------:R-:W2:Y:S01]  /*51120*/  LDL.LU R247, [R1+0x2c30] ;  /* 0x002c300001f77983 */ /* 0x000ea20000300800 */
[----:B------:R-:W-:-:S03]  /*51130*/  IMAD.MOV.U32 R129, RZ, RZ, R248 ;  /* 0x000000ffff817224 */ /* 0x000fc600078e00f8 */
        /* <DEDUP_REMOVED lines=16> */
[----:B--2---:R-:W-:Y:S11]  /*51240*/  HMMA.1688.F32.TF32 R72, R216, R70, R244 ;  /* 0x00000046d848723c */ /* 0x004ff600000810f4 */
[----:B------:R-:W-:Y:S04]  /*51250*/  @!UPT UIADD3 URZ, URZ, URZ, URZ ;  /* 0x0000003f3f3ff290 */ /* 0x000fe8000fffe03f */
[----:B------:R-:W-:Y:S04]  /*51260*/  STL [R1+0x2aac], R248 ;  /* 0x002aacf801007387 */ /* 0x000fe80000100800 */
[----:B------:R-:W-:Y:S04]  /*51270*/  STL [R1+0x2aa8], R249 ;  /* 0x002aa8f901007387 */ /* 0x000fe80000100800 */
[----:B------:R-:W-:Y:S04]  /*51280*/  STL [R1+0x2aa4], R250 ;  /* 0x002aa4fa01007387 */ /* 0x000fe80000100800 */
[----:B------:R-:W-:Y:S04]  /*51290*/  STL [R1+0x2aa0], R251 ;  /* 0x002aa0fb01007387 */ /* 0x000fe80000100800 */
[----:B------:R-:W2:Y:S04]  /*512a0*/  LDL.LU R216, [R1+0x1c0] ;  /* 0x0001c00001d87983 */ /* 0x000ea80000300800 */
[----:B------:R3:W-:Y:S04]  /*512b0*/  STL.64 [R1+0x5a0], R72 ;  /* 0x0005a04801007387 */ /* 0x0007e80000100a00 */
        /* <DEDUP_REMOVED lines=10> */
[----:B-1----:R-:W3:Y:S04]  /*51360*/  LDL.LU R74, [R1+0x4d8] ;  /* 0x0004d800014a7983 */ /* 0x002ee80000300800 */
[----:B------:R-:W3:Y:S01]  /*51370*/  LDL.LU R75, [R1+0x4dc] ;  /* 0x0004dc00014b7983 */ /* 0x000ee20000300800 */
[C---:B------:R-:W-:Y:S08]  /*51380*/  HMMA.1688.F32.TF32 R132, R4.reuse, R10, R132 ;  /* 0x0000000a0484723c */ /* 0x040ff00000081084 */
[C---:B------:R-:W-:Y:S08]  /*51390*/  HMMA.1688.F32.TF32 R128, R4.reuse, R22, R128 ;  /* 0x000000160480723c */ /* 0x040ff00000081080 */
[C---:B------:R-:W-:Y:S08]  /*513a0*/  HMMA.1688.F32.TF32 R124, R4.reuse, R26, R124 ;  /* 0x0000001a047c723c */ /* 0x040ff0000008107c */
[----:B------:R-:W-:Y:S01]  /*513b0*/  IMAD.MOV.U32 R13, RZ, RZ, R134 ;  /* 0x000000ffff0d7224 */ /* 0x000fe200078e0086 */
[----:B------:R-:W-:Y:S01]  /*513c0*/  MOV R12, R135 ;  /* 0x00000087000c7202 */ /* 0x000fe20000000f00 */
[----:B------:R-:W-:Y:S01]  /*513d0*/  IMAD.MOV.U32 R251, RZ, RZ, R133 ;  /* 0x000000fffffb7224 */ /* 0x000fe200078e0085 */
[----:B------:R-:W-:Y:S01]  /*513e0*/  MOV R250, R132 ;  /* 0x0000008400fa7202 */ /* 0x000fe20000000f00 */
[----:B------:R-:W3:Y:S04]  /*513f0*/  LDL.LU.64 R134, [R1+0x2c08] ;  /* 0x002c080001867983 */ /* 0x000ee80000300a00 */
[----:B------:R-:W3:Y:S01]  /*51400*/  LDL.LU.64 R132, [R1+0x2c00] ;  /* 0x002c000001847983 */ /* 0x000ee20000300a00 */
[C---:B------:R-:W-:Y:S08]  /*51410*/  HMMA.1688.F32.TF32 R120, R4.reuse, R30, R120 ;  /* 0x0000001e0478723c */ /* 0x040ff00000081078 */
[C---:B------:R-:W-:Y:S08]  /*51420*/  HMMA.1688.F32.TF32 R116, R4.reuse, R34, R116 ;  /* 0x000000220474723c */ /* 0x040ff00000081074 */
[C---:B------:R-:W-:Y:S08]  /*51430*/  HMMA.1688.F32.TF32 R112, R4.reuse, R38, R112 ;  /* 0x000000260470723c */ /* 0x040ff00000081070 */
[C---:B------:R-:W-:Y:S08]  /*51440*/  HMMA.1688.F32.TF32 R108, R4.reuse, R42, R108 ;  /* 0x0000002a046c723c */ /* 0x040ff0000008106c */
[C---:B------:R-:W-:Y:S08]  /*51450*/  HMMA.1688.F32.TF32 R104, R4.reuse, R46, R104 ;  /* 0x0000002e0468723c */ /* 0x040ff00000081068 */
[C---:B----4-:R-:W-:Y:S08]  /*51460*/  HMMA.1688.F32.TF32 R100, R4.reuse, R50, R100 ;  /* 0x000000320464723c */ /* 0x050ff00000081064 */
        /* <DEDUP_REMOVED lines=8> */
[----:B------:R1:W-:Y:S01]  /*514f0*/  STL.64 [R1+0x1d0], R216 ;  /* 0x0001d0d801007387 */ /* 0x0003e20000100a00 */
[----:B------:R-:W-:Y:S02]  /*51500*/  IMAD.MOV.U32 R248, RZ, RZ, R218 ;  /* 0x000000fffff87224 */ /* 0x000fe400078e00da */
[----:B------:R-:W-:Y:S02]  /*51510*/  IMAD.MOV.U32 R249, RZ, RZ, R219 ;  /* 0x000000fffff97224 */ /* 0x000fe400078e00db */
[----:B-1----:R-:W-:Y:S01]  /*51520*/  HMMA.1688.F32.TF32 R216, R4, R18, R244 ;  /* 0x0000001204d8723c */ /* 0x002fe200000810f4 */
[----:B------:R-:W-:Y:S04]  /*51530*/  LDS R4, [R3+0x2c300] ;  /* 0x02c3000003047984 */ /* 0x000fe80000000800 */
[----:B------:R-:W-:Y:S03]  /*51540*/  LDS R6, [R3+0x2e300] ;  /* 0x02e3000003067984 */ /* 0x000fe60000000800 */
[----:B---3--:R-:W-:Y:S01]  /*51550*/  HMMA.1688.F32.TF32 R72, R80, R10, R72 ;  /* 0x0000000a5048723c */ /* 0x008fe20000081048 */
[----:B------:R-:W-:Y:S04]  /*51560*/  LDS R5, [R0+0x2c300] ;  /* 0x02c3000000057984 */ /* 0x000fe80000000800 */
[----:B------:R-:W1:Y:S10]  /*51570*/  LDS R7, [R0+0x2e300] ;  /* 0x02e3000000077984 */ /* 0x000e740000000800 */
        /* <DEDUP_REMOVED lines=26> */
[----:B------:R4:W-:Y:S04]  /*51720*/  STL.64 [R1+0xf0], R76 ;  /* 0x0000f04c01007387 */ /* 0x0009e80000100a00 */
[----:B------:R1:W-:Y:S04]  /*51730*/  STL.64 [R1+0xf8], R78 ;  /* 0x0000f84e01007387 */ /* 0x0003e80000100a00 */
[----:B------:R1:W-:Y:S04]  /*51740*/  STL.64 [R1+0x880], R72 ;  /* 0x0008804801007387 */ /* 0x0003e80000100a00 */
        /* <DEDUP_REMOVED lines=52> */
[----:B----4-:R-:W4:Y:S04]  /*51a90*/  LDL.LU R76, [R1+0x200] ;  /* 0x00020000014c7983 */ /* 0x010f280000300800 */
[----:B------:R-:W4:Y:S01]  /*51aa0*/  LDL.LU R77, [R1+0x204] ;  /* 0x00020400014d7983 */ /* 0x000f220000300800 */
[----:B------:R-:W-:-:S03]  /*51ab0*/  MOV R37, R74 ;  /* 0x0000004a00257202 */ /* 0x000fc60000000f00 */
[----:B-1----:R-:W4:Y:S01]  /*51ac0*/  LDL.LU R78, [R1+0x208] ;  /* 0x00020800014e7983 */ /* 0x002f220000300800 */
[----:B------:R-:W-:-:S03]  /*51ad0*/  IMAD.MOV.U32 R36, RZ, RZ, R75 ;  /* 0x000000ffff247224 */ /* 0x000fc600078e004b */
[----:B------:R-:W4:Y:S04]  /*51ae0*/  LDL.LU R79, [R1+0x20c] ;  /* 0x00020c00014f7983 */ /* 0x000f280000300800 */
[----:B------:R-:W4:Y:S04]  /*51af0*/  LDL.LU R72, [R1+0x1f0] ;  /* 0x0001f00001487983 */ /* 0x000f280000300800 */
[----:B------:R-:W4:Y:S04]  /*51b00*/  LDL.LU R73, [R1+0x1f4] ;  /* 0x0001f40001497983 */ /* 0x000f280000300800 */
[----:B------:R-:W4:Y:S04]  /*51b10*/  LDL.LU R74, [R1+0x1f8] ;  /* 0x0001f800014a7983 */ /* 0x000f280000300800 */
[----:B------:R-:W4:Y:S04]  /*51b20*/  LDL.LU R75, [R1+0x1fc] ;  /* 0x0001fc00014b7983 */ /* 0x000f280000300800 */
[----:B------:R-:W-:Y:S04]  /*51b30*/  STL [R1+0x2a94], R36 ;  /* 0x002a942401007387 */ /* 0x000fe80000100800 */
[----:B------:R1:W-:Y:S01]  /*51b40*/  STL [R1+0x2a90], R37 ;  /* 0x002a902501007387 */ /* 0x0003e20000100800 */
        /* <DEDUP_REMOVED lines=9> */
[----:B-1----:R-:W-:Y:S01]  /*51be0*/  MOV R37, R131 ;  /* 0x0000008300257202 */ /* 0x002fe20000000f00 */
[----:B------:R-:W-:Y:S01]  /*51bf0*/  IMAD.MOV.U32 R36, RZ, RZ, R130 ;  /* 0x000000ffff247224 */ /* 0x000fe200078e0082 */
[C---:B------:R-:W-:Y:S05]  /*51c00*/  HMMA.1688.F32.TF32 R116, R80.reuse, R30, R116 ;  /* 0x0000001e5074723c */ /* 0x040fea0000081074 */
[----:B------:R-:W-:Y:S03]  /*51c10*/  STL.64 [R1+0x870], R216 ;  /* 0x000870d801007387 */ /* 0x000fe60000100a00 */
[C---:B------:R-:W-:Y:S01]  /*51c20*/  HMMA.1688.F32.TF32 R108, R80.reuse, R38, R108 ;  /* 0x00000026506c723c */ /* 0x040fe2000008106c */
[----:B------:R-:W-:Y:S04]  /*51c30*/  STL.64 [R1+0x878], R218 ;  /* 0x000878da01007387 */ /* 0x000fe80000100a00 */
[----:B------:R-:W-:Y:S03]  /*51c40*/  STL.64 [R1+0x860], R128 ;  /* 0x0008608001007387 */ /* 0x000fe60000100a00 */
[C---:B------:R-:W-:Y:S01]  /*51c50*/  HMMA.1688.F32.TF32 R92, R80.reuse, R54, R92 ;  /* 0x00000036505c723c */ /* 0x040fe2000008105c */
[----:B------:R-:W-:Y:S04]  /*51c60*/  STL [R1+0x2a9c], R37 ;  /* 0x002a9c2501007387 */ /* 0x000fe80000100800 */
[----:B------:R-:W-:Y:S04]  /*51c70*/  STL [R1+0x2a98], R36 ;  /* 0x002a982401007387 */ /* 0x000fe80000100800 */
        /* <DEDUP_REMOVED lines=8> */
[----:B------:R-:W-:Y:S01]  /*51d00*/  STL.64 [R1+0x810], R108 ;  /* 0x0008106c01007387 */ /* 0x000fe20000100a00 */
[----:B------:R-:W-:-:S03]  /*51d10*/  IMAD.MOV.U32 R21, RZ, RZ, R93 ;  /* 0x000000ffff157224 */ /* 0x000fc600078e005d */
[----:B------:R-:W-:Y:S01]  /*51d20*/  STL.64 [R1+0x818], R110 ;  /* 0x0008186e01007387 */ /* 0x000fe20000100a00 */
[----:B------:R-:W-:-:S03]  /*51d30*/  MOV R20, R92 ;  /* 0x0000005c00147202 */ /* 0x000fc60000000f00 */
[----:B------:R-:W-:Y:S04]  /*51d40*/  STL.64 [R1+0x800], R104 ;  /* 0x0008006801007387 */ /* 0x000fe80000100a00 */
[----:B------:R-:W-:Y:S04]  /*51d50*/  STL.64 [R1+0x808], R106 ;  /* 0x0008086a01007387 */ /* 0x000fe80000100a00 */
[----:B------:R-:W-:Y:S04]  /*51d60*/  STL.64 [R1+0x7f0], R100 ;  /* 0x0007f06401007387 */ /* 0x000fe80000100a00 */
[----:B------:R-:W-:Y:S04]  /*51d70*/  STL.64 [R1+0x7f8], R102 ;  /* 0x0007f86601007387 */ /* 0x000fe80000100a00 */
[----:B------:R-:W-:Y:S04]  /*51d80*/  STL.64 [R1+0x250], R96 ;  /* 0x0002506001007387 */ /* 0x000fe80000100a00 */
[----:B------:R-:W-:Y:S04]  /*51d90*/  STL.64 [R1+0x258], R98 ;  /* 0x0002586201007387 */ /* 0x000fe80000100a00 */
[----:B------:R-:W-:Y:S04]  /*51da0*/  STL.64 [R1+0x248], R94 ;  /* 0x0002485e01007387 */ /* 0x000fe80000100a00 */
[----:B------:R1:W-:Y:S04]  /*51db0*/  STL [R1+0x2a6c], R21 ;  /* 0x002a6c1501007387 */ /* 0x0003e80000100800 */
[----:B------:R2:W-:Y:S04]  /*51dc0*/  STL [R1+0x2a68], R20 ;  /* 0x002a681401007387 */ /* 0x0005e80000100800 */
[----:B------:R-:W-:Y:S01]  /*51dd0*/  STL.64 [R1+0x230], R88 ;  /* 0x0002305801007387 */ /* 0x000fe20000100a00 */
[----:B-1----:R-:W-:-:S03]  /*51de0*/  IMAD.MOV.U32 R21, RZ, RZ, R86 ;  /* 0x000000ffff157224 */ /* 0x002fc600078e0056 */
[----:B------:R-:W-:Y:S01]  /*51df0*/  STL.64 [R1+0x238], R90 ;  /* 0x0002385a01007387 */ /* 0x000fe20000100a00 */
[----:B--2---:R-:W-:-:S03]  /*51e00*/  MOV R20, R87 ;  /* 0x0000005700147202 */ /* 0x004fc60000000f00 */
[----:B------:R4:W-:Y:S02]  /*51e10*/  STL.64 [R1+0x220], R84 ;  /* 0x0002205401007387 */ /* 0x0009e40000100a00 */
[C---:B----4-:R-:W-:Y:S08]  /*51e20*/  HMMA.1688.F32.TF32 R84, R80.reuse, R66, R76 ;  /* 0x000000425054723c */ /* 0x050ff0000008104c */
[----:B------:R-:W-:Y:S01]  /*51e30*/  HMMA.1688.F32.TF32 R76, R80, R70, R72 ;  /* 0x00000046504c723c */ /* 0x000fe20000081048 */
[----:B------:R-:W-:Y:S04]  /*51e40*/  STL [R1+0x2a74], R20 ;  /* 0x002a741401007387 */ /* 0x000fe80000100800 */
[----:B------:R-:W-:Y:S04]  /*51e50*/  STL [R1+0x2a70], R21 ;  /* 0x002a701501007387 */ /* 0x000fe80000100800 */
[----:B------:R-:W2:Y:S01]  /*51e60*/  LDL.LU R72, [R1+0x260] ;  /* 0x0002600001487983 */ /* 0x000ea20000300800 */
[----:B------:R-:W-:-:S02]  /*51e70*/  IMAD.MOV.U32 R37, RZ, RZ, R122 ;  /* 0x000000ffff257224 */ /* 0x000fc400078e007a */
[----:B------:R-:W-:Y:S01]  /*51e80*/  IMAD.MOV.U32 R36, RZ, RZ, R123 ;  /* 0x000000ffff247224 */ /* 0x000fe200078e007b */
[----:B------:R-:W-:Y:S04]  /*51e90*/  LDS R80, [R3+0x2c400] ;  /* 0x02c4000003507984 */ /* 0x000fe80000000800 */
        /* <DEDUP_REMOVED lines=10> */
[----:B------:R-:W4:Y:S04]  /*51f40*/  LDL.LU R79, [R1+0x37c] ;  /* 0x00037c00014f7983 */ /* 0x000f280000300800 */
        /* <DEDUP_REMOVED lines=56> */
[----:B------:R-:W-:Y:S04]  /*522d0*/  LDS R82, [R3+0x2e400] ;  /* 0x02e4000003527984 */ /* 0x000fe80000000800 */
[----:B------:R-:W-:Y:S04]  /*522e0*/  LDS R81, [R0+0x2c400] ;  /* 0x02c4000000517984 */ /* 0x000fe80000000800 */
[----:B------:R-:W1:Y:S01]  /*522f0*/  LDS R83, [R0+0x2e400] ;  /* 0x02e4000000537984 */ /* 0x000e620000000800 */
[C---:B----4-:R-:W-:Y:S08]  /*52300*/  HMMA.1688.F32.TF32 R76, R4.reuse, R66, R76 ;  /* 0x00000042044c723c */ /* 0x050ff0000008104c */
[C---:B---3--:R-:W-:Y:S08]  /*52310*/  HMMA.1688.F32.TF32 R84, R4.reuse, R62, R84 ;  /* 0x0000003e0454723c */ /* 0x048ff00000081054 */
[C---:B--2---:R-:W-:Y:S08]  /*52320*/  HMMA.1688.F32.TF32 R92, R4.reuse, R54, R92 ;  /* 0x00000036045c723c */ /* 0x044ff0000008105c */
[C---:B------:R-:W-:Y:S08]  /*52330*/  HMMA.1688.F32.TF32 R96, R4.reuse, R50, R96 ;  /* 0x000000320460723c */ /* 0x040ff00000081060 */
[C---:B------:R-:W-:Y:S08]  /*52340*/  HMMA.1688.F32.TF32 R216, R4.reuse, R14, R216 ;  /* 0x0000000e04d8723c */ /* 0x040ff000000810d8 */
[C---:B------:R-:W-:Y:S11]  /*52350*/  HMMA.1688.F32.TF32 R128, R4.reuse, R10, R128 ;  /* 0x0000000a0480723c */ /* 0x040ff60000081080 */
[----:B------:R-:W-:Y:S05]  /*52360*/  @!UPT UIADD3 URZ, URZ, URZ, URZ ;  /* 0x0000003f3f3ff290 */ /* 0x000fea000fffe03f */
[----:B------:R-:W-:Y:S01]  /*52370*/  IMAD.MOV.U32 R20, RZ, RZ, R218 ;  /* 0x000000ffff147224 */ /* 0x000fe200078e00da */
[----:B------:R-:W-:Y:S01]  /*52380*/  HMMA.1688.F32.TF32 R120, R4, R26, R120 ;  /* 0x0000001a0478723c */ /* 0x000fe20000081078 */
[----:B------:R-:W-:-:S05]  /*52390*/  IMAD.MOV.U32 R21, RZ, RZ, R219 ;  /* 0x000000ffff157224 */ /* 0x000fca00078e00db */
[----:B------:R-:W-:Y:S04]  /*523a0*/  STL.64 [R1+0x7e0], R128 ;  /* 0x0007e08001007387 */ /* 0x000fe80000100a00 */
[----:B------:R2:W-:Y:S01]  /*523b0*/  STL.64 [R1+0x7e8], R130 ;  /* 0x0007e88201007387 */ /* 0x0005e20000100a00 */
[C---:B------:R-:W-:Y:S03]  /*523c0*/  HMMA.1688.F32.TF32 R124, R4.reuse, R22, R124 ;  /* 0x00000016047c723c */ /* 0x040fe6000008107c */
[----:B--2---:R-:W2:Y:S04]  /*523d0*/  LDL.LU.64 R130, [R1+0x2bf8] ;  /* 0x002bf80001827983 */ /* 0x004ea80000300a00 */
[----:B------:R-:W2:Y:S04]  /*523e0*/  LDL.LU.64 R128, [R1+0x2bf0] ;  /* 0x002bf00001807983 */ /* 0x000ea80000300a00 */
[----:B------:R3:W-:Y:S01]  /*523f0*/  STL.64 [R1+0x7d0], R216 ;  /* 0x0007d0d801007387 */ /* 0x0007e20000100a00 */
[C---:B------:R-:W-:Y:S08]  /*52400*/  HMMA.1688.F32.TF32 R116, R4.reuse, R30, R116 ;  /* 0x0000001e0474723c */ /* 0x040ff00000081074 */
[C---:B---3--:R-:W-:Y:S08]  /*52410*/  HMMA.1688.F32.TF32 R216, R4.reuse, R18, R244 ;  /* 0x0000001204d8723c */ /* 0x048ff000000810f4 */
[C---:B------:R-:W-:Y:S01]  /*52420*/  HMMA.1688.F32.TF32 R112, R4.reuse, R34, R112 ;  /* 0x000000220470723c */ /* 0x040fe20000081070 */
[----:B------:R3:W-:Y:S07]  /*52430*/  STL [R1+0x2a7c], R21 ;  /* 0x002a7c1501007387 */ /* 0x0007ee0000100800 */
[C---:B------:R-:W-:Y:S08]  /*52440*/  HMMA.1688.F32.TF32 R104, R4.reuse, R42, R104 ;  /* 0x0000002a0468723c */ /* 0x040ff00000081068 */
[----:B------:R-:W-:Y:S01]  /*52450*/  HMMA.1688.F32.TF32 R108, R4, R38, R108 ;  /* 0x00000026046c723c */ /* 0x000fe2000008106c */
[----:B------:R4:W-:Y:S01]  /*52460*/  STL [R1+0x2a78], R20 ;  /* 0x002a781401007387 */ /* 0x0009e20000100800 */
[----:B---3--:R-:W-:-:S03]  /*52470*/  MOV R21, R122 ;  /* 0x0000007a00157202 */ /* 0x008fc60000000f00 */
[----:B------:R-:W-:Y:S03]  /*52480*/  STL.64 [R1+0x7c0], R216 ;  /* 0x0007c0d801007387 */ /* 0x000fe60000100a00 */
[C---:B------:R-:W-:Y:S01]  /*52490*/  HMMA.1688.F32.TF32 R100, R4.reuse, R46, R100 ;  /* 0x0000002e0464723c */ /* 0x040fe20000081064 */
[----:B----4-:R-:W-:Y:S01]  /*524a0*/  IMAD.MOV.U32 R20, RZ, RZ, R123 ;  /* 0x000000ffff147224 */ /* 0x010fe200078e007b */
[----:B------:R-:W-:Y:S04]  /*524b0*/  STL.64 [R1+0x7c8], R218 ;  /* 0x0007c8da01007387 */ /* 0x000fe80000100a00 */
[----:B------:R-:W-:Y:S04]  /*524c0*/  STL.64 [R1+0x7b0], R124 ;  /* 0x0007b07c01007387 */ /* 0x000fe80000100a00 */
[----:B------:R-:W-:Y:S01]  /*524d0*/  STL.64 [R1+0x7b8], R126 ;  /* 0x0007b87e01007387 */ /* 0x000fe20000100a00 */
[C---:B------:R-:W-:Y:S03]  /*524e0*/  HMMA.1688.F32.TF32 R88, R4.reuse, R58, R88 ;  /* 0x0000003a0458723c */ /* 0x040fe60000081058 */
[----:B------:R-:W-:Y:S04]  /*524f0*/  STL.64 [R1+0x7a0], R120 ;  /* 0x0007a07801007387 */ /* 0x000fe80000100a00 */
[----:B------:R3:W-:Y:S01]  /*52500*/  STL [R1+0x2a84], R20 ;  /* 0x002a841401007387 */ /* 0x0007e20000100800 */
[----:B------:R-:W-:Y:S03]  /*52510*/  HMMA.1688.F32.TF32 R4, R4, R70, R72 ;  /* 0x000000460404723c */ /* 0x000fe60000081048 */
[----:B------:R4:W-:Y:S04]  /*52520*/  STL [R1+0x2a80], R21 ;  /* 0x002a801501007387 */ /* 0x0009e80000100800 */
[----:B------:R-:W-:Y:S01]  /*52530*/  STL.64 [R1+0x790], R116 ;  /* 0x0007907401007387 */ /* 0x000fe20000100a00 */
[----:B---3--:R-:W-:-:S03]  /*52540*/  IMAD.MOV.U32 R20, RZ, RZ, R114 ;  /* 0x000000ffff147224 */ /* 0x008fc600078e0072 */
[----:B------:R-:W-:Y:S01]  /*52550*/  STL.64 [R1+0x798], R118 ;  /* 0x0007987601007387 */ /* 0x000fe20000100a00 */
[----:B----4-:R-:W-:-:S03]  /*52560*/  MOV R21, R115 ;  /* 0x0000007300157202 */ /* 0x010fc60000000f00 */
[----:B------:R-:W-:Y:S04]  /*52570*/  STL.64 [R1+0x780], R112 ;  /* 0x0007807001007387 */ /* 0x000fe80000100a00 */
        /* <DEDUP_REMOVED lines=16> */
[----:B------:R4:W-:Y:S04]  /*52680*/  STL.64 [R1+0x710], R76 ;  /* 0x0007104c01007387 */ /* 0x0009e80000100a00 */
[----:B------:R1:W-:Y:S04]  /*52690*/  STL.64 [R1+0x718], R78 ;  /* 0x0007184e01007387 */ /* 0x0003e80000100a00 */
[----:B------:R-:W-:Y:S04]  /*526a0*/  STL.64 [R1+0x3b0], R4 ;  /* 0x0003b00401007387 */ /* 0x000fe80000100a00 */
[----:B------:R-:W-:Y:S04]  /*526b0*/  STL.64 [R1+0x3b8], R6 ;  /* 0x0003b80601007387 */ /* 0x000fe80000100a00 */
[----:B------:R-:W3:Y:S04]  /*526c0*/  LDL.LU R217, [R1+0x294] ;  /* 0x0002940001d97983 */ /* 0x000ee80000300800 */
[----:B------:R-:W3:Y:S04]  /*526d0*/  LDL.LU R218, [R1+0x298] ;  /* 0x0002980001da7983 */ /* 0x000ee80000300800 */
[----:B------:R-:W3:Y:S04]  /*526e0*/  LDL.LU R219, [R1+0x29c] ;  /* 0x00029c0001db7983 */ /* 0x000ee80000300800 */
[----:B------:R-:W2:Y:S04]  /*526f0*/  LDL.LU R72, [R1+0x2a0] ;  /* 0x0002a00001487983 */ /* 0x000ea80000300800 */
[----:B------:R-:W2:Y:S04]  /*52700*/  LDL.LU R73, [R1+0x2a4] ;  /* 0x0002a40001497983 */ /* 0x000ea80000300800 */
[----:B------:R-:W2:Y:S04]  /*52710*/  LDL.LU R74, [R1+0x2a8] ;  /* 0x0002a800014a7983 */ /* 0x000ea80000300800 */
[----:B------:R-:W2:Y:S04]  /*52720*/  LDL.LU R75, [R1+0x2ac] ;  /* 0x0002ac00014b7983 */ /* 0x000ea80000300800 */
[----:B----4-:R-:W4:Y:S04]  /*52730*/  LDL.LU R76, [R1+0x2b0] ;  /* 0x0002b000014c7983 */ /* 0x010f280000300800 */
[----:B------:R-:W4:Y:S04]  /*52740*/  LDL.LU R77, [R1+0x2b4] ;  /* 0x0002b400014d7983 */ /* 0x000f280000300800 */
[----:B-1----:R-:W4:Y:S04]  /*52750*/  LDL.LU R78, [R1+0x2b8] ;  /* 0x0002b800014e7983 */ /* 0x002f280000300800 */
        /* <DEDUP_REMOVED lines=29> */
[----:B------:R-:W-:-:S03]  /*52930*/  IMAD.MOV.U32 R20, RZ, RZ, R104 ;  /* 0x000000ffff147224 */ /* 0x000fc600078e0068 */
        /* <DEDUP_REMOVED lines=21> */
[----:B------:R-:W-:Y:S04]  /*52a90*/  LDS R4, [R3+0x2c500] ;  /* 0x02c5000003047984 */ /* 0x000fe80000000800 */
[----:B------:R-:W-:Y:S04]  /*52aa0*/  LDS R6, [R3+0x2e500] ;  /* 0x02e5000003067984 */ /* 0x000fe80000000800 */
[----:B------:R-:W-:Y:S04]  /*52ab0*/  LDS R5, [R0+0x2c500] ;  /* 0x02c5000000057984 */ /* 0x000fe80000000800 */
[----:B------:R-:W1:Y:S01]  /*52ac0*/  LDS R7, [R0+0x2e500] ;  /* 0x02e5000000077984 */ /* 0x000e620000000800 */
[C---:B--2---:R-:W-:Y:S08]  /*52ad0*/  HMMA.1688.F32.TF32 R72, R80.reuse, R58, R72 ;  /* 0x0000003a5048723c */ /* 0x044ff00000081048 */
[C---:B----4-:R-:W-:Y:S08]  /*52ae0*/  HMMA.1688.F32.TF32 R76, R80.reuse, R54, R76 ;  /* 0x00000036504c723c */ /* 0x050ff0000008104c */
[C---:B---3--:R-:W-:Y:S08]  /*52af0*/  HMMA.1688.F32.TF32 R88, R80.reuse, R46, R88 ;  /* 0x0000002e5058723c */ /* 0x048ff00000081058 */
[C---:B------:R-:W-:Y:S08]  /*52b00*/  HMMA.1688.F32.TF32 R92, R80.reuse, R42, R92 ;  /* 0x0000002a505c723c */ /* 0x040ff0000008105c */
[C---:B------:R-:W-:Y:S08]  /*52b10*/  HMMA.1688.F32.TF32 R120, R80.reuse, R14, R120 ;  /* 0x0000000e5078723c */ /* 0x040ff00000081078 */
[C---:B------:R-:W-:Y:S08]  /*52b20*/  HMMA.1688.F32.TF32 R124, R80.reuse, R10, R124 ;  /* 0x0000000a507c723c */ /* 0x040ff0000008107c */
[C---:B------:R-:W-:Y:S08]  /*52b30*/  HMMA.1688.F32.TF32 R116, R80.reuse, R18, R116 ;  /* 0x000000125074723c */ /* 0x040ff00000081074 */
[C---:B------:R-:W-:Y:S07]  /*52b40*/  HMMA.1688.F32.TF32 R112, R80.reuse, R22, R112 ;  /* 0x000000165070723c */ /* 0x040fee0000081070 */
[----:B------:R-:W-:Y:S01]  /*52b50*/  STL.64 [R1+0x700], R124 ;  /* 0x0007007c01007387 */ /* 0x000fe20000100a00 */
[C---:B------:R-:W-:Y:S03]  /*52b60*/  HMMA.1688.F32.TF32 R108, R80.reuse, R26, R108 ;  /* 0x0000001a506c723c */ /* 0x040fe6000008106c */
[----:B------:R2:W-:Y:S05]  /*52b70*/  STL.64 [R1+0x708], R126 ;  /* 0x0007087e01007387 */ /* 0x0005ea0000100a00 */
[C---:B------:R-:W-:Y:S01]  /*52b80*/  HMMA.1688.F32.TF32 R96, R80.reuse, R38, R96 ;  /* 0x000000265060723c */ /* 0x040fe20000081060 */
[----:B--2---:R-:W2:Y:S07]  /*52b90*/  LDL.LU.64 R126, [R1+0x2be8] ;  /* 0x002be800017e7983 */ /* 0x004eae0000300a00 */
[----:B------:R-:W-:Y:S01]  /*52ba0*/  HMMA.1688.F32.TF32 R104, R80, R30, R104 ;  /* 0x0000001e5068723c */ /* 0x000fe20000081068 */
[----:B------:R-:W2:Y:S01]  /*52bb0*/  LDL.LU.64 R124, [R1+0x2be0] ;  /* 0x002be000017c7983 */ /* 0x000ea20000300a00 */
[----:B------:R-:W-:-:S03]  /*52bc0*/  IMAD.MOV.U32 R45, RZ, RZ, R118 ;  /* 0x000000ffff2d7224 */ /* 0x000fc600078e0076 */
[----:B------:R-:W-:Y:S03]  /*52bd0*/  STL.64 [R1+0x6f0], R120 ;  /* 0x0006f07801007387 */ /* 0x000fe60000100a00 */
[----:B------:R-:W-:Y:S01]  /*52be0*/  HMMA.1688.F32.TF32 R100, R80, R34, R100 ;  /* 0x000000225064723c */ /* 0x000fe20000081064 */
[----:B------:R3:W-:Y:S01]  /*52bf0*/  STL.64 [R1+0x6f8], R122 ;  /* 0x0006f87a01007387 */ /* 0x0007e20000100a00 */
[----:B------:R-:W-:Y:S01]  /*52c00*/  MOV R44, R119 ;  /* 0x00000077002c7202 */ /* 0x000fe20000000f00 */
[----:B------:R-:W-:Y:S01]  /*52c10*/  IMAD.MOV.U32 R48, RZ, RZ, R117 ;  /* 0x000000ffff307224 */ /* 0x000fe200078e0075 */
[----:B------:R-:W-:Y:S01]  /*52c20*/  MOV R49, R116 ;  /* 0x0000007400317202 */ /* 0x000fe20000000f00 */
[----:B------:R-:W-:Y:S01]  /*52c30*/  IMAD.MOV.U32 R32, RZ, RZ, R115 ;  /* 0x000000ffff207224 */ /* 0x000fe200078e0073 */
[----:B------:R-:W-:Y:S01]  /*52c40*/  MOV R33, R114 ;  /* 0x0000007200217202 */ /* 0x000fe20000000f00 */
[----:B------:R-:W-:-:S02]  /*52c50*/  IMAD.MOV.U32 R41, RZ, RZ, R112 ;  /* 0x000000ffff297224 */ /* 0x000fc400078e0070 */
[----:B------:R-:W-:Y:S01]  /*52c60*/  IMAD.MOV.U32 R40, RZ, RZ, R113 ;  /* 0x000000ffff287224 */ /* 0x000fe200078e0071 */
[----:B---3--:R-:W3:Y:S04]  /*52c70*/  LDL.LU.64 R122, [R1+0x2bd8] ;  /* 0x002bd800017a7983 */ /* 0x008ee80000300a00 */
[----:B------:R-:W3:Y:S01]  /*52c80*/  LDL.LU.64 R120, [R1+0x2bd0] ;  /* 0x002bd00001787983 */ /* 0x000ee20000300a00 */
[----:B------:R-:W-:-:S03]  /*52c90*/  IMAD.MOV.U32 R25, RZ, RZ, R110 ;  /* 0x000000ffff197224 */ /* 0x000fc600078e006e */
[----:B------:R-:W4:Y:S01]  /*52ca0*/  LDL.LU.64 R118, [R1+0x2bc8] ;  /* 0x002bc80001767983 */ /* 0x000f220000300a00 */
[----:B------:R-:W-:Y:S01]  /*52cb0*/  IMAD.MOV.U32 R24, RZ, RZ, R111 ;  /* 0x000000ffff187224 */ /* 0x000fe200078e006f */
[C---:B------:R-:W-:Y:S02]  /*52cc0*/  HMMA.1688.F32.TF32 R84, R80.reuse, R50, R84 ;  /* 0x000000325054723c */ /* 0x040fe40000081054 */
[----:B------:R-:W4:Y:S01]  /*52cd0*/  LDL.LU.64 R116, [R1+0x2bc0] ;  /* 0x002bc00001747983 */ /* 0x000f220000300a00 */
[----:B------:R-:W-:Y:S01]  /*52ce0*/  IMAD.MOV.U32 R29, RZ, RZ, R108 ;  /* 0x000000ffff1d7224 */ /* 0x000fe200078e006c */
[----:B------:R-:W-:Y:S02]  /*52cf0*/  MOV R28, R109 ;  /* 0x0000006d001c7202 */ /* 0x000fe40000000f00 */
[----:B------:R-:W2:Y:S04]  /*52d00*/  LDL.LU.64 R114, [R1+0x2bb8] ;  /* 0x002bb80001727983 */ /* 0x000ea80000300a00 */
[----:B------:R-:W2:Y:S04]  /*52d10*/  LDL.LU.64 R112, [R1+0x2bb0] ;  /* 0x002bb00001707983 */ /* 0x000ea80000300a00 */
[----:B------:R-:W2:Y:S04]  /*52d20*/  LDL.LU.64 R110, [R1+0x2ba8] ;  /* 0x002ba800016e7983 */ /* 0x000ea80000300a00 */
        /* <DEDUP_REMOVED lines=36> */
[----:B------:R1:W-:Y:S01]  /*52f70*/  STL.64 [R1+0x630], R216 ;  /* 0x000630d801007387 */ /* 0x0003e20000100a00 */
[----:B------:R-:W-:Y:S01]  /*52f80*/  MOV R53, R218 ;  /* 0x000000da00357202 */ /* 0x000fe20000000f00 */
[----:B------:R-:W-:Y:S02]  /*52f90*/  IMAD.MOV.U32 R52, RZ, RZ, R219 ;  /* 0x000000ffff347224 */ /* 0x000fe400078e00db */
[C---:B-1----:R-:W-:Y:S03]  /*52fa0*/  HMMA.1688.F32.TF32 R216, R80.reuse, R66, R244 ;  /* 0x0000004250d8723c */ /* 0x042fe600000810f4 */
[----:B------:R1:W-:Y:S04]  /*52fb0*/  STL [R1+0x2a34], R52 ;  /* 0x002a343401007387 */ /* 0x0003e80000100800 */
[----:B------:R1:W-:Y:S11]  /*52fc0*/  STL [R1+0x2a30], R53 ;  /* 0x002a303501007387 */ /* 0x0003f60000100800 */
[----:B------:R-:W-:Y:S05]  /*52fd0*/  @!UPT UIADD3 URZ, URZ, URZ, URZ ;  /* 0x0000003f3f3ff290 */ /* 0x000fea000fffe03f */
[----:B------:R-:W-:Y:S04]  /*52fe0*/  STL.64 [R1+0x620], R216 ;  /* 0x000620d801007387 */ /* 0x000fe80000100a00 */
[----:B------:R-:W-:Y:S01]  /*52ff0*/  STL.64 [R1+0x628], R218 ;  /* 0x000628da01007387 */ /* 0x000fe20000100a00 */
[----:B--2---:R-:W-:Y:S03]  /*53000*/  HMMA.1688.F32.TF32 R72, R80, R70, R72 ;  /* 0x000000465048723c */ /* 0x004fe60000081048 */
[----:B------:R-:W-:Y:S04]  /*53010*/  LDS R80, [R3+0x2c600] ;  /* 0x02c6000003507984 */ /* 0x000fe80000000800 */
[----:B------:R-:W-:Y:S04]  /*53020*/  LDS R82, [R3+0x2e600] ;  /* 0x02e6000003527984 */ /* 0x000fe80000000800 */
[----:B------:R-:W-:Y:S04]  /*53030*/  LDS R81, [R0+0x2c600] ;  /* 0x02c6000000517984 */ /* 0x000fe80000000800 */
[----:B------:R-:W2:Y:S08]  /*53040*/  LDS R83, [R0+0x2e600] ;  /* 0x02e6000000537984 */ /* 0x000eb00000000800 */
[----:B------:R3:W-:Y:S01]  /*53050*/  STL.64 [R1+0x390], R72 ;  /* 0x0003904801007387 */ /* 0x0007e20000100a00 */
[----:B-1----:R-:W-:Y:S01]  /*53060*/  IMAD.MOV.U32 R52, RZ, RZ, R74 ;  /* 0x000000ffff347224 */ /* 0x002fe200078e004a */
[----:B------:R-:W-:-:S02]  /*53070*/  MOV R53, R75 ;  /* 0x0000004b00357202 */ /* 0x000fc40000000f00 */
[C---:B---3--:R-:W-:Y:S08]  /*53080*/  HMMA.1688.F32.TF32 R72, R4.reuse, R10, R76 ;  /* 0x0000000a0448723c */ /* 0x048ff0000008104c */
[C---:B------:R-:W-:Y:S08]  /*53090*/  HMMA.1688.F32.TF32 R76, R4.reuse, R14, R84 ;  /* 0x0000000e044c723c */ /* 0x040ff00000081054 */
[C---:B------:R-:W-:Y:S11]  /*530a0*/  HMMA.1688.F32.TF32 R84, R4.reuse, R18, R88 ;  /* 0x000000120454723c */ /* 0x040ff60000081058 */
[----:B------:R-:W-:Y:S05]  /*530b0*/  @!UPT UIADD3 URZ, URZ, URZ, URZ ;  /* 0x0000003f3f3ff290 */ /* 0x000fea000fffe03f */
[----:B------:R-:W-:Y:S01]  /*530c0*/  IMAD.MOV.U32 R61, RZ, RZ, R76 ;  /* 0x000000ffff3d7224 */ /* 0x000fe200078e004c */
[----:B------:R-:W-:Y:S01]  /*530d0*/  MOV R60, R77 ;  /* 0x0000004d003c7202 */ /* 0x000fe20000000f00 */
[----:B------:R-:W-:Y:S02]  /*530e0*/  IMAD.MOV.U32 R57, RZ, RZ, R78 ;  /* 0x000000ffff397224 */ /* 0x000fe400078e004e */
[----:B------:R-:W-:Y:S02]  /*530f0*/  IMAD.MOV.U32 R56, RZ, RZ, R79 ;  /* 0x000000ffff387224 */ /* 0x000fe400078e004f */
[C---:B------:R-:W-:Y:S01]  /*53100*/  HMMA.1688.F32.TF32 R76, R4.reuse, R22, R92 ;  /* 0x00000016044c723c */ /* 0x040fe2000008105c */
[----:B------:R-:W-:Y:S04]  /*53110*/  STL.64 [R1+0x960], R84 ;  /* 0x0009605401007387 */ /* 0x000fe80000100a00 */
[----:B------:R-:W-:Y:S11]  /*53120*/  STL.64 [R1+0x968], R86 ;  /* 0x0009685601007387 */ /* 0x000ff60000100a00 */
[----:B------:R-:W-:Y:S07]  /*53130*/  @!UPT UIADD3 URZ, URZ, URZ, URZ ;  /* 0x0000003f3f3ff290 */ /* 0x000fee000fffe03f */
        /* <DEDUP_REMOVED lines=16> */
[C---:B----4-:R-:W-:Y:S01]  /*53240*/  HMMA.1688.F32.TF32 R76, R4.reuse, R46, R116 ;  /* 0x0000002e044c723c */ /* 0x050fe20000081074 */
[----:B------:R-:W-:Y:S04]  /*53250*/  STL.64 [R1+0x940], R88 ;  /* 0x0009405801007387 */ /* 0x000fe80000100a00 */
[----:B------:R-:W-:Y:S04]  /*53260*/  STL.64 [R1+0x948], R90 ;  /* 0x0009485a01007387 */ /* 0x000fe80000100a00 */
[----:B------:R-:W-:Y:S04]  /*53270*/  STL.64 [R1+0x930], R84 ;  /* 0x0009305401007387 */ /* 0x000fe80000100a00 */
[----:B------:R1:W-:Y:S02]  /*53280*/  STL.64 [R1+0x938], R86 ;  /* 0x0009385601007387 */ /* 0x0003e40000100a00 */
[----:B-1----:R-:W-:Y:S09]  /*53290*/  HMMA.1688.F32.TF32 R84, R4, R42, R112 ;  /* 0x0000002a0454723c */ /* 0x002ff20000081070 */
        /* <DEDUP_REMOVED lines=11> */
[C---:B------:R-:W-:Y:S01]  /*53350*/  HMMA.1688.F32.TF32 R76, R4.reuse, R54, R124 ;  /* 0x00000036044c723c */ /* 0x040fe2000008107c */
[----:B------:R-:W-:Y:S11]  /*53360*/  STL.64 [R1+0x2a40], R106 ;  /* 0x002a406a01007387 */ /* 0x000ff60000100a00 */
[----:B------:R-:W-:Y:S11]  /*53370*/  @!UPT UIADD3 URZ, URZ, URZ, URZ ;  /* 0x0000003f3f3ff290 */ /* 0x000ff6000fffe03f */
[----:B------:R-:W-:Y:S01]  /*53380*/  @!UPT UIADD3 URZ, URZ, URZ, URZ ;  /* 0x0000003f3f3ff290 */ /* 0x000fe2000fffe03f */
[----:B------:R-:W-:Y:S01]  /*53390*/  IMAD.MOV.U32 R123, RZ, RZ, R76 ;  /* 0x000000ffff7b7224 */ /* 0x000fe200078e004c */
[----:B------:R-:W-:Y:S01]  /*533a0*/  MOV R121, R78 ;  /* 0x0000004e00797202 */ /* 0x000fe20000000f00 */
[----:B------:R-:W-:Y:S02]  /*533b0*/  IMAD.MOV.U32 R122, RZ, RZ, R77 ;  /* 0x000000ffff7a7224 */ /* 0x000fe400078e004d */
[----:B------:R-:W-:Y:S02]  /*533c0*/  IMAD.MOV.U32 R120, RZ, RZ, R79 ;  /* 0x000000ffff787224 */ /* 0x000fe400078e004f */
[----:B------:R-:W-:Y:S01]  /*533d0*/  HMMA.1688.F32.TF32 R76, R4, R62, R132 ;  /* 0x0000003e044c723c */ /* 0x000fe20000081084 */
[----:B------:R-:W-:Y:S04]  /*533e0*/  STL.64 [R1+0x2a38], R104 ;  /* 0x002a386801007387 */ /* 0x000fe80000100a00 */
[----:B------:R-:W-:Y:S04]  /*533f0*/  STL.64 [R1+0x2a50], R110 ;  /* 0x002a506e01007387 */ /* 0x000fe80000100a00 */
[----:B------:R-:W-:Y:S04]  /*53400*/  STL.64 [R1+0x2a48], R108 ;  /* 0x002a486c01007387 */ /* 0x000fe80000100a00 */
[----:B------:R-:W-:Y:S04]  /*53410*/  STL.64 [R1+0x900], R84 ;  /* 0x0009005401007387 */ /* 0x000fe80000100a00 */
[----:B------:R1:W-:Y:S07]  /*53420*/  STL.64 [R1+0x908], R86 ;  /* 0x0009085601007387 */ /* 0x0003ee0000100a00 */
[----:B------:R-:W-:Y:S01]  /*53430*/  IMAD.MOV.U32 R127, RZ, RZ, R76 ;  /* 0x000000ffff7f7224 */ /* 0x000fe200078e004c */
[----:B------:R-:W-:Y:S01]  /*53440*/  MOV R126, R77 ;  /* 0x0000004d007e7202 */ /* 0x000fe20000000f00 */
[----:B------:R-:W-:-:S02]  /*53450*/  IMAD.MOV.U32 R125, RZ, RZ, R78 ;  /* 0x000000ffff7d7224 */ /* 0x000fc400078e004e */
[----:B------:R-:W-:Y:S01]  /*53460*/  IMAD.MOV.U32 R124, RZ, RZ, R79 ;  /* 0x000000ffff7c7224 */ /* 0x000fe200078e004f */
[C---:B-1----:R-:W-:Y:S08]  /*53470*/  HMMA.1688.F32.TF32 R84, R4.reuse, R58, R128 ;  /* 0x0000003a0454723c */ /* 0x042ff00000081080 */
[C---:B------:R-:W-:Y:S08]  /*53480*/  HMMA.1688.F32.TF32 R76, R4.reuse, R66, R136 ;  /* 0x00000042044c723c */ /* 0x040ff00000081088 */
[----:B------:R-:W-:Y:S01]  /*53490*/  HMMA.1688.F32.TF32 R4, R4, R70, R140 ;  /* 0x000000460404723c */ /* 0x000fe2000008108c */
[----:B------:R-:W-:Y:S11]  /*534a0*/  STL.64 [R1+0x2a60], R114 ;  /* 0x002a607201007387 */ /* 0x000ff60000100a00 */
[----:B------:R-:W-:Y:S11]  /*534b0*/  @!UPT UIADD3 URZ, URZ, URZ, URZ ;  /* 0x0000003f3f3ff290 */ /* 0x000ff6000fffe03f */
[----:B------:R-:W-:Y:S01]  /*534c0*/  @!UPT UIADD3 URZ, URZ, URZ, URZ ;  /* 0x0000003f3f3ff290 */ /* 0x000fe2000fffe03f */
[----:B------:R-:W-:Y:S01]  /*534d0*/  IMAD.MOV.U32 R135, RZ, RZ, R4 ;  /* 0x000000ffff877224 */ /* 0x000fe200078e0004 */
[----:B------:R-:W-:Y:S01]  /*534e0*/  MOV R133, R6 ;  /* 0x0000000600857202 */ /* 0x000fe20000000f00 */
[----:B------:R-:W-:Y:S02]  /*534f0*/  IMAD.MOV.U32 R134, RZ, RZ, R5 ;  /* 0x000000ffff867224 */ /* 0x000fe400078e0005 */
[----:B------:R-:W-:Y:S02]  /*53500*/  IMAD.MOV.U32 R132, RZ, RZ, R7 ;  /* 0x000000ffff847224 */ /* 0x000fe400078e0007 */
[C---:B--2---:R-:W-:Y:S01]  /*53510*/  HMMA.1688.F32.TF32 R4, R80.reuse, R10, R144 ;  /* 0x0000000a5004723c */ /* 0x044fe20000081090 */
[----:B------:R-:W-:Y:S04]  /*53520*/  STL.64 [R1+0x2a58], R112 ;  /* 0x002a587001007387 */ /* 0x000fe80000100a00 */
[----:B------:R-:W-:Y:S04]  /*53530*/  STL.64 [R1+0x8c0], R84 ;  /* 0x0008c05401007387 */ /* 0x000fe80000100a00 */
[----:B------:R-:W-:Y:S11]  /*53540*/  STL.64 [R1+0x8c8], R86 ;  /* 0x0008c85601007387 */ /* 0x000ff60000100a00 */
[----:B------:R-:W-:Y:S03]  /*53550*/  @!UPT UIADD3 URZ, URZ, URZ, URZ ;  /* 0x0000003f3f3ff290 */ /* 0x000fe6000fffe03f */
[----:B------:R-:W-:Y:S04]  /*53560*/  STL.64 [R1+0x5f0], R4 ;  /* 0x0005f00401007387 */ /* 0x000fe80000100a00 */
[----:B------:R1:W-:Y:S02]  /*53570*/  STL.64 [R1+0x5f8], R6 ;  /* 0x0005f80601007387 */ /* 0x0003e40000100a00 */
[----:B-1----:R-:W-:Y:S01]  /*53580*/  HMMA.1688.F32.TF32 R4, R80, R22, R156 ;  /* 0x000000165004723c */ /* 0x002fe2000008109c */
[----:B------:R-:W-:Y:S01]  /*53590*/  MOV R131, R76 ;  /* 0x0000004c00837202 */ /* 0x000fe20000000f00 */
[----:B------:R-:W-:Y:S01]  /*535a0*/  IMAD.MOV.U32 R130, RZ, RZ, R77 ;  /* 0x000000ffff827224 */ /* 0x000fe200078e004d */
[----:B------:R-:W-:Y:S01]  /*535b0*/  MOV R128, R79 ;  /* 0x0000004f00807202 */ /* 0x000fe20000000f00 */
[----:B------:R-:W-:-:S04]  /*535c0*/  IMAD.MOV.U32 R129, RZ, RZ, R78 ;  /* 0x000000ffff817224 */ /* 0x000fc800078e004e */
[C---:B------:R-:W-:Y:S08]  /*535d0*/  HMMA.1688.F32.TF32 R84, R80.reuse, R14, R148 ;  /* 0x0000000e5054723c */ /* 0x040ff00000081094 */
[----:B------:R-:W-:Y:S08]  /*535e0*/  HMMA.1688.F32.TF32 R76, R80, R18, R152 ;  /* 0x00000012504c723c */ /* 0x000ff00000081098 */
[----:B------:R-:W-:Y:S01]  /*535f0*/  IMAD.MOV.U32 R139, RZ, RZ, R4 ;  /* 0x000000ffff8b7224 */ /* 0x000fe200078e0004 */
[----:B------:R-:W-:Y:S01]  /*53600*/  MOV R138, R5 ;  /* 0x00000005008a7202 */ /* 0x000fe20000000f00 */
[----:B------:R-:W-:-:S02]  /*53610*/  IMAD.MOV.U32 R137, RZ, RZ, R6 ;  /* 0x000000ffff897224 */ /* 0x000fc400078e0006 */
[----:B------:R-:W-:Y:S02]  /*53620*/  IMAD.MOV.U32 R136, RZ, RZ, R7 ;  /* 0x000000ffff887224 */ /* 0x000fe400078e0007 */
[----:B------:R-:W-:Y:S01]  /*53630*/  HMMA.1688.F32.TF32 R4, R80, R26, R160 ;  /* 0x0000001a5004723c */ /* 0x000fe200000810a0 */
[----:B------:R-:W-:Y:S01]  /*53640*/  STL.64 [R1+0x5e0], R84 ;  /* 0x0005e05401007387 */ /* 0x000fe20000100a00 */
[----:B------:R-:W-:-:S03]  /*53650*/  MOV R244, R188 ;  /* 0x000000bc00f47202 */ /* 0x000fc60000000f00 */
[----:B------:R-:W-:Y:S04]  /*53660*/  STL.64 [R1+0x5e8], R86 ;  /* 0x0005e85601007387 */ /* 0x000fe80000100a00 */
[----:B------:R1:W-:Y:S01]  /*53670*/  STL.64 [R1+0x5d0], R76 ;  /* 0x0005d04c01007387 */ /* 0x0003e20000100a00 */
[----:B------:R-:W-:-:S03]  /*53680*/  IMAD.MOV.U32 R245, RZ, RZ, R189 ;  /* 0x000000fffff57224 */ /* 0x000fc600078e00bd */
[----:B------:R2:W-:Y:S01]  /*53690*/  STL.64 [R1+0x5d8], R78 ;  /* 0x0005d84e01007387 */ /* 0x0005e20000100a00 */
[----:B------:R-:W-:-:S03]  /*536a0*/  IMAD.MOV.U32 R246, RZ, RZ, R190 ;  /* 0x000000fffff67224 */ /* 0x000fc600078e00be */
[----:B------:R-:W3:Y:S01]  /*536b0*/  LDL.LU R188, [R1+0x2b1c] ;  /* 0x002b1c0001bc7983 */ /* 0x000ee20000300800 */
[----:B------:R-:W-:-:S05]  /*536c0*/  MOV R247, R191 ;  /* 0x000000bf00f77202 */ /* 0x000fca0000000f00 */
[----:B------:R-:W-:Y:S01]  /*536d0*/  STL.64 [R1+0x3d0], R4 ;  /* 0x0003d00401007387 */ /* 0x000fe20000100a00 */
[----:B-1----:R-:W-:-:S03]  /*536e0*/  IMAD.MOV.U32 R76, RZ, RZ, R184 ;  /* 0x000000ffff4c7224 */ /* 0x002fc600078e00b8 */
[----:B------:R-:W-:Y:S01]  /*536f0*/  STL.64 [R1+0x3d8], R6 ;  /* 0x0003d80601007387 */ /* 0x000fe20000100a00 */
[----:B------:R-:W-:-:S03]  /*53700*/  IMAD.MOV.U32 R77, RZ, RZ, R185 ;  /* 0x000000ffff4d7224 */ /* 0x000fc600078e00b9 */
[----:B------:R-:W3:Y:S01]  /*53710*/  LDL.LU R189, [R1+0x2b18] ;  /* 0x002b180001bd7983 */ /* 0x000ee20000300800 */
[----:B--2---:R-:W-:-:S03]  /*53720*/  MOV R78, R186 ;  /* 0x000000ba004e7202 */ /* 0x004fc60000000f00 */
[----:B------:R-:W3:Y:S01]  /*53730*/  LDL.LU R190, [R1+0x2b14] ;  /* 0x002b140001be7983 */ /* 0x000ee20000300800 */
[----:B------:R-:W-:-:S03]  /*53740*/  IMAD.MOV.U32 R79, RZ, RZ, R187 ;  /* 0x000000ffff4f7224 */ /* 0x000fc600078e00bb */
[----:B------:R-:W3:Y:S01]  /*53750*/  LDL.LU R191, [R1+0x2b10] ;  /* 0x002b100001bf7983 */ /* 0x000ee20000300800 */
[----:B------:R-:W-:-:S03]  /*53760*/  IMAD.MOV.U32 R88, RZ, RZ, R180 ;  /* 0x000000ffff587224 */ /* 0x000fc600078e00b4 */
[----:B------:R-:W2:Y:S01]  /*53770*/  LDL.LU R184, [R1+0x2b0c] ;  /* 0x002b0c0001b87983 */ /* 0x000ea20000300800 */
[----:B------:R-:W-:-:S03]  /*53780*/  MOV R89, R181 ;  /* 0x000000b500597202 */ /* 0x000fc60000000f00 */
[----:B------:R-:W2:Y:S01]  /*53790*/  LDL.LU R185, [R1+0x2b08] ;  /* 0x002b080001b97983 */ /* 0x000ea20000300800 */
[----:B------:R-:W-:-:S03]  /*537a0*/  IMAD.MOV.U32 R90, RZ, RZ, R176 ;  /* 0x000000ffff5a7224 */ /* 0x000fc600078e00b0 */
[----:B------:R-:W2:Y:S01]  /*537b0*/  LDL.LU R186, [R1+0x2b04] ;  /* 0x002b040001ba7983 */ /* 0x000ea20000300800 */
[----:B------:R-:W-:-:S03]  /*537c0*/  IMAD.MOV.U32 R91, RZ, RZ, R177 ;  /* 0x000000ffff5b7224 */ /* 0x000fc600078e00b1 */
[----:B------:R-:W2:Y:S01]  /*537d0*/  LDL.LU R187, [R1+0x2b00] ;  /* 0x002b000001bb7983 */ /* 0x000ea20000300800 */
[----:B------:R-:W-:-:S03]  /*537e0*/  MOV R92, R178 ;  /* 0x000000b2005c7202 */ /* 0x000fc60000000f00 */
[----:B------:R-:W4:Y:S01]  /*537f0*/  LDL.LU R180, [R1+0x2afc] ;  /* 0x002afc0001b47983 */ /* 0x000f220000300800 */
[----:B------:R-:W-:-:S03]  /*53800*/  IMAD.MOV.U32 R93, RZ, RZ, R179 ;  /* 0x000000ffff5d7224 */ /* 0x000fc600078e00b3 */
[----:B------:R-:W4:Y:S01]  /*53810*/  LDL.LU R181, [R1+0x2af8] ;  /* 0x002af80001b57983 */ /* 0x000f220000300800 */
        /* <DEDUP_REMOVED lines=9> */
[----:B------:R-:W3:Y:S01]  /*538b0*/  LDL.LU R172, [R1+0x2ae4] ;  /* 0x002ae40001ac7983 */ /* 0x000ee20000300800 */
[----:B------:R-:W-:-:S03]  /*538c0*/  IMAD.MOV.U32 R103, RZ, RZ, R164 ;  /* 0x000000ffff677224 */ /* 0x000fc600078e00a4 */
[----:B------:R-:W3:Y:S04]  /*538d0*/  LDL.LU R173, [R1+0x2ae0] ;  /* 0x002ae00001ad7983 */ /* 0x000ee80000300800 */
        /* <DEDUP_REMOVED lines=14> */
[----:B------:R-:W-:Y:S01]  /*539c0*/  IMAD.MOV.U32 R99, RZ, RZ, R170 ;  /* 0x000000ffff637224 */ /* 0x000fe200078e00aa */
[----:B------:R-:W-:-:S02]  /*539d0*/  MOV R216, R171 ;  /* 0x000000ab00d87202 */ /* 0x000fc40000000f00 */
[----:B------:R-:W4:Y:S04]  /*539e0*/  LDL.LU R170, [R1+0x2ac0] ;  /* 0x002ac00001aa7983 */ /* 0x000f280000300800 */
[----:B------:R-:W4:Y:S01]  /*539f0*/  LDL.LU R171, [R1+0x2abc] ;  /* 0x002abc0001ab7983 */ /* 0x000f220000300800 */
[----:B------:R-:W-:-:S03]  /*53a00*/  IMAD.MOV.U32 R217, RZ, RZ, R175 ;  /* 0x000000ffffd97224 */ /* 0x000fc600078e00af */
[----:B------:R-:W4:Y:S01]  /*53a10*/  LDL.LU R175, [R1+0x2ab8] ;  /* 0x002ab80001af7983 */ /* 0x000f220000300800 */
[----:B------:R-:W-:Y:S01]  /*53a20*/  IMAD.MOV.U32 R218, RZ, RZ, R182 ;  /* 0x000000ffffda7224 */ /* 0x000fe200078e00b6 */
[----:B------:R-:W-:Y:S02]  /*53a30*/  MOV R219, R183 ;  /* 0x000000b700db7202 */ /* 0x000fe40000000f00 */
        /* <DEDUP_REMOVED lines=9> */
[----:B------:R-:W1:Y:S02]  /*53ad0*/  LDS R75, [R0+0x2e700] ;  /* 0x02e70000004b7984 */ /* 0x000e640000000800 */
[----:B-1----:R-:W-:Y:S08]  /*53ae0*/  HMMA.1688.F32.TF32 R96, R72, R50, R96 ;  /* 0x000000324860723c */ /* 0x002ff00000081060 */
[C---:B--2---:R-:W-:Y:S08]  /*53af0*/  HMMA.1688.F32.TF32 R108, R80.reuse, R42, R176 ;  /* 0x0000002a506c723c */ /* 0x044ff000000810b0 */
[C---:B---3--:R-:W-:Y:S08]  /*53b00*/  HMMA.1688.F32.TF32 R4, R80.reuse, R30, R164 ;  /* 0x0000001e5004723c */ /* 0x048ff000000810a4 */
[C---:B----4-:R-:W-:Y:S11]  /*53b10*/  HMMA.1688.F32.TF32 R84, R80.reuse, R34, R168 ;  /* 0x000000225054723c */ /* 0x050ff600000810a8 */
[----:B------:R-:W-:Y:S05]  /*53b20*/  @!UPT UIADD3 URZ, URZ, URZ, URZ ;  /* 0x0000003f3f3ff290 */ /* 0x000fea000fffe03f */
[----:B------:R-:W-:Y:S01]  /*53b30*/  IMAD.MOV.U32 R143, RZ, RZ, R4 ;  /* 0x000000ffff8f7224 */ /* 0x000fe200078e0004 */
[----:B------:R-:W-:Y:S01]  /*53b40*/  MOV R141, R6 ;  /* 0x00000006008d7202 */ /* 0x000fe20000000f00 */
[----:B------:R-:W-:Y:S02]  /*53b50*/  IMAD.MOV.U32 R142, RZ, RZ, R5 ;  /* 0x000000ffff8e7224 */ /* 0x000fe400078e0005 */
[----:B------:R-:W-:Y:S02]  /*53b60*/  IMAD.MOV.U32 R140, RZ, RZ, R7 ;  /* 0x000000ffff8c7224 */ /* 0x000fe400078e0007 */
[C---:B------:R-:W-:Y:S01]  /*53b70*/  HMMA.1688.F32.TF32 R4, R80.reuse, R38, R172 ;  /* 0x000000265004723c */ /* 0x040fe200000810ac */
[----:B------:R-:W-:Y:S04]  /*53b80*/  STL.64 [R1+0x5b0], R84 ;  /* 0x0005b05401007387 */ /* 0x000fe80000100a00 */
[----:B------:R1:W-:Y:S03]  /*53b90*/  STL.64 [R1+0x5b8], R86 ;  /* 0x0005b85601007387 */ /* 0x0003e60000100a00 */
[C---:B-1----:R-:W-:Y:S11]  /*53ba0*/  HMMA.1688.F32.TF32 R84, R80.reuse, R46, R180 ;  /* 0x0000002e5054723c */ /* 0x042ff600000810b4 */
[----:B------:R-:W-:Y:S04]  /*53bb0*/  @!UPT UIADD3 URZ, URZ, URZ, URZ ;  /* 0x0000003f3f3ff290 */ /* 0x000fe8000fffe03f */
        /* <DEDUP_REMOVED lines=17> */
[----:B-1----:R-:W-:Y:S07]  /*53cd0*/  HMMA.1688.F32.TF32 R84, R80, R70, R204 ;  /* 0x000000465054723c */ /* 0x002fee00000810cc */
[----:B------:R-:W-:Y:S04]  /*53ce0*/  STL.64 [R1+0x4c0], R4 ;  /* 0x0004c00401007387 */ /* 0x000fe80000100a00 */
[----:B------:R1:W-:Y:S04]  /*53cf0*/  STL.64 [R1+0x4c8], R6 ;  /* 0x0004c80601007387 */ /* 0x0003e80000100a00 */
[----:B------:R-:W-:Y:S04]  /*53d00*/  STL.64 [R1+0x4b0], R108 ;  /* 0x0004b06c01007387 */ /* 0x000fe80000100a00 */
[----:B------:R-:W-:Y:S01]  /*53d10*/  STL.64 [R1+0x4b8], R110 ;  /* 0x0004b86e01007387 */ /* 0x000fe20000100a00 */
[C---:B-1----:R-:W-:Y:S03]  /*53d20*/  HMMA.1688.F32.TF32 R4, R72.reuse, R10, R208 ;  /* 0x0000000a4804723c */ /* 0x042fe600000810d0 */
[----:B------:R-:W-:Y:S04]  /*53d30*/  STL.64 [R1+0x4a0], R84 ;  /* 0x0004a05401007387 */ /* 0x000fe80000100a00 */
[----:B------:R1:W-:Y:S04]  /*53d40*/  STL.64 [R1+0x4a8], R86 ;  /* 0x0004a85601007387 */ /* 0x0003e80000100a00 */
[----:B-1----:R-:W2:Y:S01]  /*53d50*/  LDL.LU R87, [R1+0x9d0] ;  /* 0x0009d00001577983 */ /* 0x002ea20000300800 */
[C---:B------:R-:W-:Y:S11]  /*53d60*/  HMMA.1688.F32.TF32 R80, R72.reuse, R14, R212 ;  /* 0x0000000e4850723c */ /* 0x040ff600000810d4 */
[----:B------:R-:W-:Y:S04]  /*53d70*/  STL.64 [R1+0x490], R4 ;  /* 0x0004900401007387 */ /* 0x000fe80000100a00 */
[----:B------:R1:W-:Y:S02]  /*53d80*/  STL.64 [R1+0x498], R6 ;  /* 0x0004980601007387 */ /* 0x0003e40000100a00 */
[C---:B-1----:R-:W-:Y:S08]  /*53d90*/  HMMA.1688.F32.TF32 R4, R72.reuse, R18, R220 ;  /* 0x000000124804723c */ /* 0x042ff000000810dc */
[C---:B------:R-:W-:Y:S01]  /*53da0*/  HMMA.1688.F32.TF32 R108, R72.reuse, R26, R228 ;  /* 0x0000001a486c723c */ /* 0x040fe200000810e4 */
[----:B------:R-:W-:Y:S04]  /*53db0*/  STL.64 [R1+0x480], R80 ;  /* 0x0004805001007387 */ /* 0x000fe80000100a00 */
[----:B------:R1:W-:Y:S03]  /*53dc0*/  STL.64 [R1+0x488], R82 ;  /* 0x0004885201007387 */ /* 0x0003e60000100a00 */
[C---:B------:R-:W-:Y:S01]  /*53dd0*/  HMMA.1688.F32.TF32 R76, R72.reuse, R62, R76 ;  /* 0x0000003e484c723c */ /* 0x040fe2000008104c */
[----:B------:R-:W-:Y:S01]  /*53de0*/  IMAD.MOV.U32 R86, RZ, RZ, R17 ;  /* 0x000000ffff567224 */ /* 0x000fe200078e0011 */
[----:B------:R-:W-:Y:S04]  /*53df0*/  LDS R18, [R3+0x32100] ;  /* 0x0321000003127984 */ /* 0x000fe80000000800 */
[----:B------:R-:W-:Y:S02]  /*53e00*/  LDS R17, [R0+0x30100] ;  /* 0x0301000000117984 */ /* 0x000fe40000000800 */
[C---:B-1----:R-:W-:Y:S02]  /*53e10*/  HMMA.1688.F32.TF32 R80, R72.reuse, R22, R224 ;  /* 0x000000164850723c */ /* 0x042fe400000810e0 */
[----:B------:R-:W-:Y:S04]  /*53e20*/  STL.64 [R1+0x470], R4 ;  /* 0x0004700401007387 */ /* 0x000fe80000100a00 */
[----:B------:R1:W-:Y:S04]  /*53e30*/  STL.64 [R1+0x478], R6 ;  /* 0x0004780601007387 */ /* 0x0003e80000100a00 */
[----:B------:R-:W-:Y:S01]  /*53e40*/  LDS R19, [R0+0x32100] ;  /* 0x0321000000137984 */ /* 0x000fe20000000800 */
[C---:B-1----:R-:W-:Y:S11]  /*53e50*/  HMMA.1688.F32.TF32 R4, R72.reuse, R30, R232 ;  /* 0x0000001e4804723c */ /* 0x042ff600000810e8 */
[----:B------:R-:W-:Y:S01]  /*53e60*/  @!UPT UIADD3 URZ, URZ, URZ, URZ ;  /* 0x0000003f3f3ff290 */ /* 0x000fe2000fffe03f */
        /* <DEDUP_REMOVED lines=8> */
[C---:B-1----:R-:W-:Y:S07]  /*53ef0*/  HMMA.1688.F32.TF32 R4, R72.reuse, R42, R104 ;  /* 0x0000002a4804723c */ /* 0x042fee0000081068 */
[----:B------:R-:W-:Y:S04]  /*53f00*/  STL.64 [R1+0x430], R80 ;  /* 0x0004305001007387 */ /* 0x000fe80000100a00 */
[----:B------:R1:W-:Y:S04]  /*53f10*/  STL.64 [R1+0x438], R82 ;  /* 0x0004385201007387 */ /* 0x0003e80000100a00 */
[----:B------:R-:W-:Y:S04]  /*53f20*/  STL.64 [R1+0x420], R108 ;  /* 0x0004206c01007387 */ /* 0x000fe80000100a00 */
[----:B------:R-:W-:Y:S01]  /*53f30*/  STL.64 [R1+0x428], R110 ;  /* 0x0004286e01007387 */ /* 0x000fe20000100a00 */
[C---:B-1----:R-:W-:Y:S03]  /*53f40*/  HMMA.1688.F32.TF32 R80, R72.reuse, R46, R100 ;  /* 0x0000002e4850723c */ /* 0x042fe60000081064 */
[----:B------:R-:W-:Y:S04]  /*53f50*/  STL.64 [R1+0x410], R4 ;  /* 0x0004100401007387 */ /* 0x000fe80000100a00 */
[----:B------:R1:W-:Y:S02]  /*53f60*/  STL.64 [R1+0x418], R6 ;  /* 0x0004180601007387 */ /* 0x0003e40000100a00 */
[C---:B-1----:R-:W-:Y:S11]  /*53f70*/  HMMA.1688.F32.TF32 R4, R72.reuse, R54, R92 ;  /* 0x000000364804723c */ /* 0x042ff6000008105c */
[----:B------:R-:W-:Y:S03]  /*53f80*/  @!UPT UIADD3 URZ, URZ, URZ, URZ ;  /* 0x0000003f3f3ff290 */ /* 0x000fe6000fffe03f */
        /* <DEDUP_REMOVED lines=10> */
[----:B------:R-:W-:Y:S04]  /*54030*/  STL.64 [R1+0x3a8], R82 ;  /* 0x0003a85201007387 */ /* 0x000fe80000100a00 */
[----:B------:R1:W-:Y:S04]  /*54040*/  STL.64 [R1+0x1f0], R76 ;  /* 0x0001f04c01007387 */ /* 0x0003e80000100a00 */
[----:B------:R3:W-:Y:S04]  /*54050*/  STL.64 [R1+0x1f8], R78 ;  /* 0x0001f84e01007387 */ /* 0x0007e80000100a00 */
[----:B-1----:R-:W4:Y:S04]  /*54060*/  LDL.LU R76, [R1+0xc0] ;  /* 0x0000c000014c7983 */ /* 0x002f280000300800 */
[----:B------:R-:W-:Y:S04]  /*54070*/  STL.64 [R1+0xe0], R4 ;  /* 0x0000e00401007387 */ /* 0x000fe80000100a00 */
[----:B------:R-:W-:Y:S04]  /*54080*/  STL.64 [R1+0xe8], R6 ;  /* 0x0000e80601007387 */ /* 0x000fe80000100a00 */
[----:B------:R-:W4:Y:S04]  /*54090*/  LDL.LU R77, [R1+0xc4] ;  /* 0x0000c400014d7983 */ /* 0x000f280000300800 */
[----:B---3--:R-:W4:Y:S04]  /*540a0*/  LDL.LU R78, [R1+0xc8] ;  /* 0x0000c800014e7983 */ /* 0x008f280000300800 */
[----:B------:R-:W4:Y:S04]  /*540b0*/  LDL.LU R79, [R1+0xcc] ;  /* 0x0000cc00014f7983 */ /* 0x000f280000300800 */
[----:B------:R-:W3:Y:S04]  /*540c0*/  LDL.LU R92, [R1+0xd0] ;  /* 0x0000d000015c7983 */ /* 0x000ee80000300800 */
[----:B------:R-:W3:Y:S01]  /*540d0*/  LDL.LU R93, [R1+0xd4] ;  /* 0x0000d400015d7983 */ /* 0x000ee20000300800 */
[----:B------:R-:W-:Y:S01]  /*540e0*/  IMAD.MOV.U32 R94, RZ, RZ, R9 ;  /* 0x000000ffff5e7224 */ /* 0x000fe200078e0009 */
[----:B------:R-:W-:Y:S01]  /*540f0*/  MOV R95, R8 ;  /* 0x00000008005f7202 */ /* 0x000fe20000000f00 */
[----:B------:R-:W-:Y:S01]  /*54100*/  HMMA.1688.F32.TF32 R240, R72, R70, R244 ;  /* 0x0000004648f0723c */ /* 0x000fe200000810f4 */
[----:B------:R-:W-:Y:S04]  /*54110*/  LDS R244, [R3+0x30000] ;  /* 0x0300000003f47984 */ /* 0x000fe80000000800 */
[----:B------:R-:W-:Y:S04]  /*54120*/  LDS R246, [R3+0x32000] ;  /* 0x0320000003f67984 */ /* 0x000fe80000000800 */
[----:B------:R-:W-:Y:S04]  /*54130*/  LDS R245, [R0+0x30000] ;  /* 0x0300000000f57984 */ /* 0x000fe80000000800 */
[----:B------:R-:W-:Y:S10]  /*54140*/  LDS R247, [R0+0x32000] ;  /* 0x0320000000f77984 */ /* 0x000ff40000000800 */
[----:B------:R-:W-:Y:S04]  /*54150*/  STL [R1+0x2a24], R240 ;  /* 0x002a24f001007387 */ /* 0x000fe80000100800 */
[----:B--2---:R-:W1:Y:S04]  /*54160*/  LDSM.16.M88.4 R8, [R87+0x80180] ;  /* 0x080180005708783b */ /* 0x004e680000000200 */
[----:B------:R-:W2:Y:S04]  /*54170*/  LDSM.16.M88.4 R228, [R87+0x83180] ;  /* 0x0831800057e4783b */ /* 0x000ea80000000200 */
[----:B------:R-:W1:Y:S04]  /*54180*/  LDSM.16.M88.4 R224, [R87+0x84180] ;  /* 0x0841800057e0783b */ /* 0x000e680000000200 */
[----:B------:R-:W1:Y:S04]  /*54190*/  LDSM.16.M88.4 R220, [R87+0x85180] ;  /* 0x0851800057dc783b */ /* 0x000e680000000200 */
[----:B------:R-:W1:Y:S04]  /*541a0*/  LDSM.16.M88.4 R216, [R87+0x86180] ;  /* 0x0861800057d8783b */ /* 0x000e680000000200 */
[----:B------:R-:W1:Y:S04]  /*541b0*/  LDSM.16.M88.4 R212, [R87+0x87180] ;  /* 0x0871800057d4783b */ /* 0x000e680000000200 */
[----:B------:R-:W1:Y:S04]  /*541c0*/  LDSM.16.M88.4 R208, [R87+0x88180] ;  /* 0x0881800057d0783b */ /* 0x000e680000000200 */
[----:B------:R-:W2:Y:S04]  /*541d0*/  LDSM.16.M88.4 R204, [R87+0x89180] ;  /* 0x0891800057cc783b */ /* 0x000ea80000000200 */
[----:B------:R-:W2:Y:S04]  /*541e0*/  LDSM.16.M88.4 R200, [R87+0x8a180] ;  /* 0x08a1800057c8783b */ /* 0x000ea80000000200 */
[----:B------:R-:W2:Y:S04]  /*541f0*/  LDSM.16.M88.4 R196, [R87+0x8b180] ;  /* 0x08b1800057c4783b */ /* 0x000ea80000000200 */
[----:B------:R-:W2:Y:S04]  /*54200*/  LDSM.16.M88.4 R192, [R87+0x8c180] ;  /* 0x08c1800057c0783b */ /* 0x000ea80000000200 */
[----:B------:R-:W2:Y:S04]  /*54210*/  LDSM.16.M88.4 R188, [R87+0x8d180] ;  /* 0x08d1800057bc783b */ /* 0x000ea80000000200 */
[----:B------:R-:W2:Y:S04]  /*54220*/  LDSM.16.M88.4 R184, [R87+0x8e180] ;  /* 0x08e1800057b8783b */ /* 0x000ea80000000200 */
[----:B------:R-:W-:Y:S04]  /*54230*/  STL [R1+0x2a20], R241 ;  /* 0x002a20f101007387 */ /* 0x000fe80000100800 */
[----:B------:R-:W-:Y:S04]  /*54240*/  STL [R1+0x2a1c], R242 ;  /* 0x002a1cf201007387 */ /* 0x000fe80000100800 */
[----:B------:R-:W-:Y:S04]  /*54250*/  STL [R1+0x2a18], R243 ;  /* 0x002a18f301007387 */ /* 0x000fe80000100800 */
[----:B-1----:R-:W-:Y:S04]  /*54260*/  STL [R1+0x2a2c], R10 ;  /* 0x002a2c0a01007387 */ /* 0x002fe80000100800 */
[----:B------:R-:W-:Y:S04]  /*54270*/  STL [R1+0x2a28], R11 ;  /* 0x002a280b01007387 */ /* 0x000fe80000100800 */
[----:B--2---:R-:W-:Y:S04]  /*54280*/  STL [R1+0x2948], R230 ;  /* 0x002948e601007387 */ /* 0x004fe80000100800 */
        /* <DEDUP_REMOVED lines=35> */
[----:B------:R-:W1:Y:S04]  /*544c0*/  LDSM.16.M88.4 R180, [R87+0x8f180] ;  /* 0x08f1800057b4783b */ /* 0x000e680000000200 */
[----:B------:R-:W2:Y:S04]  /*544d0*/  LDL.LU R84, [R1+0x80] ;  /* 0x0000800001547983 */ /* 0x000ea80000300800 */
[----:B------:R-:W2:Y:S04]  /*544e0*/  LDL.LU R85, [R1+0x84] ;  /* 0x0000840001557983 */ /* 0x000ea80000300800 */
[----:B------:R-:W4:Y:S04]  /*544f0*/  LDSM.16.M88.4 R4, [R87+0x81180] ;  /* 0x081180005704783b */ /* 0x000f280000000200 */
[----:B------:R1:W2:Y:S01]  /*54500*/  LDSM.16.M88.4 R232, [R87+0x82180] ;  /* 0x0821800057e8783b */ /* 0x0002a20000000200 */
[C---:B---3--:R-:W-:Y:S03]  /*54510*/  HMMA.1688.F32.TF32 R80, R244.reuse, R8, R92 ;  /* 0x00000008f450723c */ /* 0x048fe6000008105c */
[----:B-1----:R-:W-:Y:S04]  /*54520*/  STL [R1+0x299c], R182 ;  /* 0x00299cb601007387 */ /* 0x002fe80000100800 */
[----:B------:R-:W-:Y:S11]  /*54530*/  STL [R1+0x2998], R183 ;  /* 0x002998b701007387 */ /* 0x000ff60000100800 */
[----:B------:R-:W-:Y:S05]  /*54540*/  @!UPT UIADD3 URZ, URZ, URZ, URZ ;  /* 0x0000003f3f3ff290 */ /* 0x000fea000fffe03f */
[----:B------:R-:W-:Y:S04]  /*54550*/  STL.64 [R1+0xd0], R80 ;  /* 0x0000d05001007387 */ /* 0x000fe80000100a00 */
[----:B------:R1:W-:Y:S04]  /*54560*/  STL.64 [R1+0xd8], R82 ;  /* 0x0000d85201007387 */ /* 0x0003e80000100a00 */
[----:B------:R-:W3:Y:S04]  /*54570*/  LDL.LU R92, [R1+0x70] ;  /* 0x00007000015c7983 */ /* 0x000ee80000300800 */
[----:B------:R-:W3:Y:S04]  /*54580*/  LDL.LU R93, [R1+0x74] ;  /* 0x00007400015d7983 */ /* 0x000ee80000300800 */
[----:B------:R-:W3:Y:S04]  /*54590*/  LDL.LU R94, [R1+0x78] ;  /* 0x00007800015e7983 */ /* 0x000ee80000300800 */
[----:B------:R-:W3:Y:S01]  /*545a0*/  LDL.LU R95, [R1+0x7c] ;  /* 0x00007c00015f7983 */ /* 0x000ee20000300800 */
[C---:B----4-:R-:W-:Y:S03]  /*545b0*/  HMMA.1688.F32.TF32 R72, R244.reuse, R4, R76 ;  /* 0x00000004f448723c */ /* 0x050fe6000008104c */
[----:B------:R-:W4:Y:S04]  /*545c0*/  LDL.LU R76, [R1+0x60] ;  /* 0x00006000014c7983 */ /* 0x000f280000300800 */
[----:B------:R-:W4:Y:S11]  /*545d0*/  LDL.LU R77, [R1+0x64] ;  /* 0x00006400014d7983 */ /* 0x000f360000300800 */
[----:B------:R-:W-:Y:S06]  /*545e0*/  @!UPT UIADD3 URZ, URZ, URZ, URZ ;  /* 0x0000003f3f3ff290 */ /* 0x000fec000fffe03f */
[----:B------:R-:W-:Y:S01]  /*545f0*/  MOV R10, R72 ;  /* 0x00000048000a7202 */ /* 0x000fe20000000f00 */
[----:B------:R-:W-:Y:S01]  /*54600*/  IMAD.MOV.U32 R11, RZ, RZ, R73 ;  /* 0x000000ffff0b7224 */ /* 0x000fe200078e0049 */
[----:B------:R-:W-:Y:S01]  /*54610*/  MOV R241, R75 ;  /* 0x0000004b00f17202 */ /* 0x000fe20000000f00 */
[----:B------:R-:W-:Y:S02]  /*54620*/  IMAD.MOV.U32 R240, RZ, RZ, R74 ;  /* 0x000000fffff07224 */ /* 0x000fe400078e004a */
[----:B------:R-:W-:Y:S02]  /*54630*/  IMAD.MOV.U32 R78, RZ, RZ, R252 ;  /* 0x000000ffff4e7224 */ /* 0x000fe400078e00fc */
[----:B------:R-:W-:Y:S02]  /*54640*/  IMAD.MOV.U32 R79, RZ, RZ, R2 ;  /* 0x000000ffff4f7224 */ /* 0x000fe400078e0002 */
[----:B------:R-:W-:Y:S02]  /*54650*/  IMAD.MOV.U32 R87, RZ, RZ, R16 ;  /* 0x000000ffff577224 */ /* 0x000fe400078e0010 */
[----:B------:R-:W1:Y:S01]  /*54660*/  LDS R16, [R3+0x30100] ;  /* 0x0301000003107984 */ /* 0x000e620000000800 */
[C---:B--2---:R-:W-:Y:S08]  /*54670*/  HMMA.1688.F32.TF32 R72, R244.reuse, R232, R100 ;  /* 0x000000e8f448723c */ /* 0x044ff00000081064 */
[C---:B-1----:R-:W-:Y:S11]  /*54680*/  HMMA.1688.F32.TF32 R80, R244.reuse, R228, R96 ;  /* 0x000000e4f450723c */ /* 0x042ff60000081060 */
[----:B------:R-:W-:Y:S05]  /*54690*/  @!UPT UIADD3 URZ, URZ, URZ, URZ ;  /* 0x0000003f3f3ff290 */ /* 0x000fea000fffe03f */
[----:B------:R-:W-:Y:S01]  /*546a0*/  MOV R242, R72 ;  /* 0x0000004800f27202 */ /* 0x000fe20000000f00 */
[----:B------:R-:W-:Y:S01]  /*546b0*/  IMAD.MOV.U32 R243, RZ, RZ, R73 ;  /* 0x000000fffff37224 */ /* 0x000fe200078e0049 */
[----:B------:R-:W-:Y:S01]  /*546c0*/  MOV R2, R75 ;  /* 0x0000004b00027202 */ /* 0x000fe20000000f00 */
[----:B------:R-:W-:Y:S02]  /*546d0*/  IMAD.MOV.U32 R252, RZ, RZ, R74 ;  /* 0x000000fffffc7224 */ /* 0x000fe400078e004a */
[----:B------:R-:W-:Y:S02]  /*546e0*/  HMMA.1688.F32.TF32 R72, R244, R224, R88 ;  /* 0x000000e0f448723c */ /* 0x000fe40000081058 */
[----:B------:R-:W-:Y:S04]  /*546f0*/  STL.64 [R1+0xa0], R80 ;  /* 0x0000a05001007387 */ /* 0x000fe80000100a00 */
[----:B------:R-:W-:Y:S11]  /*54700*/  STL.64 [R1+0xa8], R82 ;  /* 0x0000a85201007387 */ /* 0x000ff60000100a00 */
[----:B------:R-:W-:Y:S06]  /*54710*/  @!UPT UIADD3 URZ, URZ, URZ, URZ ;  /* 0x0000003f3f3ff290 */ /* 0x000fec000fffe03f */
[----:B------:R1:W-:Y:S04]  /*54720*/  STL.64 [R1+0x90], R72 ;  /* 0x0000904801007387 */ /* 0x0003e80000100a00 */
[----:B------:R-:W2:Y:S04]  /*54730*/  LDL.LU R88, [R1+0x50] ;  /* 0x0000500001587983 */ /* 0x000ea80000300800 */
[----:B------:R-:W2:Y:S04]  /*54740*/  LDL.LU R89, [R1+0x54] ;  /* 0x0000540001597983 */ /* 0x000ea80000300800 */
[----:B------:R-:W2:Y:S04]  /*54750*/  LDL.LU R90, [R1+0x58] ;  /* 0x00005800015a7983 */ /* 0x000ea80000300800 */
[----:B------:R-:W2:Y:S01]  /*54760*/  LDL.LU R91, [R1+0x5c] ;  /* 0x00005c00015b7983 */ /* 0x000ea20000300800 */
[----:B------:R-:W-:-:S02]  /*54770*/  IMAD.MOV.U32 R182, RZ, RZ, R74 ;  /* 0x000000ffffb67224 */ /* 0x000fc400078e004a */
[----:B------:R-:W-:Y:S02]  /*54780*/  IMAD.MOV.U32 R183, RZ, RZ, R75 ;  /* 0x000000ffffb77224 */ /* 0x000fe400078e004b */
[----:B-1----:R-:W-:Y:S03]  /*54790*/  HMMA.1688.F32.TF32 R72, R244, R220, R84 ;  /* 0x000000dcf448723c */ /* 0x002fe60000081054 */
[----:B------:R-:W-:Y:S04]  /*547a0*/  STL [R1+0x29a4], R183 ;  /* 0x0029a4b701007387 */ /* 0x000fe80000100800 */
[----:B------:R1:W-:Y:S04]  /*547b0*/  STL [R1+0x29a0], R182 ;  /* 0x0029a0b601007387 */ /* 0x0003e80000100800 */
[----:B------:R-:W2:Y:S04]  /*547c0*/  LDL.LU R84, [R1+0x40] ;  /* 0x0000400001547983 */ /* 0x000ea80000300800 */
[----:B------:R-:W2:Y:S04]  /*547d0*/  LDL.LU R85, [R1+0x44] ;  /* 0x0000440001557983 */ /* 0x000ea80000300800 */
[----:B------:R-:W2:Y:S04]  /*547e0*/  LDL.LU R86, [R1+0x48] ;  /* 0x0000480001567983 */ /* 0x000ea80000300800 */
[----:B------:R-:W2:Y:S01]  /*547f0*/  LDL.LU R87, [R1+0x4c] ;  /* 0x00004c0001577983 */ /* 0x000ea20000300800 */
[----:B------:R-:W-:Y:S01]  /*54800*/  MOV R186, R72 ;  /* 0x0000004800ba7202 */ /* 0x000fe20000000f00 */
[----:B------:R-:W-:Y:S01]  /*54810*/  IMAD.MOV.U32 R187, RZ, RZ, R73 ;  /* 0x000000ffffbb7224 */ /* 0x000fe200078e0049 */
[----:B------:R-:W-:Y:S01]  /*54820*/  MOV R191, R75 ;  /* 0x0000004b00bf7202 */ /* 0x000fe20000000f00 */
[----:B------:R-:W-:-:S02]  /*54830*/  IMAD.MOV.U32 R190, RZ, RZ, R74 ;  /* 0x000000ffffbe7224 */ /* 0x000fc400078e004a */
[----:B---3--:R-:W-:Y:S02]  /*54840*/  HMMA.1688.F32.TF32 R72, R244, R216, R92 ;  /* 0x000000d8f448723c */ /* 0x008fe4000008105c */
[----:B------:R-:W-:Y:S04]  /*54850*/  STL [R1+0x29b4], R191 ;  /* 0x0029b4bf01007387 */ /* 0x000fe80000100800 */
[----:B------:R-:W-:Y:S04]  /*54860*/  STL [R1+0x29b0], R190 ;  /* 0x0029b0be01007387 */ /* 0x000fe80000100800 */
[----:B------:R-:W-:Y:S04]  /*54870*/  STL [R1+0x29ac], R187 ;  /* 0x0029acbb01007387 */ /* 0x000fe80000100800 */
[----:B------:R-:W-:Y:S10]  /*54880*/  STL [R1+0x29a8], R186 ;  /* 0x0029a8ba01007387 */ /* 0x000ff40000100800 */
[----:B-1----:R-:W-:-:S02]  /*54890*/  IMAD.MOV.U32 R182, RZ, RZ, R75 ;  /* 0x000000ffffb67224 */ /* 0x002fc400078e004b */
[----:B------:R-:W-:Y:S01]  /*548a0*/  IMAD.MOV.U32 R183, RZ, RZ, R74 ;  /* 0x000000ffffb77224 */ /* 0x000fe200078e004a */
[----:B------:R4:W-:Y:S04]  /*548b0*/  STL.64 [R1+0x70], R72 ;  /* 0x0000704801007387 */ /* 0x0009e80000100a00 */
[----:B------:R-:W-:Y:S04]  /*548c0*/  STL [R1+0x29bc], R182 ;  /* 0x0029bcb601007387 */ /* 0x000fe80000100800 */
[----:B------:R1:W-:Y:S01]  /*548d0*/  STL [R1+0x29b8], R183 ;  /* 0x0029b8b701007387 */ /* 0x0003e20000100800 */
[----:B----4-:R-:W-:Y:S03]  /*548e0*/  HMMA.1688.F32.TF32 R72, R244, R212, R76 ;  /* 0x000000d4f448723c */ /* 0x010fe6000008104c */
[----:B------:R-:W3:Y:S04]  /*548f0*/  LDL.LU R76, [R1+0x30] ;  /* 0x00003000014c7983 */ /* 0x000ee80000300800 */
[----:B------:R-:W3:Y:S04]  /*54900*/  LDL.LU R77, [R1+0x34] ;  /* 0x00003400014d7983 */ /* 0x000ee80000300800 */
[----:B------:R-:W3:Y:S04]  /*54910*/  LDL.LU R78, [R1+0x38] ;  /* 0x00003800014e7983 */ /* 0x000ee80000300800 */
[----:B------:R-:W3:Y:S09]  /*54920*/  LDL.LU R79, [R1+0x3c] ;  /* 0x00003c00014f7983 */ /* 0x000ef20000300800 */
[----:B------:R-:W-:Y:S01]  /*54930*/  MOV R191, R72 ;  /* 0x0000004800bf7202 */ /* 0x000fe20000000f00 */
[----:B------:R-:W-:Y:S01]  /*54940*/  IMAD.MOV.U32 R190, RZ, RZ, R73 ;  /* 0x000000ffffbe7224 */ /* 0x000fe200078e0049 */
[----:B------:R-:W-:Y:S01]  /*54950*/  MOV R186, R75 ;  /* 0x0000004b00ba7202 */ /* 0x000fe20000000f00 */
[----:B------:R-:W-:-:S02]  /*54960*/  IMAD.MOV.U32 R187, RZ, RZ, R74 ;  /* 0x000000ffffbb7224 */ /* 0x000fc400078e004a */
        /* <DEDUP_REMOVED lines=13> */
[----:B------:R-:W-:Y:S04]  /*54a40*/  STL [R1+0x29d4], R195 ;  /* 0x0029d4c301007387 */ /* 0x000fe80000100800 */
[----:B------:R3:W-:Y:S04]  /*54a50*/  STL [R1+0x29d0], R194 ;  /* 0x0029d0c201007387 */ /* 0x0007e80000100800 */
        /* <DEDUP_REMOVED lines=8> */
[----:B------:R-:W2:Y:S09]  /*54ae0*/  LDL.LU R99, [R1+0x1c] ;  /* 0x00001c0001637983 */ /* 0x000eb20000300800 */
[----:B-1----:R-:W-:Y:S01]  /*54af0*/  IMAD.MOV.U32 R183, RZ, RZ, R75 ;  /* 0x000000ffffb77224 */ /* 0x002fe200078e004b */
[----:B----4-:R-:W-:Y:S01]  /*54b00*/  MOV R186, R73 ;  /* 0x0000004900ba7202 */ /* 0x010fe20000000f00 */
[----:B------:R-:W-:-:S02]  /*54b10*/  IMAD.MOV.U32 R182, RZ, RZ, R74 ;  /* 0x000000ffffb67224 */ /* 0x000fc400078e004a */
[----:B------:R-:W-:Y:S01]  /*54b20*/  IMAD.MOV.U32 R187, RZ, RZ, R72 ;  /* 0x000000ffffbb7224 */ /* 0x000fe200078e0048 */
[----:B------:R-:W-:Y:S04]  /*54b30*/  STL [R1+0x29ec], R183 ;  /* 0x0029ecb701007387 */ /* 0x000fe80000100800 */
[----:B------:R-:W-:Y:S04]  /*54b40*/  STL [R1+0x29e8], R182 ;  /* 0x0029e8b601007387 */ /* 0x000fe80000100800 */
[----:B------:R1:W-:Y:S04]  /*54b50*/  STL [R1+0x29e4], R186 ;  /* 0x0029e4ba01007387 */ /* 0x0003e80000100800 */
[----:B------:R4:W-:Y:S01]  /*54b60*/  STL [R1+0x29e0], R187 ;  /* 0x0029e0bb01007387 */ /* 0x0009e20000100800 */
[----:B---3--:R-:W-:Y:S03]  /*54b70*/  HMMA.1688.F32.TF32 R72, R244, R200, R76 ;  /* 0x000000c8f448723c */ /* 0x008fe6000008104c */
[----:B------:R-:W3:Y:S04]  /*54b80*/  LDL.LU R92, [R1] ;  /* 0x00000000015c7983 */ /* 0x000ee80000300800 */
        /* <DEDUP_REMOVED lines=8> */
[----:B------:R-:W-:Y:S01]  /*54c10*/  MOV R84, R250 ;  /* 0x000000fa00547202 */ /* 0x000fe20000000f00 */
[----:B------:R-:W-:Y:S01]  /*54c20*/  IMAD.MOV.U32 R194, RZ, RZ, R73 ;  /* 0x000000ffffc27224 */ /* 0x000fe200078e0049 */
[----:B------:R-:W-:Y:S01]  /*54c30*/  MOV R195, R72 ;  /* 0x0000004800c37202 */ /* 0x000fe20000000f00 */
[----:B------:R-:W-:Y:S01]  /*54c40*/  IMAD.MOV.U32 R191, RZ, RZ, R74 ;  /* 0x000000ffffbf7224 */ /* 0x000fe200078e004a */
[----:B------:R-:W-:-:S03]  /*54c50*/  MOV R190, R75 ;  /* 0x0000004b00be7202 */ /* 0x000fc60000000f00 */
[----:B------:R-:W-:Y:S01]  /*54c60*/  HMMA.1688.F32.TF32 R72, R16, R8, R84 ;  /* 0x000000081048723c */ /* 0x000fe20000081054 */
[----:B------:R-:W-:Y:S02]  /*54c70*/  IMAD.MOV.U32 R78, RZ, RZ, R248 ;  /* 0x000000ffff4e7224 */ /* 0x000fe400078e00f8 */
        /* <DEDUP_REMOVED lines=11> */
[----:B------:R1:W-:Y:S04]  /*54d30*/  STL [R1+0x29f4], R194 ;  /* 0x0029f4c201007387 */ /* 0x0003e80000100800 */
[----:B------:R1:W-:Y:S01]  /*54d40*/  STL [R1+0x29f0], R195 ;  /* 0x0029f0c301007387 */ /* 0x0003e20000100800 */
[----:B------:R-:W-:Y:S01]  /*54d50*/  IMAD.MOV.U32 R218, RZ, RZ, R72 ;  /* 0x000000ffffda7224 */ /* 0x000fe200078e0048 */
[----:B------:R-:W-:Y:S01]  /*54d60*/  MOV R222, R74 ;  /* 0x0000004a00de7202 */ /* 0x000fe20000000f00 */
[----:B------:R-:W-:-:S02]  /*54d70*/  IMAD.MOV.U32 R219, RZ, RZ, R73 ;  /* 0x000000ffffdb7224 */ /* 0x000fc400078e0049 */
[----:B------:R-:W-:Y:S01]  /*54d80*/  IMAD.MOV.U32 R230, RZ, RZ, R75 ;  /* 0x000000ffffe67224 */ /* 0x000fe200078e004b */
[C---:B--2---:R-:W-:Y:S11]  /*54d90*/  HMMA.1688.F32.TF32 R12, R244.reuse, R196, R100 ;  /* 0x000000c4f40c723c */ /* 0x044ff60000081064 */
[----:B------:R-:W-:Y:S11]  /*54da0*/  @!UPT UIADD3 URZ, URZ, URZ, URZ ;  /* 0x0000003f3f3ff290 */ /* 0x000ff6000fffe03f */
[----:B------:R-:W-:Y:S02]  /*54db0*/  @!UPT UIADD3 URZ, URZ, URZ, URZ ;  /* 0x0000003f3f3ff290 */ /* 0x000fe4000fffe03f */
[----:B-1----:R-:W-:Y:S01]  /*54dc0*/  IMAD.MOV.U32 R186, RZ, RZ, R12 ;  /* 0x000000ffffba7224 */ /* 0x002fe200078e000c */
[----:B------:R-:W-:Y:S01]  /*54dd0*/  MOV R199, R14 ;  /* 0x0000000e00c77202 */ /* 0x000fe20000000f00 */
[----:B----4-:R-:W-:Y:S02]  /*54de0*/  IMAD.MOV.U32 R187, RZ, RZ, R13 ;  /* 0x000000ffffbb7224 */ /* 0x010fe400078e000d */
[----:B------:R-:W-:Y:S02]  /*54df0*/  IMAD.MOV.U32 R198, RZ, RZ, R15 ;  /* 0x000000ffffc67224 */ /* 0x000fe400078e000f */
[----:B------:R-:W-:Y:S03]  /*54e00*/  HMMA.1688.F32.TF32 R12, R244, R192, R96 ;  /* 0x000000c0f40c723c */ /* 0x000fe60000081060 */
[----:B------:R-:W-:Y:S04]  /*54e10*/  STL [R1+0x2a0c], R198 ;  /* 0x002a0cc601007387 */ /* 0x000fe80000100800 */
[----:B------:R-:W-:Y:S04]  /*54e20*/  STL [R1+0x2a08], R199 ;  /* 0x002a08c701007387 */ /* 0x000fe80000100800 */
[----:B------:R1:W-:Y:S04]  /*54e30*/  STL [R1+0x2a04], R187 ;  /* 0x002a04bb01007387 */ /* 0x0003e80000100800 */
[----:B------:R2:W-:Y:S09]  /*54e40*/  STL [R1+0x2a00], R186 ;  /* 0x002a00ba01007387 */ /* 0x0005f20000100800 */
[----:B------:R-:W-:Y:S01]  /*54e50*/  MOV R203, R13 ;  /* 0x0000000d00cb7202 */ /* 0x000fe20000000f00 */
[----:B------:R-:W-:-:S04]  /*54e60*/  IMAD.MOV.U32 R202, RZ, RZ, R12 ;  /* 0x000000ffffca7224 */ /* 0x000fc800078e000c */
[----:B------:R4:W-:Y:S04]  /*54e70*/  STL [R1+0x2a14], R203 ;  /* 0x002a14cb01007387 */ /* 0x0009e80000100800 */
[----:B------:R1:W-:Y:S01]  /*54e80*/  STL [R1+0x2a10], R202 ;  /* 0x002a10ca01007387 */ /* 0x0003e20000100800 */
[----:B---3--:R-:W-:Y:S03]  /*54e90*/  HMMA.1688.F32.TF32 R72, R16, R4, R76 ;  /* 0x000000041048723c */ /* 0x008fe6000008104c */
[----:B------:R-:W3:Y:S04]  /*54ea0*/  LDL.LU R76, [R1+0x840] ;  /* 0x00084000014c7983 */ /* 0x000ee80000300800 */
[----:B------:R-:W3:Y:S01]  /*54eb0*/  LDL.LU R77, [R1+0x844] ;  /* 0x00084400014d7983 */ /* 0x000ee20000300800 */
[----:B------:R-:W-:Y:S01]  /*54ec0*/  MOV R78, R37 ;  /* 0x00000025004e7202 */ /* 0x000fe20000000f00 */
[----:B------:R-:W-:-:S02]  /*54ed0*/  IMAD.MOV.U32 R79, RZ, RZ, R36 ;  /* 0x000000ffff4f7224 */ /* 0x000fc400078e0024 */
[----:B------:R-:W2:Y:S04]  /*54ee0*/  LDL.LU R37, [R1+0x2a9c] ;  /* 0x002a9c0001257983 */ /* 0x000ea80000300800 */
[----:B------:R-:W3:Y:S01]  /*54ef0*/  LDL.LU R36, [R1+0x2a98] ;  /* 0x002a980001247983 */ /* 0x000ee20000300800 */
[----:B------:R-:W-:Y:S02]  /*54f00*/  IMAD.MOV.U32 R206, RZ, RZ, R14 ;  /* 0x000000ffffce7224 */ /* 0x000fe400078e000e */
[----:B------:R-:W-:Y:S01]  /*54f10*/  IMAD.MOV.U32 R207, RZ, RZ, R15 ;  /* 0x000000ffffcf7224 */ /* 0x000fe200078e000f */
[----:B------:R-:W4:Y:S01]  /*54f20*/  LDL.LU R84, [R1+0x850] ;  /* 0x0008500001547983 */ /* 0x000f220000300800 */
[C---:B------:R-:W-:Y:S03]  /*54f30*/  HMMA.1688.F32.TF32 R12, R244.reuse, R188, R92 ;  /* 0x000000bcf40c723c */ /* 0x040fe6000008105c */
[----:B------:R-:W4:Y:S04]  /*54f40*/  LDL.LU R85, [R1+0x854] ;  /* 0x0008540001557983 */ /* 0x000f280000300800 */
[----:B------:R-:W4:Y:S04]  /*54f50*/  LDL.LU R86, [R1+0x858] ;  /* 0x0008580001567983 */ /* 0x000f280000300800 */
[----:B------:R-:W4:Y:S01]  /*54f60*/  LDL.LU R87, [R1+0x85c] ;  /* 0x00085c0001577983 */ /* 0x000f220000300800 */
[C---:B------:R-:W-:Y:S08]  /*54f70*/  HMMA.1688.F32.TF32 R248, R244.reuse, R184, R248 ;  /* 0x000000b8f4f8723c */ /* 0x040ff000000810f8 */
[----:B------:R-:W-:Y:S01]  /*54f80*/  HMMA.1688.F32.TF32 R244, R244, R180, R88 ;  /* 0x000000b4f4f4723c */ /* 0x000fe20000081058 */
[----:B------:R-:W4:Y:S04]  /*54f90*/  LDL.LU R88, [R1+0x860] ;  /* 0x0008600001587983 */ /* 0x000f280000300800 */
[----:B------:R-:W4:Y:S02]  /*54fa0*/  LDL.LU R89, [R1+0x864] ;  /* 0x0008640001597983 */ /* 0x000f240000300800 */
[----:B--2---:R-:W-:Y:S01]  /*54fb0*/  MOV R91, R37 ;  /* 0x00000025005b7202 */ /* 0x004fe20000000f00 */
[----:B---3--:R-:W-:-:S02]  /*54fc0*/  IMAD.MOV.U32 R90, RZ, RZ, R36 ;  /* 0x000000ffff5a7224 */ /* 0x008fc400078e0024 */
        /* <DEDUP_REMOVED lines=64> */
[----:B--2---:R-:W-:-:S02]  /*553d0*/  IMAD.MOV.U32 R99, RZ, RZ, R36 ;  /* 0x000000ffff637224 */ /* 0x004fc400078e0024 */
[----:B---3--:R-:W-:Y:S01]  /*553e0*/  IMAD.MOV.U32 R98, RZ, RZ, R37 ;  /* 0x000000ffff627224 */ /* 0x008fe200078e0025 */
[----:B------:R-:W-:Y:S01]  /*553f0*/  MOV R211, R73 ;  /* 0x0000004900d37202 */ /* 0x000fe20000000f00 */
[----:B------:R-:W-:Y:S02]  /*55400*/  IMAD.MOV.U32 R210, RZ, RZ, R72 ;  /* 0x000000ffffd27224 */ /* 0x000fe400078e0048 */
        /* <DEDUP_REMOVED lines=8> */
[----:B------:R-:W-:Y:S04]  /*55490*/  LDS R13, [R0+0x30200] ;  /* 0x03020000000d7984 */ /* 0x000fe80000000800 */
[----:B------:R-:W2:Y:S01]  /*554a0*/  LDS R15, [R0+0x32200] ;  /* 0x03220000000f7984 */ /* 0x000ea20000000800 */
[C---:B----4-:R-:W-:Y:S11]  /*554b0*/  HMMA.1688.F32.TF32 R36, R16.reuse, R232, R80 ;  /* 0x000000e81024723c */ /* 0x050ff60000081050 */
[----:B------:R-:W-:Y:S11]  /*554c0*/  @!UPT UIADD3 URZ, URZ, URZ, URZ ;  /* 0x0000003f3f3ff290 */ /* 0x000ff6000fffe03f */
[----:B------:R-:W-:Y:S02]  /*554d0*/  @!UPT UIADD3 URZ, URZ, URZ, URZ ;  /* 0x0000003f3f3ff290 */ /* 0x000fe4000fffe03f */
[----:B-1----:R-:W-:Y:S01]  /*554e0*/  MOV R187, R36 ;  /* 0x0000002400bb7202 */ /* 0x002fe20000000f00 */
        /* <DEDUP_REMOVED lines=19> */
[----:B------:R1:W-:Y:S03]  /*55620*/  STL.64 [R1+0x198], R74 ;  /* 0x0001984a01007387 */ /* 0x0003e60000100a00 */
[C---:B-1----:R-:W-:Y:S01]  /*55630*/  HMMA.1688.F32.TF32 R72, R16.reuse, R208, R156 ;  /* 0x000000d01048723c */ /* 0x042fe2000008109c */
[----:B------:R-:W-:Y:S04]  /*55640*/  STL.64 [R1+0x180], R80 ;  /* 0x0001805001007387 */ /* 0x000fe80000100a00 */
[----:B------:R1:W-:Y:S10]  /*55650*/  STL.64 [R1+0x188], R82 ;  /* 0x0001885201007387 */ /* 0x0003f40000100a00 */
[----:B------:R-:W-:Y:S04]  /*55660*/  STL.64 [R1+0x170], R36 ;  /* 0x0001702401007387 */ /* 0x000fe80000100a00 */
[----:B------:R3:W-:Y:S01]  /*55670*/  STL.64 [R1+0x178], R38 ;  /* 0x0001782601007387 */ /* 0x0007e20000100a00 */
[C---:B-1----:R-:W-:Y:S03]  /*55680*/  HMMA.1688.F32.TF32 R80, R16.reuse, R204, R152 ;  /* 0x000000cc1050723c */ /* 0x042fe60000081098 */
[----:B------:R-:W-:Y:S05]  /*55690*/  STL.64 [R1+0x160], R72 ;  /* 0x0001604801007387 */ /* 0x000fea0000100a00 */
[C---:B---3--:R-:W-:Y:S01]  /*556a0*/  HMMA.1688.F32.TF32 R36, R16.reuse, R200, R148 ;  /* 0x000000c81024723c */ /* 0x048fe20000081094 */
        /* <DEDUP_REMOVED lines=8> */
[C---:B---3--:R-:W-:Y:S01]  /*55730*/  HMMA.1688.F32.TF32 R36, R16.reuse, R188, R108 ;  /* 0x000000bc1024723c */ /* 0x048fe2000008106c */
[----:B------:R1:W-:Y:S07]  /*55740*/  STL.64 [R1+0x138], R74 ;  /* 0x0001384a01007387 */ /* 0x0003ee0000100a00 */
[C---:B-1----:R-:W-:Y:S08]  /*55750*/  HMMA.1688.F32.TF32 R72, R16.reuse, R184, R104 ;  /* 0x000000b81048723c */ /* 0x042ff00000081068 */
[----:B------:R-:W-:Y:S01]  /*55760*/  HMMA.1688.F32.TF32 R16, R16, R180, R100 ;  /* 0x000000b41010723c */ /* 0x000fe20000081064 */
        /* <DEDUP_REMOVED lines=8> */
[C---:B--2---:R-:W-:Y:S03]  /*557f0*/  HMMA.1688.F32.TF32 R72, R12.reuse, R8, R96 ;  /* 0x000000080c48723c */ /* 0x044fe60000081060 */
[----:B------:R-:W-:Y:S04]  /*55800*/  LDS R36, [R3+0x30300] ;  /* 0x0303000003247984 */ /* 0x000fe80000000800 */
[----:B------:R-:W-:Y:S01]  /*55810*/  LDS R38, [R3+0x32300] ;  /* 0x0323000003267984 */ /* 0x000fe20000000800 */
[C---:B-1----:R-:W-:Y:S03]  /*55820*/  HMMA.1688.F32.TF32 R16, R12.reuse, R4, R92 ;  /* 0x000000040c10723c */ /* 0x042fe6000008105c */
[----:B------:R-:W-:Y:S04]  /*55830*/  LDS R37, [R0+0x30300] ;  /* 0x0303000000257984 */ /* 0x000fe80000000800 */
[----:B------:R-:W1:Y:S01]  /*55840*/  LDS R39, [R0+0x32300] ;  /* 0x0323000000277984 */ /* 0x000e620000000800 */
[C---:B------:R-:W-:Y:S07]  /*55850*/  HMMA.1688.F32.TF32 R80, R12.reuse, R232, R88 ;  /* 0x000000e80c50723c */ /* 0x040fee0000081058 */
[----:B------:R-:W-:Y:S04]  /*55860*/  STL.64 [R1+0x380], R72 ;  /* 0x0003804801007387 */ /* 0x000fe80000100a00 */
[----:B------:R2:W-:Y:S04]  /*55870*/  STL.64 [R1+0x388], R74 ;  /* 0x0003884a01007387 */ /* 0x0005e80000100a00 */
[----:B------:R-:W-:Y:S04]  /*55880*/  STL.64 [R1+0x370], R16 ;  /* 0x0003701001007387 */ /* 0x000fe80000100a00 */
[----:B------:R3:W-:Y:S01]  /*55890*/  STL.64 [R1+0x378], R18 ;  /* 0x0003781201007387 */ /* 0x0007e20000100a00 */
[C---:B--2---:R-:W-:Y:S08]  /*558a0*/  HMMA.1688.F32.TF32 R72, R12.reuse, R228, R84 ;  /* 0x000000e40c48723c */ /* 0x044ff00000081054 */
[----:B---3--:R-:W-:Y:S01]  /*558b0*/  HMMA.1688.F32.TF32 R16, R12, R224, R76 ;  /* 0x000000e00c10723c */ /* 0x008fe2000008104c */
[----:B------:R2:W-:Y:S04]  /*558c0*/  STL.64 [R1+0x360], R80 ;  /* 0x0003605001007387 */ /* 0x0005e80000100a00 */
[----:B------:R3:W-:Y:S04]  /*558d0*/  STL.64 [R1+0x368], R82 ;  /* 0x0003685201007387 */ /* 0x0007e80000100a00 */
[----:B------:R-:W4:Y:S06]  /*558e0*/  LDL.LU R92, [R1+0x760] ;  /* 0x00076000015c7983 */ /* 0x000f2c0000300800 */
[----:B------:R1:W-:Y:S04]  /*558f0*/  STL.64 [R1+0x350], R72 ;  /* 0x0003504801007387 */ /* 0x0003e80000100a00 */
[----:B------:R1:W-:Y:S04]  /*55900*/  STL.64 [R1+0x358], R74 ;  /* 0x0003584a01007387 */ /* 0x0003e80000100a00 */
[----:B------:R1:W-:Y:S01]  /*55910*/  STL.64 [R1+0x340], R16 ;  /* 0x0003401001007387 */ /* 0x0003e20000100a00 */
[----:B------:R-:W-:-:S03]  /*55920*/  MOV R96, R20 ;  /* 0x0000001400607202 */ /* 0x000fc60000000f00 */
[----:B------:R1:W-:Y:S01]  /*55930*/  STL.64 [R1+0x348], R18 ;  /* 0x0003481201007387 */ /* 0x0003e20000100a00 */
[----:B------:R-:W-:-:S03]  /*55940*/  IMAD.MOV.U32 R97, RZ, RZ, R21 ;  /* 0x000000ffff617224 */ /* 0x000fc600078e0015 */
[----:B------:R-:W4:Y:S04]  /*55950*/  LDL.LU R93, [R1+0x764] ;  /* 0x00076400015d7983 */ /* 0x000f280000300800 */
[----:B------:R-:W4:Y:S04]  /*55960*/  LDL.LU R94, [R1+0x768] ;  /* 0x00076800015e7983 */ /* 0x000f280000300800 */
[----:B------:R-:W4:Y:S04]  /*55970*/  LDL.LU R95, [R1+0x76c] ;  /* 0x00076c00015f7983 */ /* 0x000f280000300800 */
[----:B------:R-:W2:Y:S04]  /*55980*/  LDL.LU R20, [R1+0x2a8c] ;  /* 0x002a8c0001147983 */ /* 0x000ea80000300800 */
[----:B------:R-:W3:Y:S04]  /*55990*/  LDL.LU R21, [R1+0x2a88] ;  /* 0x002a880001157983 */ /* 0x000ee80000300800 */
[----:B------:R-:W4:Y:S04]  /*559a0*/  LDL.LU R98, [R1+0x278] ;  /* 0x0002780001627983 */ /* 0x000f280000300800 */
[----:B------:R-:W4:Y:S04]  /*559b0*/  LDL.LU R99, [R1+0x27c] ;  /* 0x00027c0001637983 */ /* 0x000f280000300800 */
[----:B------:R-:W4:Y:S04]  /*559c0*/  LDL.LU R144, [R1+0x780] ;  /* 0x0007800001907983 */ /* 0x000f280000300800 */
[----:B------:R-:W4:Y:S01]  /*559d0*/  LDL.LU R145, [R1+0x784] ;  /* 0x0007840001917983 */ /* 0x000f220000300800 */
[----:B--2---:R-:W-:-:S03]  /*559e0*/  IMAD.MOV.U32 R146, RZ, RZ, R20 ;  /* 0x000000ffff927224 */ /* 0x004fc600078e0014 */
[----:B------:R-:W2:Y:S01]  /*559f0*/  LDL.LU R20, [R1+0x2a84] ;  /* 0x002a840001147983 */ /* 0x000ea20000300800 */
[----:B---3--:R-:W-:-:S03]  /*55a00*/  MOV R147, R21 ;  /* 0x0000001500937202 */ /* 0x008fc60000000f00 */
[----:B------:R-:W3:Y:S04]  /*55a10*/  LDL.LU R21, [R1+0x2a80] ;  /* 0x002a800001157983 */ /* 0x000ee80000300800 */
[----:B------:R-:W4:Y:S04]  /*55a20*/  LDL.LU R148, [R1+0x790] ;  /* 0x0007900001947983 */ /* 0x000f280000300800 */
[----:B------:R-:W4:Y:S04]  /*55a30*/  LDL.LU R149, [R1+0x794] ;  /* 0x0007940001957983 */ /* 0x000f280000300800 */
[----:B------:R-:W4:Y:S04]  /*55a40*/  LDL.LU R150, [R1+0x798] ;  /* 0x0007980001967983 */ /* 0x000f280000300800 */
[----:B------:R-:W4:Y:S04]  /*55a50*/  LDL.LU R151, [R1+0x79c] ;  /* 0x00079c0001977983 */ /* 0x000f280000300800 */
[----:B------:R-:W4:Y:S04]  /*55a60*/  LDL.LU R152, [R1+0x7a0] ;  /* 0x0007a00001987983 */ /* 0x000f280000300800 */
[----:B------:R-:W4:Y:S01]  /*55a70*/  LDL.LU R153, [R1+0x7a4] ;  /* 0x0007a40001997983 */ /* 0x000f220000300800 */
[----:B--2---:R-:W-:-:S02]  /*55a80*/  IMAD.MOV.U32 R155, RZ, RZ, R20 ;  /* 0x000000ffff9b7224 */ /* 0x004fc400078e0014 */
[----:B---3--:R-:W-:Y:S02]  /*55a90*/  IMAD.MOV.U32 R154, RZ, RZ, R21 ;  /* 0x000000ffff9a7224 */ /* 0x008fe400078e0015 */
        /* <DEDUP_REMOVED lines=80> */
[C---:B------:R-:W-:Y:S11]  /*55fa0*/  HMMA.1688.F32.TF32 R104, R12.reuse, R212, R104 ;  /* 0x000000d40c68723c */ /* 0x040ff60000081068 */
[----:B------:R-:W-:Y:S04]  /*55fb0*/  @!UPT UIADD3 URZ, URZ, URZ, URZ ;  /* 0x0000003f3f3ff290 */ /* 0x000fe8000fffe03f */
[----:B------:R-:W-:Y:S04]  /*55fc0*/  STL.64 [R1+0x330], R112 ;  /* 0x0003307001007387 */ /* 0x000fe80000100a00 */
[----:B------:R1:W-:Y:S01]  /*55fd0*/  STL.64 [R1+0x338], R114 ;  /* 0x0003387201007387 */ /* 0x0003e20000100a00 */
[C---:B------:R-:W-:Y:S03]  /*55fe0*/  HMMA.1688.F32.TF32 R72, R12.reuse, R204, R72 ;  /* 0x000000cc0c48723c */ /* 0x040fe60000081048 */
[----:B-1----:R-:W2:Y:S04]  /*55ff0*/  LDL.LU.64 R114, [R1+0x2a60] ;  /* 0x002a600001727983 */ /* 0x002ea80000300a00 */
[----:B------:R-:W3:Y:S04]  /*56000*/  LDL.LU.64 R112, [R1+0x2a58] ;  /* 0x002a580001707983 */ /* 0x000ee80000300a00 */
[----:B------:R-:W-:Y:S04]  /*56010*/  STL.64 [R1+0x320], R108 ;  /* 0x0003206c01007387 */ /* 0x000fe80000100a00 */
[----:B------:R1:W-:Y:S04]  /*56020*/  STL.64 [R1+0x328], R110 ;  /* 0x0003286e01007387 */ /* 0x0003e80000100a00 */
[----:B-1----:R-:W4:Y:S04]  /*56030*/  LDL.LU.64 R110, [R1+0x2a50] ;  /* 0x002a5000016e7983 */ /* 0x002f280000300a00 */
[----:B------:R-:W2:Y:S04]  /*56040*/  LDL.LU.64 R108, [R1+0x2a48] ;  /* 0x002a4800016c7983 */ /* 0x000ea80000300a00 */
[----:B------:R-:W-:Y:S04]  /*56050*/  STL.64 [R1+0x310], R104 ;  /* 0x0003106801007387 */ /* 0x000fe80000100a00 */
[----:B------:R1:W-:Y:S04]  /*56060*/  STL.64 [R1+0x318], R106 ;  /* 0x0003186a01007387 */ /* 0x0003e80000100a00 */
[----:B-1----:R-:W2:Y:S04]  /*56070*/  LDL.LU.64 R106, [R1+0x2a40] ;  /* 0x002a4000016a7983 */ /* 0x002ea80000300a00 */
[----:B------:R-:W2:Y:S04]  /*56080*/  LDL.LU.64 R104, [R1+0x2a38] ;  /* 0x002a380001687983 */ /* 0x000ea80000300a00 */
[----:B------:R-:W-:Y:S04]  /*56090*/  STL.64 [R1+0x300], R16 ;  /* 0x0003001001007387 */ /* 0x000fe80000100a00 */
[----:B------:R1:W-:Y:S02]  /*560a0*/  STL.64 [R1+0x308], R18 ;  /* 0x0003081201007387 */ /* 0x0003e40000100a00 */
[C---:B-1----:R-:W-:Y:S02]  /*560b0*/  HMMA.1688.F32.TF32 R16, R12.reuse, R196, R20 ;  /* 0x000000c40c10723c */ /* 0x042fe40000081014 */
[----:B------:R-:W-:Y:S04]  /*560c0*/  STL.64 [R1+0x260], R72 ;  /* 0x0002604801007387 */ /* 0x000fe80000100a00 */
[----:B------:R1:W-:Y:S04]  /*560d0*/  STL.64 [R1+0x268], R74 ;  /* 0x0002684a01007387 */ /* 0x0003e80000100a00 */
[----:B------:R-:W-:Y:S01]  /*560e0*/  STL.64 [R1+0x250], R236 ;  /* 0x000250ec01007387 */ /* 0x000fe20000100a00 */
[C---:B------:R-:W-:Y:S03]  /*560f0*/  HMMA.1688.F32.TF32 R20, R12.reuse, R188, R176 ;  /* 0x000000bc0c14723c */ /* 0x040fe600000810b0 */
[----:B------:R-:W-:Y:S04]  /*56100*/  STL.64 [R1+0x258], R238 ;  /* 0x000258ee01007387 */ /* 0x000fe80000100a00 */
[----:B------:R-:W-:Y:S01]  /*56110*/  LDS R236, [R3+0x30600] ;  /* 0x0306000003ec7984 */ /* 0x000fe20000000800 */
[C---:B-1----:R-:W-:Y:S03]  /*56120*/  HMMA.1688.F32.TF32 R72, R12.reuse, R192, R80 ;  /* 0x000000c00c48723c */ /* 0x042fe60000081050 */
[----:B------:R-:W-:Y:S04]  /*56130*/  LDS R238, [R3+0x32600] ;  /* 0x0326000003ee7984 */ /* 0x000fe80000000800 */
[----:B------:R-:W-:Y:S04]  /*56140*/  STL.64 [R1+0x240], R16 ;  /* 0x0002401001007387 */ /* 0x000fe80000100a00 */
[----:B------:R1:W-:Y:S04]  /*56150*/  STL.64 [R1+0x248], R18 ;  /* 0x0002481201007387 */ /* 0x0003e80000100a00 */
[----:B------:R-:W-:Y:S04]  /*56160*/  LDS R237, [R0+0x30600] ;  /* 0x0306000000ed7984 */ /* 0x000fe80000000800 */
[----:B------:R-:W-:Y:S01]  /*56170*/  LDS R239, [R0+0x32600] ;  /* 0x0326000000ef7984 */ /* 0x000fe20000000800 */
        /* <DEDUP_REMOVED lines=10> */
[----:B------:R-:W-:Y:S04]  /*56220*/  LDS R88, [R3+0x30400] ;  /* 0x0304000003587984 */ /* 0x000fe80000000800 */
[----:B------:R-:W-:Y:S01]  /*56230*/  LDS R90, [R3+0x32400] ;  /* 0x03240000035a7984 */ /* 0x000fe20000000800 */
[C---:B-1----:R-:W-:Y:S03]  /*56240*/  HMMA.1688.F32.TF32 R12, R36.reuse, R8, R168 ;  /* 0x00000008240c723c */ /* 0x042fe600000810a8 */
[----:B------:R-:W-:Y:S04]  /*56250*/  LDS R89, [R0+0x30400] ;  /* 0x0304000000597984 */ /* 0x000fe80000000800 */
[----:B------:R-:W1:Y:S01]  /*56260*/  LDS R91, [R0+0x32400] ;  /* 0x03240000005b7984 */ /* 0x000e620000000800 */
[C---:B------:R-:W-:Y:S08]  /*56270*/  HMMA.1688.F32.TF32 R20, R36.reuse, R4, R164 ;  /* 0x000000042414723c */ /* 0x040ff000000810a4 */
[C---:B------:R-:W-:Y:S07]  /*56280*/  HMMA.1688.F32.TF32 R16, R36.reuse, R232, R160 ;  /* 0x000000e82410723c */ /* 0x040fee00000810a0 */
[----:B------:R-:W-:Y:S04]  /*56290*/  STL.64 [R1+0x2f0], R12 ;  /* 0x0002f00c01007387 */ /* 0x000fe80000100a00 */
[----:B------:R1:W-:Y:S02]  /*562a0*/  STL.64 [R1+0x2f8], R14 ;  /* 0x0002f80e01007387 */ /* 0x0003e40000100a00 */
[C---:B-1----:R-:W-:Y:S02]  /*562b0*/  HMMA.1688.F32.TF32 R12, R36.reuse, R228, R156 ;  /* 0x000000e4240c723c */ /* 0x042fe4000008109c */
[----:B------:R-:W-:Y:S04]  /*562c0*/  STL.64 [R1+0x2e0], R20 ;  /* 0x0002e01401007387 */ /* 0x000fe80000100a00 */
[----:B------:R1:W-:Y:S04]  /*562d0*/  STL.64 [R1+0x2e8], R22 ;  /* 0x0002e81601007387 */ /* 0x0003e80000100a00 */
[----:B------:R-:W-:Y:S04]  /*562e0*/  STL.64 [R1+0x2d0], R16 ;  /* 0x0002d01001007387 */ /* 0x000fe80000100a00 */
[----:B------:R1:W-:Y:S02]  /*562f0*/  STL.64 [R1+0x2d8], R18 ;  /* 0x0002d81201007387 */ /* 0x0003e40000100a00 */
[C---:B-1----:R-:W-:Y:S07]  /*56300*/  HMMA.1688.F32.TF32 R20, R36.reuse, R224, R152 ;  /* 0x000000e02414723c */ /* 0x042fee0000081098 */
[----:B------:R-:W-:Y:S01]  /*56310*/  STL.64 [R1+0x2c0], R12 ;  /* 0x0002c00c01007387 */ /* 0x000fe20000100a00 */
[C---:B------:R-:W-:Y:S03]  /*56320*/  HMMA.1688.F32.TF32 R16, R36.reuse, R220, R148 ;  /* 0x000000dc2410723c */ /* 0x040fe60000081094 */
[----:B------:R1:W-:Y:S05]  /*56330*/  STL.64 [R1+0x2c8], R14 ;  /* 0x0002c80e01007387 */ /* 0x0003ea0000100a00 */
[C---:B-1----:R-:W-:Y:S07]  /*56340*/  HMMA.1688.F32.TF32 R12, R36.reuse, R216, R144 ;  /* 0x000000d8240c723c */ /* 0x042fee0000081090 */
[----:B------:R-:W-:Y:S04]  /*56350*/  STL.64 [R1+0x2b0], R20 ;  /* 0x0002b01401007387 */ /* 0x000fe80000100a00 */
[----:B------:R1:W-:Y:S04]  /*56360*/  STL.64 [R1+0x2b8], R22 ;  /* 0x0002b81601007387 */ /* 0x0003e80000100a00 */
[----:B------:R-:W-:Y:S04]  /*56370*/  STL.64 [R1+0x2a0], R16 ;  /* 0x0002a01001007387 */ /* 0x000fe80000100a00 */
[----:B------:R1:W-:Y:S02]  /*56380*/  STL.64 [R1+0x2a8], R18 ;  /* 0x0002a81201007387 */ /* 0x0003e40000100a00 */
[C---:B-1----:R-:W-:Y:S02]  /*56390*/  HMMA.1688.F32.TF32 R20, R36.reuse, R212, R100 ;  /* 0x000000d42414723c */ /* 0x042fe40000081064 */
[----:B------:R-:W-:Y:S06]  /*563a0*/  STL.64 [R1+0x290], R12 ;  /* 0x0002900c01007387 */ /* 0x000fec0000100a00 */
[C---:B------:R-:W-:Y:S01]  /*563b0*/  HMMA.1688.F32.TF32 R16, R36.reuse, R208, R96 ;  /* 0x000000d02410723c */ /* 0x040fe20000081060 */
[----:B------:R1:W-:Y:S07]  /*563c0*/  STL.64 [R1+0x298], R14 ;  /* 0x0002980e01007387 */ /* 0x0003ee0000100a00 */
[C---:B-1----:R-:W-:Y:S07]  /*563d0*/  HMMA.1688.F32.TF32 R12, R36.reuse, R204, R92 ;  /* 0x000000cc240c723c */ /* 0x042fee000008105c */
[----:B------:R-:W-:Y:S04]  /*563e0*/  STL.64 [R1+0x280], R20 ;  /* 0x0002801401007387 */ /* 0x000fe80000100a00 */
[----:B------:R-:W-:Y:S11]  /*563f0*/  STL.64 [R1+0x288], R22 ;  /* 0x0002881601007387 */ /* 0x000ff60000100a00 */
[----:B------:R-:W-:Y:S01]  /*56400*/  @!UPT UIADD3 URZ, URZ, URZ, URZ ;  /* 0x0000003f3f3ff290 */ /* 0x000fe2000fffe03f */
[----:B------:R-:W-:Y:S04]  /*56410*/  STL.64 [R1+0x2820], R14 ;  /* 0x0028200e01007387 */ /* 0x000fe80000100a00 */
[----:B------:R-:W-:Y:S04]  /*56420*/  STL.64 [R1+0x270], R16 ;  /* 0x0002701001007387 */ /* 0x000fe80000100a00 */
[----:B------:R1:W-:Y:S02]  /*56430*/  STL.64 [R1+0x278], R18 ;  /* 0x0002781201007387 */ /* 0x0003e40000100a00 */
[C---:B-1----:R-:W-:Y:S02]  /*56440*/  HMMA.1688.F32.TF32 R16, R36.reuse, R200, R84 ;  /* 0x000000c82410723c */ /* 0x042fe40000081054 */
[----:B------:R-:W-:Y:S11]  /*56450*/  STL.64 [R1+0x2818], R12 ;  /* 0x0028180c01007387 */ /* 0x000ff60000100a00 */
[----:B------:R-:W-:Y:S10]  /*56460*/  @!UPT UIADD3 URZ, URZ, URZ, URZ ;  /* 0x0000003f3f3ff290 */ /* 0x000ff4000fffe03f */
        /* <DEDUP_REMOVED lines=27> */
[----:B------:R-:W-:-:S02]  /*56620*/  IMAD.MOV.U32 R86, RZ, RZ, R33 ;  /* 0x000000ffff567224 */ /* 0x000fc400078e0021 */
[----:B------:R-:W-:-:S04]  /*56630*/  IMAD.MOV.U32 R87, RZ, RZ, R32 ;  /* 0x000000ffff577224 */ /* 0x000fc800078e0020 */
[----:B------:R-:W-:Y:S01]  /*56640*/  IMAD.MOV.U32 R78, RZ, RZ, R25 ;  /* 0x000000ffff4e7224 */ /* 0x000fe200078e0019 */
[----:B------:R-:W-:Y:S01]  /*56650*/  MOV R79, R24 ;  /* 0x00000018004f7202 */ /* 0x000fe20000000f00 */
[----:B------:R-:W-:Y:S01]  /*56660*/  IMAD.MOV.U32 R77, RZ, RZ, R28 ;  /* 0x000000ffff4d7224 */ /* 0x000fe200078e001c */
[----:B------:R-:W-:Y:S01]  /*56670*/  MOV R76, R29 ;  /* 0x0000001d004c7202 */ /* 0x000fe20000000f00 */
[----:B------:R-:W-:Y:S01]  /*56680*/  IMAD.MOV.U32 R92, RZ, RZ, R49 ;  /* 0x000000ffff5c7224 */ /* 0x000fe200078e0031 */
[----:B------:R-:W-:Y:S01]  /*56690*/  MOV R94, R45 ;  /* 0x0000002d005e7202 */ /* 0x000fe20000000f00 */
[----:B------:R-:W-:Y:S02]  /*566a0*/  IMAD.MOV.U32 R93, RZ, RZ, R48 ;  /* 0x000000ffff5d7224 */ /* 0x000fe400078e0030 */
[----:B------:R-:W-:Y:S01]  /*566b0*/  IMAD.MOV.U32 R95, RZ, RZ, R44 ;  /* 0x000000ffff5f7224 */ /* 0x000fe200078e002c */
[----:B------:R-:W-:Y:S01]  /*566c0*/  MOV R85, R40 ;  /* 0x0000002800557202 */ /* 0x000fe20000000f00 */
[----:B------:R-:W-:-:S05]  /*566d0*/  IMAD.MOV.U32 R84, RZ, RZ, R41 ;  /* 0x000000ffff547224 */ /* 0x000fca00078e0029 */
[C---:B------:R-:W-:Y:S01]  /*566e0*/  HMMA.1688.F32.TF32 R40, R88.reuse, R232, R92 ;  /* 0x000000e85828723c */ /* 0x040fe2000008105c */
[----:B------:R-:W-:Y:S07]  /*566f0*/  STL.64 [R1+0x2840], R22 ;  /* 0x0028401601007387 */ /* 0x000fee0000100a00 */
[C---:B------:R-:W-:Y:S01]  /*56700*/  HMMA.1688.F32.TF32 R44, R88.reuse, R228, R84 ;  /* 0x000000e4582c723c */ /* 0x040fe20000081054 */
[----:B------:R-:W-:Y:S07]  /*56710*/  STL.64 [R1+0x2838], R20 ;  /* 0x0028381401007387 */ /* 0x000fee0000100a00 */
[----:B------:R-:W-:Y:S08]  /*56720*/  HMMA.1688.F32.TF32 R48, R88, R224, R76 ;  /* 0x000000e05830723c */ /* 0x000ff0000008104c */
[C---:B--2---:R-:W-:Y:S01]  /*56730*/  HMMA.1688.F32.TF32 R28, R36.reuse, R188, R152 ;  /* 0x000000bc241c723c */ /* 0x044fe20000081098 */
[----:B------:R-:W-:Y:S04]  /*56740*/  LDS R152, [R3+0x30500] ;  /* 0x0305000003987984 */ /* 0x000fe80000000800 */
[----:B------:R-:W-:Y:S04]  /*56750*/  LDS R154, [R3+0x32500] ;  /* 0x03250000039a7984 */ /* 0x000fe80000000800 */
[----:B------:R-:W-:Y:S04]  /*56760*/  LDS R153, [R0+0x30500] ;  /* 0x0305000000997984 */ /* 0x000fe80000000800 */
[----:B------:R-:W1:Y:S01]  /*56770*/  LDS R155, [R0+0x32500] ;  /* 0x03250000009b7984 */ /* 0x000e620000000800 */
[C---:B---3--:R-:W-:Y:S08]  /*56780*/  HMMA.1688.F32.TF32 R24, R36.reuse, R192, R156 ;  /* 0x000000c02418723c */ /* 0x048ff0000008109c */
[C---:B----4-:R-:W-:Y:S08]  /*56790*/  HMMA.1688.F32.TF32 R32, R36.reuse, R184, R148 ;  /* 0x000000b82420723c */ /* 0x050ff00000081094 */
[----:B------:R-:W-:Y:S07]  /*567a0*/  HMMA.1688.F32.TF32 R36, R36, R180, R144 ;  /* 0x000000b42424723c */ /* 0x000fee0000081090 */
[----:B------:R-:W-:Y:S01]  /*567b0*/  STL.64 [R1+0x2850], R26 ;  /* 0x0028501a01007387 */ /* 0x000fe20000100a00 */
[C---:B------:R-:W-:Y:S08]  /*567c0*/  HMMA.1688.F32.TF32 R100, R88.reuse, R4, R100 ;  /* 0x000000045864723c */ /* 0x040ff00000081064 */
[----:B------:R-:W-:Y:S01]  /*567d0*/  HMMA.1688.F32.TF32 R96, R88, R8, R96 ;  /* 0x000000085860723c */ /* 0x000fe20000081060 */
        /* <DEDUP_REMOVED lines=16> */
[----:B------:R-:W-:Y:S04]  /*568e0*/  STL.64 [R1+0x28b8], R44 ;  /* 0x0028b82c01007387 */ /* 0x000fe80000100a00 */
        /* <DEDUP_REMOVED lines=45> */
[----:B------:R-:W-:Y:S01]  /*56bc0*/  MOV R144, R61 ;  /* 0x0000003d00907202 */ /* 0x000fe20000000f00 */
[----:B------:R-:W-:Y:S04]  /*56bd0*/  STL.64 [R1+0x28d0], R50 ;  /* 0x0028d03201007387 */ /* 0x000fe80000100a00 */
[----:B------:R-:W-:Y:S01]  /*56be0*/  STL.64 [R1+0x28c8], R48 ;  /* 0x0028c83001007387 */ /* 0x000fe20000100a00 */
[----:B--2---:R-:W-:Y:S01]  /*56bf0*/  MOV R35, R132 ;  /* 0x0000008400237202 */ /* 0x004fe20000000f00 */
[----:B------:R-:W-:-:S02]  /*56c00*/  IMAD.MOV.U32 R34, RZ, RZ, R133 ;  /* 0x000000ffff227224 */ /* 0x000fc400078e0085 */
[----:B------:R-:W-:Y:S01]  /*56c10*/  IMAD.MOV.U32 R132, RZ, RZ, R119 ;  /* 0x000000ffff847224 */ /* 0x000fe200078e0077 */
[----:B---3--:R-:W-:Y:S01]  /*56c20*/  MOV R32, R135 ;  /* 0x0000008700207202 */ /* 0x008fe20000000f00 */
[----:B------:R-:W-:Y:S01]  /*56c30*/  IMAD.MOV.U32 R33, RZ, RZ, R134 ;  /* 0x000000ffff217224 */ /* 0x000fe200078e0086 */
[----:B------:R-:W-:Y:S01]  /*56c40*/  MOV R134, R117 ;  /* 0x0000007500867202 */ /* 0x000fe20000000f00 */
[----:B------:R-:W-:Y:S01]  /*56c50*/  IMAD.MOV.U32 R133, RZ, RZ, R118 ;  /* 0x000000ffff857224 */ /* 0x000fe200078e0076 */
[----:B------:R-:W-:Y:S01]  /*56c60*/  MOV R118, R105 ;  /* 0x0000006900767202 */ /* 0x000fe20000000f00 */
[----:B------:R-:W-:Y:S02]  /*56c70*/  IMAD.MOV.U32 R119, RZ, RZ, R104 ;  /* 0x000000ffff777224 */ /* 0x000fe400078e0068 */
[----:B------:R-:W-:Y:S02]  /*56c80*/  IMAD.MOV.U32 R135, RZ, RZ, R116 ;  /* 0x000000ffff877224 */ /* 0x000fe400078e0074 */
[----:B------:R-:W-:-:S02]  /*56c90*/  IMAD.MOV.U32 R117, RZ, RZ, R106 ;  /* 0x000000ffff757224 */ /* 0x000fc400078e006a */
[----:B------:R-:W-:Y:S02]  /*56ca0*/  IMAD.MOV.U32 R116, RZ, RZ, R107 ;  /* 0x000000ffff747224 */ /* 0x000fe400078e006b */
        /* <DEDUP_REMOVED lines=12> */
[----:B------:R-:W-:Y:S01]  /*56d70*/  MOV R18, R141 ;  /* 0x0000008d00127202 */ /* 0x000fe20000000f00 */
[----:B------:R-:W-:Y:S02]  /*56d80*/  IMAD.MOV.U32 R19, RZ, RZ, R140 ;  /* 0x000000ffff137224 */ /* 0x000fe400078e008c */
[----:B------:R-:W-:Y:S02]  /*56d90*/  IMAD.MOV.U32 R17, RZ, RZ, R142 ;  /* 0x000000ffff117224 */ /* 0x000fe400078e008e */
[----:B------:R-:W-:Y:S02]  /*56da0*/  IMAD.MOV.U32 R16, RZ, RZ, R143 ;  /* 0x000000ffff107224 */ /* 0x000fe400078e008f */
[----:B----4-:R-:W-:Y:S01]  /*56db0*/  IMAD.MOV.U32 R87, RZ, RZ, R52 ;  /* 0x000000ffff577224 */ /* 0x010fe200078e0034 */
[----:B------:R-:W-:-:S02]  /*56dc0*/  MOV R86, R53 ;  /* 0x0000003500567202 */ /* 0x000fc40000000f00 */
[C---:B------:R-:W-:Y:S07]  /*56dd0*/  HMMA.1688.F32.TF32 R52, R88.reuse, R220, R92 ;  /* 0x000000dc5834723c */ /* 0x040fee000008105c */
[----:B------:R-:W-:Y:S02]  /*56de0*/  IMAD.MOV.U32 R94, RZ, RZ, R65 ;  /* 0x000000ffff5e7224 */ /* 0x000fe400078e0041 */
[----:B------:R-:W-:Y:S01]  /*56df0*/  IMAD.MOV.U32 R95, RZ, RZ, R64 ;  /* 0x000000ffff5f7224 */ /* 0x000fe200078e0040 */
[----:B------:R-:W-:Y:S01]  /*56e00*/  MOV R93, R68 ;  /* 0x00000044005d7202 */ /* 0x000fe20000000f00 */
[----:B------:R-:W-:Y:S01]  /*56e10*/  IMAD.MOV.U32 R92, RZ, RZ, R69 ;  /* 0x000000ffff5c7224 */ /* 0x000fe200078e0045 */
[C---:B------:R-:W-:Y:S08]  /*56e20*/  HMMA.1688.F32.TF32 R72, R88.reuse, R200, R164 ;  /* 0x000000c85848723c */ /* 0x040ff000000810a4 */
[C---:B------:R-:W-:Y:S08]  /*56e30*/  HMMA.1688.F32.TF32 R56, R88.reuse, R216, R80 ;  /* 0x000000d85838723c */ /* 0x040ff00000081050 */
[C---:B------:R-:W-:Y:S01]  /*56e40*/  HMMA.1688.F32.TF32 R60, R88.reuse, R212, R176 ;  /* 0x000000d4583c723c */ /* 0x040fe200000810b0 */
[----:B------:R-:W-:Y:S07]  /*56e50*/  STL.64 [R1+0x28e0], R54 ;  /* 0x0028e03601007387 */ /* 0x000fee0000100a00 */
[C---:B------:R-:W-:Y:S08]  /*56e60*/  HMMA.1688.F32.TF32 R64, R88.reuse, R208, R172 ;  /* 0x000000d05840723c */ /* 0x040ff000000810ac */
[C---:B------:R-:W-:Y:S01]  /*56e70*/  HMMA.1688.F32.TF32 R68, R88.reuse, R204, R168 ;  /* 0x000000cc5844723c */ /* 0x040fe200000810a8 */
        /* <DEDUP_REMOVED lines=9> */
[----:B------:R-:W-:Y:S01]  /*56f10*/  STL.64 [R1+0x2920], R70 ;  /* 0x0029204601007387 */ /* 0x000fe20000100a00 */
[C---:B------:R-:W-:Y:S03]  /*56f20*/  HMMA.1688.F32.TF32 R84, R88.reuse, R188, R84 ;  /* 0x000000bc5854723c */ /* 0x040fe60000081054 */
[----:B------:R-:W-:Y:S04]  /*56f30*/  STL.64 [R1+0x2918], R68 ;  /* 0x0029184401007387 */ /* 0x000fe80000100a00 */
[----:B------:R-:W-:Y:S01]  /*56f40*/  LDS R176, [R3+0x30700] ;  /* 0x0307000003b07984 */ /* 0x000fe20000000800 */
[C---:B------:R-:W-:Y:S03]  /*56f50*/  HMMA.1688.F32.TF32 R168, R88.reuse, R184, R156 ;  /* 0x000000b858a8723c */ /* 0x040fe6000008109c */
[----:B------:R-:W-:Y:S04]  /*56f60*/  STL.64 [R1+0x2930], R74 ;  /* 0x0029304a01007387 */ /* 0x000fe80000100a00 */
[----:B------:R-:W-:Y:S01]  /*56f70*/  LDS R178, [R3+0x32700] ;  /* 0x0327000003b27984 */ /* 0x000fe20000000800 */
[----:B------:R-:W-:Y:S03]  /*56f80*/  HMMA.1688.F32.TF32 R88, R88, R180, R148 ;  /* 0x000000b45858723c */ /* 0x000fe60000081094 */
[----:B------:R-:W-:Y:S04]  /*56f90*/  STL.64 [R1+0x2928], R72 ;  /* 0x0029284801007387 */ /* 0x000fe80000100a00 */
[----:B------:R-:W-:Y:S01]  /*56fa0*/  IMAD.MOV.U32 R148, RZ, RZ, R131 ;  /* 0x000000ffff947224 */ /* 0x000fe200078e0083 */
[----:B------:R-:W-:Y:S01]  /*56fb0*/  MOV R150, R129 ;  /* 0x0000008100967202 */ /* 0x000fe20000000f00 */
[----:B------:R-:W-:Y:S01]  /*56fc0*/  IMAD.MOV.U32 R149, RZ, RZ, R130 ;  /* 0x000000ffff957224 */ /* 0x000fe200078e0082 */
[----:B------:R-:W-:Y:S01]  /*56fd0*/  HMMA.1688.F32.TF32 R24, R236, R228, R24 ;  /* 0x000000e4ec18723c */ /* 0x000fe20000081018 */
[----:B------:R-:W-:Y:S01]  /*56fe0*/  IMAD.MOV.U32 R131, RZ, RZ, R112 ;  /* 0x000000ffff837224 */ /* 0x000fe200078e0070 */
[----:B------:R-:W-:Y:S01]  /*56ff0*/  MOV R129, R114 ;  /* 0x0000007200817202 */ /* 0x000fe20000000f00 */
[----:B------:R-:W-:Y:S01]  /*57000*/  IMAD.MOV.U32 R130, RZ, RZ, R113 ;  /* 0x000000ffff827224 */ /* 0x000fe200078e0071 */
[----:B------:R-:W2:Y:S01]  /*57010*/  LDL.LU R112, [R1+0x930] ;  /* 0x0009300001707983 */ /* 0x000ea20000300800 */
[----:B------:R-:W-:-:S02]  /*57020*/  IMAD.MOV.U32 R151, RZ, RZ, R128 ;  /* 0x000000ffff977224 */ /* 0x000fc400078e0080 */
        /* <DEDUP_REMOVED lines=10> */
[----:B------:R-:W4:Y:S01]  /*570d0*/  LDL.LU R166, [R1+0x968] ;  /* 0x0009680001a67983 */ /* 0x000f220000300800 */
[----:B-1----:R-:W-:Y:S03]  /*570e0*/  HMMA.1688.F32.TF32 R172, R152, R4, R144 ;  /* 0x0000000498ac723c */ /* 0x002fe60000081090 */
[----:B------:R-:W4:Y:S04]  /*570f0*/  LDL.LU R167, [R1+0x96c] ;  /* 0x00096c0001a77983 */ /* 0x000f280000300800 */
        /* <DEDUP_REMOVED lines=47> */
[----:B--2---:R-:W-:Y:S08]  /*573f0*/  HMMA.1688.F32.TF32 R112, R152, R220, R112 ;  /* 0x000000dc9870723c */ /* 0x004ff00000081070 */
[C---:B---3--:R-:W-:Y:S08]  /*57400*/  HMMA.1688.F32.TF32 R156, R236.reuse, R8, R156 ;  /* 0x00000008ec9c723c */ /* 0x048ff0000008109c */
[C---:B----4-:R-:W-:Y:S08]  /*57410*/  HMMA.1688.F32.TF32 R160, R236.reuse, R4, R160 ;  /* 0x00000004eca0723c */ /* 0x050ff000000810a0 */
[C---:B------:R-:W-:Y:S07]  /*57420*/  HMMA.1688.F32.TF32 R28, R236.reuse, R232, R28 ;  /* 0x000000e8ec1c723c */ /* 0x040fee000008101c */
[----:B------:R-:W-:Y:S04]  /*57430*/  STL [R1+0x27e8], R156 ;  /* 0x0027e89c01007387 */ /* 0x000fe80000100800 */
[----:B------:R-:W-:Y:S01]  /*57440*/  STL [R1+0x27e4], R157 ;  /* 0x0027e49d01007387 */ /* 0x000fe20000100800 */
[C---:B------:R-:W-:Y:S03]  /*57450*/  HMMA.1688.F32.TF32 R20, R236.reuse, R224, R20 ;  /* 0x000000e0ec14723c */ /* 0x040fe60000081014 */
[----:B------:R-:W-:Y:S04]  /*57460*/  STL [R1+0x27e0], R158 ;  /* 0x0027e09e01007387 */ /* 0x000fe80000100800 */
[----:B------:R-:W-:Y:S01]  /*57470*/  STL [R1+0x27dc], R159 ;  /* 0x0027dc9f01007387 */ /* 0x000fe20000100800 */
[----:B------:R-:W-:Y:S03]  /*57480*/  HMMA.1688.F32.TF32 R12, R236, R216, R12 ;  /* 0x000000d8ec0c723c */ /* 0x000fe6000008100c */
[----:B------:R2:W-:Y:S04]  /*57490*/  STL [R1+0x27ec], R160 ;  /* 0x0027eca001007387 */ /* 0x0005e80000100800 */
[----:B------:R-:W-:Y:S04]  /*574a0*/  STL [R1+0x27d8], R161 ;  /* 0x0027d8a101007387 */ /* 0x000fe80000100800 */
[----:B------:R-:W-:Y:S04]  /*574b0*/  STL [R1+0x27d4], R162 ;  /* 0x0027d4a201007387 */ /* 0x000fe80000100800 */
[----:B------:R-:W-:Y:S01]  /*574c0*/  STL [R1+0x27d0], R163 ;  /* 0x0027d0a301007387 */ /* 0x000fe20000100800 */
[----:B--2---:R-:W-:-:S03]  /*574d0*/  IMAD.MOV.U32 R160, RZ, RZ, R19 ;  /* 0x000000ffffa07224 */ /* 0x004fc600078e0013 */
[----:B------:R-:W-:Y:S04]  /*574e0*/  STL.64 [R1+0x390], R28 ;  /* 0x0003901c01007387 */ /* 0x000fe80000100a00 */
[----:B------:R-:W-:Y:S04]  /*574f0*/  STL.64 [R1+0x398], R30 ;  /* 0x0003981e01007387 */ /* 0x000fe80000100a00 */
[----:B------:R-:W-:Y:S04]  /*57500*/  STL.64 [R1+0x3b0], R24 ;  /* 0x0003b01801007387 */ /* 0x000fe80000100a00 */
[----:B------:R-:W-:Y:S04]  /*57510*/  STL.64 [R1+0x3b8], R26 ;  /* 0x0003b81a01007387 */ /* 0x000fe80000100a00 */
[----:B------:R-:W-:Y:S01]  /*57520*/  STL.64 [R1+0x3f0], R16 ;  /* 0x0003f01001007387 */ /* 0x000fe20000100a00 */
[----:B------:R-:W-:-:S03]  /*57530*/  MOV R156, R12 ;  /* 0x0000000c009c7202 */ /* 0x000fc60000000f00 */
[----:B------:R2:W-:Y:S01]  /*57540*/  STL.64 [R1+0x3d0], R20 ;  /* 0x0003d01401007387 */ /* 0x0005e20000100a00 */
[----:B------:R-:W-:-:S03]  /*57550*/  IMAD.MOV.U32 R157, RZ, RZ, R13 ;  /* 0x000000ffff9d7224 */ /* 0x000fc600078e000d */
[----:B------:R3:W-:Y:S01]  /*57560*/  STL.64 [R1+0x3d8], R22 ;  /* 0x0003d81601007387 */ /* 0x0007e20000100a00 */
[----:B------:R-:W-:-:S03]  /*57570*/  IMAD.MOV.U32 R158, RZ, RZ, R14 ;  /* 0x000000ffff9e7224 */ /* 0x000fc600078e000e */
[----:B------:R2:W-:Y:S01]  /*57580*/  STL [R1+0x3f8], R18 ;  /* 0x0003f81201007387 */ /* 0x0005e20000100800 */
[----:B------:R-:W-:-:S03]  /*57590*/  MOV R159, R15 ;  /* 0x0000000f009f7202 */ /* 0x000fc60000000f00 */
[----:B------:R1:W-:Y:S04]  /*575a0*/  STL [R1+0x27f0], R160 ;  /* 0x0027f0a001007387 */ /* 0x0003e80000100800 */
        /* <DEDUP_REMOVED lines=21> */
[----:B------:R-:W4:Y:S04]  /*57700*/  LDL.LU R97, [R1+0x574] ;  /* 0x0005740001617983 */ /* 0x000f280000300800 */
[----:B------:R-:W4:Y:S01]  /*57710*/  LDL.LU R98, [R1+0x578] ;  /* 0x0005780001627983 */ /* 0x000f220000300800 */
[C---:B------:R-:W-:Y:S03]  /*57720*/  HMMA.1688.F32.TF32 R164, R152.reuse, R232, R164 ;  /* 0x000000e898a4723c */ /* 0x040fe600000810a4 */
        /* <DEDUP_REMOVED lines=9> */
[----:B------:R-:W-:Y:S01]  /*577c0*/  HMMA.1688.F32.TF32 R152, R152, R180, R32 ;  /* 0x000000b49898723c */ /* 0x000fe20000081020 */
        /* <DEDUP_REMOVED lines=12> */
[----:B------:R-:W-:Y:S04]  /*57890*/  STL [R1+0x2800], R159 ;  /* 0x0028009f01007387 */ /* 0x000fe80000100800 */
[----:B------:R-:W-:Y:S04]  /*578a0*/  STL [R1+0x27fc], R158 ;  /* 0x0027fc9e01007387 */ /* 0x000fe80000100800 */
[----:B------:R-:W-:Y:S04]  /*578b0*/  STL [R1+0x27f8], R157 ;  /* 0x0027f89d01007387 */ /* 0x000fe80000100800 */
[----:B------:R-:W-:Y:S01]  /*578c0*/  STL [R1+0x27f4], R156 ;  /* 0x0027f49c01007387 */ /* 0x000fe20000100800 */
[----:B---3--:R-:W-:Y:S11]  /*578d0*/  HMMA.1688.F32.TF32 R40, R236, R212, R40 ;  /* 0x000000d4ec28723c */ /* 0x008ff60000081028 */
[----:B------:R-:W-:Y:S11]  /*578e0*/  @!UPT UIADD3 URZ, URZ, URZ, URZ ;  /* 0x0000003f3f3ff290 */ /* 0x000ff6000fffe03f */
[----:B------:R-:W-:Y:S01]  /*578f0*/  @!UPT UIADD3 URZ, URZ, URZ, URZ ;  /* 0x0000003f3f3ff290 */ /* 0x000fe2000fffe03f */
[----:B------:R-:W-:Y:S01]  /*57900*/  STL.64 [R1+0x540], R40 ;  /* 0x0005402801007387 */ /* 0x000fe20000100a00 */
[----:B-1----:R-:W-:-:S03]  /*57910*/  IMAD.MOV.U32 R160, RZ, RZ, R43 ;  /* 0x000000ffffa07224 */ /* 0x002fc600078e002b */
[----:B------:R2:W-:Y:S02]  /*57920*/  STL [R1+0x548], R42 ;  /* 0x0005482a01007387 */ /* 0x0005e40000100800 */
[C---:B--2---:R-:W-:Y:S08]  /*57930*/  HMMA.1688.F32.TF32 R40, R236.reuse, R208, R100 ;  /* 0x000000d0ec28723c */ /* 0x044ff00000081064 */
[C---:B------:R-:W-:Y:S08]  /*57940*/  HMMA.1688.F32.TF32 R24, R236.reuse, R188, R24 ;  /* 0x000000bcec18723c */ /* 0x040ff00000081018 */
[----:B------:R-:W-:Y:S08]  /*57950*/  HMMA.1688.F32.TF32 R20, R236, R184, R20 ;  /* 0x000000b8ec14723c */ /* 0x000ff00000081014 */
[----:B------:R-:W-:Y:S01]  /*57960*/  IMAD.MOV.U32 R159, RZ, RZ, R40 ;  /* 0x000000ffff9f7224 */ /* 0x000fe200078e0028 */
[----:B------:R-:W-:Y:S01]  /*57970*/  MOV R158, R41 ;  /* 0x00000029009e7202 */ /* 0x000fe20000000f00 */
[----:B------:R-:W-:-:S02]  /*57980*/  IMAD.MOV.U32 R157, RZ, RZ, R42 ;  /* 0x000000ffff9d7224 */ /* 0x000fc400078e002a */
[----:B------:R-:W-:Y:S02]  /*57990*/  IMAD.MOV.U32 R156, RZ, RZ, R43 ;  /* 0x000000ffff9c7224 */ /* 0x000fe400078e002b */
[C---:B----4-:R-:W-:Y:S08]  /*579a0*/  HMMA.1688.F32.TF32 R40, R236.reuse, R204, R96 ;  /* 0x000000ccec28723c */ /* 0x050ff00000081060 */
[----:B------:R-:W-:Y:S01]  /*579b0*/  HMMA.1688.F32.TF32 R36, R236, R200, R36 ;  /* 0x000000c8ec24723c */ /* 0x000fe20000081024 */
[----:B------:R-:W-:Y:S07]  /*579c0*/  STL [R1+0x2804], R160 ;  /* 0x002804a001007387 */ /* 0x000fee0000100800 */
[----:B------:R-:W-:Y:S01]  /*579d0*/  HMMA.1688.F32.TF32 R12, R176, R8, R12 ;  /* 0x00000008b00c723c */ /* 0x000fe2000008100c */
[----:B------:R-:W-:Y:S04]  /*579e0*/  STL [R1+0x2814], R156 ;  /* 0x0028149c01007387 */ /* 0x000fe80000100800 */
[----:B------:R-:W-:Y:S04]  /*579f0*/  STL [R1+0x2810], R157 ;  /* 0x0028109d01007387 */ /* 0x000fe80000100800 */
[----:B------:R-:W-:Y:S01]  /*57a00*/  STL [R1+0x280c], R159 ;  /* 0x00280c9f01007387 */ /* 0x000fe20000100800 */
[C---:B------:R-:W-:Y:S08]  /*57a10*/  HMMA.1688.F32.TF32 R32, R236.reuse, R196, R32 ;  /* 0x000000c4ec20723c */ /* 0x040ff00000081020 */
[C---:B------:R-:W-:Y:S01]  /*57a20*/  HMMA.1688.F32.TF32 R28, R236.reuse, R192, R28 ;  /* 0x000000c0ec1c723c */ /* 0x040fe2000008101c */
[----:B------:R-:W-:Y:S07]  /*57a30*/  STL [R1+0x2808], R158 ;  /* 0x0028089e01007387 */ /* 0x000fee0000100800 */
[----:B------:R-:W-:Y:S01]  /*57a40*/  HMMA.1688.F32.TF32 R16, R236, R180, R16 ;  /* 0x000000b4ec10723c */ /* 0x000fe20000081010 */
[----:B------:R-:W-:Y:S04]  /*57a50*/  STL.64 [R1+0x520], R40 ;  /* 0x0005202801007387 */ /* 0x000fe80000100a00 */
[----:B------:R-:W-:Y:S04]  /*57a60*/  STL [R1+0x528], R42 ;  /* 0x0005282a01007387 */ /* 0x000fe80000100800 */
[----:B------:R-:W-:Y:S06]  /*57a70*/  STL [R1+0x51c], R39 ;  /* 0x00051c2701007387 */ /* 0x000fec0000100800 */
[----:B------:R1:W-:Y:S04]  /*57a80*/  STL.64 [R1+0x4f0], R28 ;  /* 0x0004f01c01007387 */ /* 0x0003e80000100a00 */
[----:B------:R2:W-:Y:S04]  /*57a90*/  STL.64 [R1+0x4f8], R30 ;  /* 0x0004f81e01007387 */ /* 0x0005e80000100a00 */
[----:B------:R-:W-:Y:S04]  /*57aa0*/  STL.64 [R1+0x4e0], R24 ;  /* 0x0004e01801007387 */ /* 0x000fe80000100a00 */
[----:B------:R-:W-:Y:S04]  /*57ab0*/  STL.64 [R1+0x4e8], R26 ;  /* 0x0004e81a01007387 */ /* 0x000fe80000100a00 */
[----:B------:R-:W-:Y:S04]  /*57ac0*/  STL.64 [R1+0x4d0], R20 ;  /* 0x0004d01401007387 */ /* 0x000fe80000100a00 */
[----:B------:R-:W-:Y:S04]  /*57ad0*/  STL.64 [R1+0x4d8], R22 ;  /* 0x0004d81601007387 */ /* 0x000fe80000100a00 */
[----:B-1----:R-:W3:Y:S04]  /*57ae0*/  LDL.LU R28, [R1+0x1f0] ;  /* 0x0001f000011c7983 */ /* 0x002ee80000300800 */
[----:B------:R1:W-:Y:S04]  /*57af0*/  STL.64 [R1+0x4c0], R16 ;  /* 0x0004c01001007387 */ /* 0x0003e80000100a00 */
[----:B------:R4:W-:Y:S04]  /*57b00*/  STL.64 [R1+0x4c8], R18 ;  /* 0x0004c81201007387 */ /* 0x0009e80000100a00 */
[----:B------:R1:W-:Y:S01]  /*57b10*/  STL.64 [R1+0x4b0], R12 ;  /* 0x0004b00c01007387 */ /* 0x0003e20000100a00 */
[----:B------:R-:W-:-:S03]  /*57b20*/  IMAD.MOV.U32 R156, RZ, RZ, R32 ;  /* 0x000000ffff9c7224 */ /* 0x000fc600078e0020 */
[----:B------:R1:W-:Y:S01]  /*57b30*/  STL.64 [R1+0x4b8], R14 ;  /* 0x0004b80e01007387 */ /* 0x0003e20000100a00 */
[----:B------:R-:W-:-:S03]  /*57b40*/  IMAD.MOV.U32 R157, RZ, RZ, R33 ;  /* 0x000000ffff9d7224 */ /* 0x000fc600078e0021 */
[----:B------:R-:W3:Y:S01]  /*57b50*/  LDL.LU R29, [R1+0x1f4] ;  /* 0x0001f400011d7983 */ /* 0x000ee20000300800 */
[----:B------:R-:W-:-:S03]  /*57b60*/  MOV R159, R34 ;  /* 0x00000022009f7202 */ /* 0x000fc60000000f00 */
[----:B--2---:R-:W3:Y:S01]  /*57b70*/  LDL.LU R30, [R1+0x1f8] ;  /* 0x0001f800011e7983 */ /* 0x004ee20000300800 */
        /* <DEDUP_REMOVED lines=13> */
[----:B------:R-:W-:-:S03]  /*57c50*/  MOV R160, R43 ;  /* 0x0000002b00a07202 */ /* 0x000fc60000000f00 */
        /* <DEDUP_REMOVED lines=32> */
[----:B------:R-:W3:Y:S01]  /*57e60*/  LDL.LU R45, [R1+0x424] ;  /* 0x00042400012d7983 */ /* 0x000ee20000300800 */
[----:B------:R-:W-:-:S03]  /*57e70*/  MOV R163, R38 ;  /* 0x0000002600a37202 */ /* 0x000fc60000000f00 */
        /* <DEDUP_REMOVED lines=15> */
[----:B----4-:R-:W-:Y:S11]  /*57f70*/  HMMA.1688.F32.TF32 R12, R176, R232, R12 ;  /* 0x000000e8b00c723c */ /* 0x010ff6000008100c */
[----:B------:R-:W-:Y:S04]  /*57f80*/  @!UPT UIADD3 URZ, URZ, URZ, URZ ;  /* 0x0000003f3f3ff290 */ /* 0x000fe8000fffe03f */
[----:B------:R2:W-:Y:S04]  /*57f90*/  STL.64 [R1+0x4a0], R16 ;  /* 0x0004a01001007387 */ /* 0x0005e80000100a00 */
[----:B------:R4:W-:Y:S01]  /*57fa0*/  STL.64 [R1+0x4a8], R18 ;  /* 0x0004a81201007387 */ /* 0x0009e20000100a00 */
[----:B--2---:R-:W-:-:S03]  /*57fb0*/  IMAD.MOV.U32 R16, RZ, RZ, R10 ;  /* 0x000000ffff107224 */ /* 0x004fc600078e000a */
[----:B------:R-:W2:Y:S01]  /*57fc0*/  LDL.LU R10, [R1+0x2a2c] ;  /* 0x002a2c00010a7983 */ /* 0x000ea20000300800 */
[----:B------:R-:W-:Y:S01]  /*57fd0*/  MOV R17, R11 ;  /* 0x0000000b00117202 */ /* 0x000fe20000000f00 */
[----:B----4-:R-:W-:Y:S02]  /*57fe0*/  IMAD.MOV.U32 R18, RZ, RZ, R240 ;  /* 0x000000ffff127224 */ /* 0x010fe400078e00f0 */
[----:B------:R4:W-:Y:S01]  /*57ff0*/  STL.64 [R1+0x490], R12 ;  /* 0x0004900c01007387 */ /* 0x0009e20000100a00 */
[----:B------:R-:W-:-:S03]  /*58000*/  IMAD.MOV.U32 R19, RZ, RZ, R241 ;  /* 0x000000ffff137224 */ /* 0x000fc600078e00f1 */
[----:B------:R-:W-:Y:S04]  /*58010*/  STL.64 [R1+0x498], R14 ;  /* 0x0004980e01007387 */ /* 0x000fe80000100a00 */
[----:B------:R-:W2:Y:S04]  /*58020*/  LDL.LU R11, [R1+0x2a28] ;  /* 0x002a2800010b7983 */ /* 0x000ea80000300800 */
        /* <DEDUP_REMOVED lines=8> */
[C---:B------:R-:W-:Y:S08]  /*580b0*/  HMMA.1688.F32.TF32 R60, R176.reuse, R220, R52 ;  /* 0x000000dcb03c723c */ /* 0x040ff00000081034 */
[C---:B------:R-:W-:Y:S08]  /*580c0*/  HMMA.1688.F32.TF32 R56, R176.reuse, R216, R48 ;  /* 0x000000d8b038723c */ /* 0x040ff00000081030 */
[C---:B------:R-:W-:Y:S08]  /*580d0*/  HMMA.1688.F32.TF32 R52, R176.reuse, R212, R44 ;  /* 0x000000d4b034723c */ /* 0x040ff0000008102c */
[C---:B------:R-:W-:Y:S08]  /*580e0*/  HMMA.1688.F32.TF32 R48, R176.reuse, R208, R40 ;  /* 0x000000d0b030723c */ /* 0x040ff00000081028 */
[C---:B------:R-:W-:Y:S01]  /*580f0*/  HMMA.1688.F32.TF32 R44, R176.reuse, R204, R100 ;  /* 0x000000ccb02c723c */ /* 0x040fe20000081064 */
[----:B----4-:R-:W-:Y:S01]  /*58100*/  MOV R12, R242 ;  /* 0x000000f2000c7202 */ /* 0x010fe20000000f00 */
[----:B------:R-:W-:Y:S01]  /*58110*/  IMAD.MOV.U32 R13, RZ, RZ, R243 ;  /* 0x000000ffff0d7224 */ /* 0x000fe200078e00f3 */
[----:B------:R-:W3:Y:S04]  /*58120*/  LDL.LU R242, [R1+0x2a1c] ;  /* 0x002a1c0001f27983 */ /* 0x000ee80000300800 */
[----:B------:R-:W3:Y:S01]  /*58130*/  LDL.LU R243, [R1+0x2a18] ;  /* 0x002a180001f37983 */ /* 0x000ee20000300800 */
[C---:B------:R-:W-:Y:S08]  /*58140*/  HMMA.1688.F32.TF32 R40, R176.reuse, R200, R96 ;  /* 0x000000c8b028723c */ /* 0x040ff00000081060 */
        /* <DEDUP_REMOVED lines=25> */
[----:B------:R-:W-:Y:S01]  /*582e0*/  STL [R1+0x3c8], R30 ;  /* 0x0003c81e01007387 */ /* 0x000fe20000100800 */
[----:B--2---:R-:W-:Y:S11]  /*582f0*/  HMMA.1688.F32.TF32 R20, R236, R10, R20 ;  /* 0x0000000aec14723c */ /* 0x004ff60000081014 */
[----:B------:R-:W-:Y:S11]  /*58300*/  @!UPT UIADD3 URZ, URZ, URZ, URZ ;  /* 0x0000003f3f3ff290 */ /* 0x000ff6000fffe03f */
[----:B------:R-:W-:Y:S02]  /*58310*/  @!UPT UIADD3 URZ, URZ, URZ, URZ ;  /* 0x0000003f3f3ff290 */ /* 0x000fe4000fffe03f */
[----:B------:R-:W-:Y:S01]  /*58320*/  IMAD.MOV.U32 R204, RZ, RZ, R23 ;  /* 0x000000ffffcc7224 */ /* 0x000fe200078e0017 */
[----:B------:R1:W-:Y:S04]  /*58330*/  STL.64 [R1+0x910], R20 ;  /* 0x0009101401007387 */ /* 0x0003e80000100a00 */
[----:B------:R-:W-:Y:S04]  /*58340*/  STL [R1+0x918], R22 ;  /* 0x0009181601007387 */ /* 0x000fe80000100800 */
[----:B------:R-:W-:Y:S04]  /*58350*/  STL [R1+0x27bc], R204 ;  /* 0x0027bccc01007387 */ /* 0x000fe80000100800 */
[----:B------:R2:W-:Y:S04]  /*58360*/  STL.64 [R1+0x900], R16 ;  /* 0x0009001001007387 */ /* 0x0005e80000100a00 */
[----:B------:R4:W-:Y:S01]  /*58370*/  STL.64 [R1+0x908], R18 ;  /* 0x0009081201007387 */ /* 0x0009e20000100a00 */
[----:B-1----:R-:W-:-:S02]  /*58380*/  IMAD.MOV.U32 R20, RZ, RZ, R187 ;  /* 0x000000ffff147224 */ /* 0x002fc400078e00bb */
[----:B------:R-:W-:Y:S01]  /*58390*/  IMAD.MOV.U32 R21, RZ, RZ, R186 ;  /* 0x000000ffff157224 */ /* 0x000fe200078e00ba */
[----:B--2---:R-:W-:Y:S01]  /*583a0*/  MOV R16, R203 ;  /* 0x000000cb00107202 */ /* 0x004fe20000000f00 */
[----:B------:R-:W-:Y:S01]  /*583b0*/  IMAD.MOV.U32 R17, RZ, RZ, R202 ;  /* 0x000000ffff117224 */ /* 0x000fe200078e00ca */
[----:B------:R-:W2:Y:S01]  /*583c0*/  LDL.LU R203, [R1+0x2a14] ;  /* 0x002a140001cb7983 */ /* 0x000ea20000300800 */
[----:B----4-:R-:W-:Y:S01]  /*583d0*/  IMAD.MOV.U32 R18, RZ, RZ, R198 ;  /* 0x000000ffff127224 */ /* 0x010fe200078e00c6 */
[----:B------:R-:W-:Y:S02]  /*583e0*/  MOV R19, R199 ;  /* 0x000000c700137202 */ /* 0x000fe40000000f00 */
[----:B------:R-:W4:Y:S04]  /*583f0*/  LDL.LU R202, [R1+0x2a10] ;  /* 0x002a100001ca7983 */ /* 0x000f280000300800 */
[----:B------:R-:W2:Y:S04]  /*58400*/  LDL.LU R198, [R1+0x2a0c] ;  /* 0x002a0c0001c67983 */ /* 0x000ea80000300800 */
[----:B------:R-:W2:Y:S04]  /*58410*/  LDL.LU R199, [R1+0x2a08] ;  /* 0x002a080001c77983 */ /* 0x000ea80000300800 */
[----:B------:R-:W2:Y:S04]  /*58420*/  LDL.LU R187, [R1+0x2a04] ;  /* 0x002a040001bb7983 */ /* 0x000ea80000300800 */
[----:B------:R-:W3:Y:S01]  /*58430*/  LDL.LU R186, [R1+0x2a00] ;  /* 0x002a000001ba7983 */ /* 0x000ee20000300800 */
[----:B------:R-:W-:Y:S01]  /*58440*/  MOV R22, R190 ;  /* 0x000000be00167202 */ /* 0x000fe20000000f00 */
[----:B------:R-:W-:-:S02]  /*58450*/  IMAD.MOV.U32 R23, RZ, RZ, R191 ;  /* 0x000000ffff177224 */ /* 0x000fc400078e00bf */
[----:B------:R-:W4:Y:S01]  /*58460*/  LDL.LU R190, [R1+0x29fc] ;  /* 0x0029fc0001be7983 */ /* 0x000f220000300800 */
        /* <DEDUP_REMOVED lines=8> */
[----:B------:R-:W4:Y:S01]  /*584f0*/  LDL.LU R182, [R1+0x29e8] ;  /* 0x0029e80001b67983 */ /* 0x000f220000300800 */
[----:B--2---:R-:W-:Y:S01]  /*58500*/  IMAD.MOV.U32 R97, RZ, RZ, R187 ;  /* 0x000000ffff617224 */ /* 0x004fe200078e00bb */
[----:B---3--:R-:W-:-:S02]  /*58510*/  MOV R96, R186 ;  /* 0x000000ba00607202 */ /* 0x008fc40000000f00 */
[----:B------:R-:W2:Y:S04]  /*58520*/  LDL.LU R186, [R1+0x29e4] ;  /* 0x0029e40001ba7983 */ /* 0x000ea80000300800 */
[----:B------:R-:W3:Y:S01]  /*58530*/  LDL.LU R187, [R1+0x29e0] ;  /* 0x0029e00001bb7983 */ /* 0x000ee20000300800 */
[----:B------:R-:W-:Y:S01]  /*58540*/  IMAD.MOV.U32 R98, RZ, RZ, R199 ;  /* 0x000000ffff627224 */ /* 0x000fe200078e00c7 */
[----:B------:R-:W-:Y:S02]  /*58550*/  MOV R99, R198 ;  /* 0x000000c600637202 */ /* 0x000fe40000000f00 */
[----:B------:R-:W3:Y:S01]  /*58560*/  LDL.LU R199, [R1+0x29dc] ;  /* 0x0029dc0001c77983 */ /* 0x000ee20000300800 */
[----:B----4-:R-:W-:Y:S01]  /*58570*/  MOV R102, R191 ;  /* 0x000000bf00667202 */ /* 0x010fe20000000f00 */
[----:B------:R-:W-:-:S02]  /*58580*/  IMAD.MOV.U32 R101, RZ, RZ, R194 ;  /* 0x000000ffff657224 */ /* 0x000fc400078e00c2 */
        /* <DEDUP_REMOVED lines=8> */
[----:B------:R-:W-:Y:S01]  /*58610*/  IMAD.MOV.U32 R43, RZ, RZ, R183 ;  /* 0x000000ffff2b7224 */ /* 0x000fe200078e00b7 */
[----:B--2---:R-:W-:Y:S01]  /*58620*/  MOV R41, R186 ;  /* 0x000000ba00297202 */ /* 0x004fe20000000f00 */
[----:B---3--:R-:W-:Y:S02]  /*58630*/  IMAD.MOV.U32 R40, RZ, RZ, R187 ;  /* 0x000000ffff287224 */ /* 0x008fe400078e00bb */
        /* <DEDUP_REMOVED lines=8> */
[----:B------:R-:W-:Y:S01]  /*586c0*/  HMMA.1688.F32.TF32 R24, R176, R184, R24 ;  /* 0x000000b8b018723c */ /* 0x000fe20000081018 */
[----:B--2---:R-:W-:Y:S02]  /*586d0*/  IMAD.MOV.U32 R50, RZ, RZ, R187 ;  /* 0x000000ffff327224 */ /* 0x004fe400078e00bb */
[----:B------:R-:W2:Y:S01]  /*586e0*/  LDL.LU R187, [R1+0x29ac] ;  /* 0x0029ac0001bb7983 */ /* 0x000ea20000300800 */
[----:B---3--:R-:W-:-:S03]  /*586f0*/  MOV R51, R186 ;  /* 0x000000ba00337202 */ /* 0x008fc60000000f00 */
[----:B------:R-:W3:Y:S01]  /*58700*/  LDL.LU R186, [R1+0x29a8] ;  /* 0x0029a80001ba7983 */ /* 0x000ee20000300800 */
[----:B------:R-:W-:-:S03]  /*58710*/  IMAD.MOV.U32 R55, RZ, RZ, R182 ;  /* 0x000000ffff377224 */ /* 0x000fc600078e00b6 */
        /* <DEDUP_REMOVED lines=10> */
[----:B------:R-:W3:Y:S01]  /*587c0*/  LDL.LU R64, [R1+0xa0] ;  /* 0x0000a00001407983 */ /* 0x000ee20000300800 */
[----:B------:R-:W-:Y:S01]  /*587d0*/  HMMA.1688.F32.TF32 R24, R176, R180, R240 ;  /* 0x000000b4b018723c */ /* 0x000fe200000810f0 */
[----:B------:R-:W-:-:S02]  /*587e0*/  IMAD.MOV.U32 R14, RZ, RZ, R252 ;  /* 0x000000ffff0e7224 */ /* 0x000fc400078e00fc */
[----:B------:R-:W3:Y:S04]  /*587f0*/  LDL.LU R65, [R1+0xa4] ;  /* 0x0000a40001417983 */ /* 0x000ee80000300800 */
[----:B------:R-:W3:Y:S01]  /*58800*/  LDL.LU R66, [R1+0xa8] ;  /* 0x0000a80001427983 */ /* 0x000ee20000300800 */
[----:B------:R-:W-:Y:S03]  /*58810*/  HMMA.1688.F32.TF32 R12, R236, R234, R12 ;  /* 0x000000eaec0c723c */ /* 0x000fe6000008100c */
[----:B------:R-:W3:Y:S04]  /*58820*/  LDL.LU R67, [R1+0xac] ;  /* 0x0000ac0001437983 */ /* 0x000ee80000300800 */
[----:B------:R-:W3:Y:S04]  /*58830*/  LDL.LU R60, [R1+0x90] ;  /* 0x00009000013c7983 */ /* 0x000ee80000300800 */
[----:B------:R-:W3:Y:S01]  /*58840*/  LDL.LU R61, [R1+0x94] ;  /* 0x00009400013d7983 */ /* 0x000ee20000300800 */
[----:B----4-:R-:W-:Y:S01]  /*58850*/  IMAD.MOV.U32 R58, RZ, RZ, R190 ;  /* 0x000000ffff3a7224 */ /* 0x010fe200078e00be */
[----:B------:R-:W-:Y:S01]  /*58860*/  MOV R44, R194 ;  /* 0x000000c2002c7202 */ /* 0x000fe20000000f00 */
[----:B------:R-:W-:Y:S01]  /*58870*/  IMAD.MOV.U32 R59, RZ, RZ, R191 ;  /* 0x000000ffff3b7224 */ /* 0x000fe200078e00bf */
[----:B------:R-:W-:Y:S01]  /*58880*/  MOV R47, R199 ;  /* 0x000000c7002f7202 */ /* 0x000fe20000000f00 */
        /* <DEDUP_REMOVED lines=17> */
[----:B------:R-:W-:Y:S02]  /*589a0*/  IMAD.MOV.U32 R29, RZ, RZ, R219 ;  /* 0x000000ffff1d7224 */ /* 0x000fe400078e00db */
        /* <DEDUP_REMOVED lines=8> */
[----:B------:R-:W-:Y:S01]  /*58a30*/  MOV R14, R227 ;  /* 0x000000e3000e7202 */ /* 0x000fe20000000f00 */
[----:B------:R-:W-:Y:S01]  /*58a40*/  IMAD.MOV.U32 R13, RZ, RZ, R226 ;  /* 0x000000ffff0d7224 */ /* 0x000fe200078e00e2 */
[----:B------:R-:W1:Y:S01]  /*58a50*/  LDS R179, [R0+0x36100] ;  /* 0x0361000000b37984 */ /* 0x000e620000000800 */
[----:B------:R-:W-:Y:S02]  /*58a60*/  IMAD.MOV.U32 R4, RZ, RZ, R15 ;  /* 0x000000ffff047224 */ /* 0x000fe400078e000f */
[----:B------:R-:W-:Y:S01]  /*58a70*/  IMAD.MOV.U32 R15, RZ, RZ, R223 ;  /* 0x000000ffff0f7224 */ /* 0x000fe200078e00df */
[----:B--2---:R-:W-:Y:S01]  /*58a80*/  MOV R57, R187 ;  /* 0x000000bb00397202 */ /* 0x004fe20000000f00 */
[----:B---3--:R-:W-:Y:S02]  /*58a90*/  IMAD.MOV.U32 R56, RZ, RZ, R186 ;  /* 0x000000ffff387224 */ /* 0x008fe400078e00ba */
[----:B------:R-:W-:Y:S01]  /*58aa0*/  IMAD.MOV.U32 R63, RZ, RZ, R183 ;  /* 0x000000ffff3f7224 */ /* 0x000fe200078e00b7 */
[----:B------:R-:W-:-:S02]  /*58ab0*/  MOV R62, R182 ;  /* 0x000000b6003e7202 */ /* 0x000fc40000000f00 */
        /* <DEDUP_REMOVED lines=26> */
[----:B------:R1:W-:Y:S04]  /*58c60*/  STL [R1+0x27cc], R4 ;  /* 0x0027cc0401007387 */ /* 0x0003e80000100800 */
[----:B------:R2:W-:Y:S04]  /*58c70*/  STL [R1+0x27c8], R5 ;  /* 0x0027c80501007387 */ /* 0x0005e80000100800 */
[----:B------:R-:W-:Y:S04]  /*58c80*/  STL [R1+0x27c4], R8 ;  /* 0x0027c40801007387 */ /* 0x000fe80000100800 */
[----:B------:R2:W-:Y:S01]  /*58c90*/  STL [R1+0x27c0], R9 ;  /* 0x0027c00901007387 */ /* 0x0005e20000100800 */
[C---:B-1----:R-:W-:Y:S08]  /*58ca0*/  HMMA.1688.F32.TF32 R28, R176.reuse, R10, R28 ;  /* 0x0000000ab01c723c */ /* 0x042ff0000008101c */
[C---:B------:R-:W-:Y:S08]  /*58cb0*/  HMMA.1688.F32.TF32 R24, R176.reuse, R6, R24 ;  /* 0x00000006b018723c */ /* 0x040ff00000081018 */
[----:B------:R-:W-:Y:S08]  /*58cc0*/  HMMA.1688.F32.TF32 R20, R176, R234, R20 ;  /* 0x000000eab014723c */ /* 0x000ff00000081014 */
[C---:B--2---:R-:W-:Y:S08]  /*58cd0*/  HMMA.1688.F32.TF32 R60, R236.reuse, R226, R60 ;  /* 0x000000e2ec3c723c */ /* 0x044ff0000008103c */
[C---:B------:R-:W-:Y:S11]  /*58ce0*/  HMMA.1688.F32.TF32 R64, R236.reuse, R230, R64 ;  /* 0x000000e6ec40723c */ /* 0x040ff60000081040 */
[----:B------:R-:W-:Y:S05]  /*58cf0*/  @!UPT UIADD3 URZ, URZ, URZ, URZ ;  /* 0x0000003f3f3ff290 */ /* 0x000fea000fffe03f */
[----:B------:R-:W-:Y:S01]  /*58d00*/  MOV R4, R60 ;  /* 0x0000003c00047202 */ /* 0x000fe20000000f00 */
[----:B------:R-:W-:Y:S01]  /*58d10*/  IMAD.MOV.U32 R5, RZ, RZ, R61 ;  /* 0x000000ffff057224 */ /* 0x000fe200078e003d */
[----:B------:R-:W-:Y:S01]  /*58d20*/  MOV R9, R63 ;  /* 0x0000003f00097202 */ /* 0x000fe20000000f00 */
[----:B------:R-:W-:Y:S02]  /*58d30*/  IMAD.MOV.U32 R8, RZ, RZ, R62 ;  /* 0x000000ffff087224 */ /* 0x000fe400078e003e */
[C---:B---3--:R-:W-:Y:S08]  /*58d40*/  HMMA.1688.F32.TF32 R60, R236.reuse, R222, R56 ;  /* 0x000000deec3c723c */ /* 0x048ff00000081038 */
[C---:B------:R-:W-:Y:S08]  /*58d50*/  HMMA.1688.F32.TF32 R56, R236.reuse, R218, R52 ;  /* 0x000000daec38723c */ /* 0x040ff00000081034 */
[C---:B------:R-:W-:Y:S08]  /*58d60*/  HMMA.1688.F32.TF32 R52, R236.reuse, R214, R48 ;  /* 0x000000d6ec34723c */ /* 0x040ff00000081030 */
[C---:B------:R-:W-:Y:S08]  /*58d70*/  HMMA.1688.F32.TF32 R48, R236.reuse, R210, R44 ;  /* 0x000000d2ec30723c */ /* 0x040ff0000008102c */
[C---:B------:R-:W-:Y:S08]  /*58d80*/  HMMA.1688.F32.TF32 R44, R236.reuse, R206, R40 ;  /* 0x000000ceec2c723c */ /* 0x040ff00000081028 */
[C---:B------:R-:W-:Y:S01]  /*58d90*/  HMMA.1688.F32.TF32 R40, R236.reuse, R202, R100 ;  /* 0x000000caec28723c */ /* 0x040fe20000081064 */
[----:B------:R-:W-:Y:S04]  /*58da0*/  STL.64 [R1+0x8e0], R64 ;  /* 0x0008e04001007387 */ /* 0x000fe80000100a00 */
        /* <DEDUP_REMOVED lines=15> */
[C---:B----4-:R-:W-:Y:S08]  /*58ea0*/  HMMA.1688.F32.TF32 R40, R236.reuse, R190, R32 ;  /* 0x000000beec28723c */ /* 0x050ff00000081020 */
[C---:B------:R-:W-:Y:S08]  /*58eb0*/  HMMA.1688.F32.TF32 R36, R236.reuse, R186, R248 ;  /* 0x000000baec24723c */ /* 0x040ff000000810f8 */
[----:B------:R-:W-:Y:S01]  /*58ec0*/  HMMA.1688.F32.TF32 R32, R236, R182, R244 ;  /* 0x000000b6ec20723c */ /* 0x000fe200000810f4 */
        /* <DEDUP_REMOVED lines=18> */
[----:B-1----:R-:W4:Y:S04]  /*58ff0*/  LDL.LU R36, [R1+0x110] ;  /* 0x0001100001247983 */ /* 0x002f280000300800 */
[----:B------:R-:W-:Y:S04]  /*59000*/  STL.64 [R1+0x7f0], R16 ;  /* 0x0007f01001007387 */ /* 0x000fe80000100a00 */
[----:B------:R-:W-:Y:S04]  /*59010*/  STL.64 [R1+0x7f8], R18 ;  /* 0x0007f81201007387 */ /* 0x000fe80000100a00 */
[----:B------:R1:W-:Y:S04]  /*59020*/  STL.64 [R1+0x7e0], R12 ;  /* 0x0007e00c01007387 */ /* 0x0003e80000100a00 */
[----:B------:R4:W-:Y:S04]  /*59030*/  STL.64 [R1+0x7e8], R14 ;  /* 0x0007e80e01007387 */ /* 0x0009e80000100a00 */
[----:B------:R-:W4:Y:S04]  /*59040*/  LDL.LU R37, [R1+0x114] ;  /* 0x0001140001257983 */ /* 0x000f280000300800 */
[----:B--2---:R-:W4:Y:S04]  /*59050*/  LDL.LU R38, [R1+0x118] ;  /* 0x0001180001267983 */ /* 0x004f280000300800 */
[----:B------:R-:W4:Y:S04]  /*59060*/  LDL.LU R39, [R1+0x11c] ;  /* 0x00011c0001277983 */ /* 0x000f280000300800 */
        /* <DEDUP_REMOVED lines=46> */
[C---:B----4-:R-:W-:Y:S11]  /*59350*/  HMMA.1688.F32.TF32 R16, R176.reuse, R222, R16 ;  /* 0x000000deb010723c */ /* 0x050ff60000081010 */
[----:B------:R-:W-:Y:S11]  /*59360*/  @!UPT UIADD3 URZ, URZ, URZ, URZ ;  /* 0x0000003f3f3ff290 */ /* 0x000ff6000fffe03f */
[----:B------:R-:W-:Y:S01]  /*59370*/  @!UPT UIADD3 URZ, URZ, URZ, URZ ;  /* 0x0000003f3f3ff290 */ /* 0x000fe2000fffe03f */
[----:B------:R2:W-:Y:S04]  /*59380*/  STL.64 [R1+0x7d0], R16 ;  /* 0x0007d01001007387 */ /* 0x0005e80000100a00 */
[----:B------:R4:W-:Y:S04]  /*59390*/  STL.64 [R1+0x7d8], R18 ;  /* 0x0007d81201007387 */ /* 0x0009e80000100a00 */
[----:B------:R1:W-:Y:S04]  /*593a0*/  STL.64 [R1+0x7c0], R12 ;  /* 0x0007c00c01007387 */ /* 0x0003e80000100a00 */
[----:B------:R1:W-:Y:S04]  /*593b0*/  STL.64 [R1+0x7c8], R14 ;  /* 0x0007c80e01007387 */ /* 0x0003e80000100a00 */
[----:B------:R-:W3:Y:S04]  /*593c0*/  LDL.LU R25, [R1+0x384] ;  /* 0x0003840001197983 */ /* 0x000ee80000300800 */
[----:B------:R-:W3:Y:S04]  /*593d0*/  LDL.LU R26, [R1+0x388] ;  /* 0x00038800011a7983 */ /* 0x000ee80000300800 */
[----:B------:R-:W3:Y:S04]  /*593e0*/  LDL.LU R27, [R1+0x38c] ;  /* 0x00038c00011b7983 */ /* 0x000ee80000300800 */
[----:B------:R-:W3:Y:S04]  /*593f0*/  LDL.LU R20, [R1+0x370] ;  /* 0x0003700001147983 */ /* 0x000ee80000300800 */
[----:B------:R-:W3:Y:S04]  /*59400*/  LDL.LU R21, [R1+0x374] ;  /* 0x0003740001157983 */ /* 0x000ee80000300800 */
[----:B------:R-:W3:Y:S04]  /*59410*/  LDL.LU R22, [R1+0x378] ;  /* 0x0003780001167983 */ /* 0x000ee80000300800 */
[----:B------:R-:W3:Y:S04]  /*59420*/  LDL.LU R23, [R1+0x37c] ;  /* 0x00037c0001177983 */ /* 0x000ee80000300800 */
[----:B--2---:R-:W2:Y:S04]  /*59430*/  LDL.LU R16, [R1+0x360] ;  /* 0x0003600001107983 */ /* 0x004ea80000300800 */
[----:B------:R-:W2:Y:S04]  /*59440*/  LDL.LU R17, [R1+0x364] ;  /* 0x0003640001117983 */ /* 0x000ea80000300800 */
[----:B----4-:R-:W2:Y:S04]  /*59450*/  LDL.LU R18, [R1+0x368] ;  /* 0x0003680001127983 */ /* 0x010ea80000300800 */
[----:B------:R-:W2:Y:S04]  /*59460*/  LDL.LU R19, [R1+0x36c] ;  /* 0x00036c0001137983 */ /* 0x000ea80000300800 */
[----:B-1----:R-:W4:Y:S04]  /*59470*/  LDL.LU R12, [R1+0x350] ;  /* 0x00035000010c7983 */ /* 0x002f280000300800 */
[----:B------:R-:W4:Y:S04]  /*59480*/  LDL.LU R13, [R1+0x354] ;  /* 0x00035400010d7983 */ /* 0x000f280000300800 */
        /* <DEDUP_REMOVED lines=25> */
[----:B------:R-:W-:Y:S01]  /*59620*/  STL.64 [R1], R28 ;  /* 0x0000001c01007387 */ /* 0x000fe20000100a00 */
[----:B------:R-:W-:Y:S01]  /*59630*/  IMAD.MOV.U32 R233, RZ, RZ, R30 ;  /* 0x000000ffffe97224 */ /* 0x000fe200078e001e */
[----:B------:R-:W-:Y:S01]  /*59640*/  MOV R232, R31 ;  /* 0x0000001f00e87202 */ /* 0x000fe20000000f00 */
[----:B------:R-:W-:-:S02]  /*59650*/  IMAD.MOV.U32 R204, RZ, RZ, R67 ;  /* 0x000000ffffcc7224 */ /* 0x000fc400078e0043 */
[----:B------:R-:W-:Y:S02]  /*59660*/  IMAD.MOV.U32 R196, RZ, RZ, R36 ;  /* 0x000000ffffc47224 */ /* 0x000fe400078e0024 */
[----:B------:R-:W-:Y:S01]  /*59670*/  IMAD.MOV.U32 R197, RZ, RZ, R37 ;  /* 0x000000ffffc57224 */ /* 0x000fe200078e0025 */
[----:B------:R-:W-:Y:S01]  /*59680*/  MOV R200, R32 ;  /* 0x0000002000c87202 */ /* 0x000fe20000000f00 */
[----:B------:R-:W-:Y:S01]  /*59690*/  IMAD.MOV.U32 R201, RZ, RZ, R33 ;  /* 0x000000ffffc97224 */ /* 0x000fe200078e0021 */
[----:B------:R-:W-:Y:S04]  /*596a0*/  LDS R176, [R3+0x34300] ;  /* 0x0343000003b07984 */ /* 0x000fe80000000800 */
[----:B------:R-:W-:Y:S04]  /*596b0*/  LDS R178, [R3+0x36300] ;  /* 0x0363000003b27984 */ /* 0x000fe80000000800 */
[----:B------:R-:W-:Y:S04]  /*596c0*/  LDS R177, [R0+0x34300] ;  /* 0x0343000000b17984 */ /* 0x000fe80000000800 */
[----:B------:R-:W1:Y:S01]  /*596d0*/  LDS R179, [R0+0x36300] ;  /* 0x0363000000b37984 */ /* 0x000e620000000800 */
[C---:B---3--:R-:W-:Y:S08]  /*596e0*/  HMMA.1688.F32.TF32 R24, R236.reuse, R10, R24 ;  /* 0x0000000aec18723c */ /* 0x048ff00000081018 */
[C---:B------:R-:W-:Y:S08]  /*596f0*/  HMMA.1688.F32.TF32 R20, R236.reuse, R6, R20 ;  /* 0x00000006ec14723c */ /* 0x040ff00000081014 */
[C---:B--2---:R-:W-:Y:S08]  /*59700*/  HMMA.1688.F32.TF32 R16, R236.reuse, R234, R16 ;  /* 0x000000eaec10723c */ /* 0x044ff00000081010 */
[----:B----4-:R-:W-:Y:S07]  /*59710*/  HMMA.1688.F32.TF32 R12, R236, R230, R12 ;  /* 0x000000e6ec0c723c */ /* 0x010fee000008100c */
[----:B------:R-:W-:Y:S08]  /*59720*/  STL.64 [R1+0x728], R22 ;  /* 0x0007281601007387 */ /* 0x000ff00000100a00 */
[----:B------:R-:W-:Y:S01]  /*59730*/  STL.64 [R1+0x710], R16 ;  /* 0x0007101001007387 */ /* 0x000fe20000100a00 */
[----:B------:R-:W-:-:S02]  /*59740*/  IMAD.MOV.U32 R229, RZ, RZ, R18 ;  /* 0x000000ffffe57224 */ /* 0x000fc400078e0012 */
[----:B------:R-:W-:-:S05]  /*59750*/  IMAD.MOV.U32 R228, RZ, RZ, R19 ;  /* 0x000000ffffe47224 */ /* 0x000fca00078e0013 */
[----:B------:R2:W-:Y:S01]  /*59760*/  STL.64 [R1+0x708], R14 ;  /* 0x0007080e01007387 */ /* 0x0005e20000100a00 */
[----:B------:R-:W-:-:S03]  /*59770*/  MOV R220, R12 ;  /* 0x0000000c00dc7202 */ /* 0x000fc60000000f00 */
[----:B------:R-:W3:Y:S01]  /*59780*/  LDL.LU R244, [R1+0x280] ;  /* 0x0002800001f47983 */ /* 0x000ee20000300800 */
[----:B------:R-:W-:-:S03]  /*59790*/  IMAD.MOV.U32 R221, RZ, RZ, R13 ;  /* 0x000000ffffdd7224 */ /* 0x000fc600078e000d */
[----:B------:R-:W3:Y:S04]  /*597a0*/  LDL.LU R245, [R1+0x284] ;  /* 0x0002840001f57983 */ /* 0x000ee80000300800 */
[----:B------:R-:W3:Y:S04]  /*597b0*/  LDL.LU R246, [R1+0x288] ;  /* 0x0002880001f67983 */ /* 0x000ee80000300800 */
[----:B------:R-:W3:Y:S04]  /*597c0*/  LDL.LU R247, [R1+0x28c] ;  /* 0x00028c0001f77983 */ /* 0x000ee80000300800 */
[----:B------:R-:W1:Y:S04]  /*597d0*/  LDL.LU R12, [R1+0x290] ;  /* 0x00029000010c7983 */ /* 0x000e680000300800 */
[----:B------:R-:W1:Y:S04]  /*597e0*/  LDL.LU R13, [R1+0x294] ;  /* 0x00029400010d7983 */ /* 0x000e680000300800 */
[----:B--2---:R-:W1:Y:S04]  /*597f0*/  LDL.LU R14, [R1+0x298] ;  /* 0x00029800010e7983 */ /* 0x004e680000300800 */
[----:B------:R-:W1:Y:S01]  /*59800*/  LDL.LU R15, [R1+0x29c] ;  /* 0x00029c00010f7983 */ /* 0x000e620000300800 */
        /* <DEDUP_REMOVED lines=73> */
[----:B------:R-:W-:-:S02]  /*59ca0*/  MOV R217, R21 ;  /* 0x0000001500d97202 */ /* 0x000fc40000000f00 */
        /* <DEDUP_REMOVED lines=8> */
[C---:B-1----:R-:W-:Y:S08]  /*59d30*/  HMMA.1688.F32.TF32 R12, R176.reuse, R218, R12 ;  /* 0x000000dab00c723c */ /* 0x042ff0000008100c */
[C---:B--2---:R-:W-:Y:S08]  /*59d40*/  HMMA.1688.F32.TF32 R16, R176.reuse, R222, R16 ;  /* 0x000000deb010723c */ /* 0x044ff00000081010 */
[C---:B----4-:R-:W-:Y:S08]  /*59d50*/  HMMA.1688.F32.TF32 R24, R176.reuse, R230, R24 ;  /* 0x000000e6b018723c */ /* 0x050ff00000081018 */
[----:B---3--:R-:W-:Y:S08]  /*59d60*/  HMMA.1688.F32.TF32 R28, R176, R234, R28 ;  /* 0x000000eab01c723c */ /* 0x008ff0000008101c */
        /* <DEDUP_REMOVED lines=9> */
[----:B------:R-:W-:Y:S07]  /*59e00*/  HMMA.1688.F32.TF32 R64, R236, R218, R64 ;  /* 0x000000daec40723c */ /* 0x000fee0000081040 */
[----:B------:R1:W-:Y:S01]  /*59e10*/  STL.64 [R1+0x6f8], R74 ;  /* 0x0006f84a01007387 */ /* 0x0003e20000100a00 */
[----:B------:R-:W-:Y:S01]  /*59e20*/  IMAD.MOV.U32 R224, RZ, RZ, R72 ;  /* 0x000000ffffe07224 */ /* 0x000fe200078e0048 */
[----:B------:R-:W-:-:S07]  /*59e30*/  MOV R225, R73 ;  /* 0x0000004900e17202 */ /* 0x000fce0000000f00 */
[----:B------:R-:W-:Y:S02]  /*59e40*/  IMAD.MOV.U32 R213, RZ, RZ, R70 ;  /* 0x000000ffffd57224 */ /* 0x000fe400078e0046 */
[----:B------:R-:W-:Y:S01]  /*59e50*/  IMAD.MOV.U32 R212, RZ, RZ, R71 ;  /* 0x000000ffffd47224 */ /* 0x000fe200078e0047 */
[----:B-1----:R-:W2:Y:S01]  /*59e60*/  LDL.LU.64 R74, [R1+0x2930] ;  /* 0x00293000014a7983 */ /* 0x002ea20000300a00 */
[C---:B------:R-:W-:Y:S03]  /*59e70*/  HMMA.1688.F32.TF32 R48, R236.reuse, R202, R48 ;  /* 0x000000caec30723c */ /* 0x040fe60000081030 */
[----:B------:R-:W2:Y:S04]  /*59e80*/  LDL.LU.64 R72, [R1+0x2928] ;  /* 0x0029280001487983 */ /* 0x000ea80000300a00 */
[----:B------:R1:W-:Y:S04]  /*59e90*/  STL.64 [R1+0x6e0], R68 ;  /* 0x0006e04401007387 */ /* 0x0003e80000100a00 */
[----:B------:R-:W3:Y:S04]  /*59ea0*/  LDL.LU.64 R70, [R1+0x2920] ;  /* 0x0029200001467983 */ /* 0x000ee80000300a00 */
[----:B-1----:R-:W3:Y:S04]  /*59eb0*/  LDL.LU.64 R68, [R1+0x2918] ;  /* 0x0029180001447983 */ /* 0x002ee80000300a00 */
[----:B------:R-:W-:Y:S04]  /*59ec0*/  STL.64 [R1+0x6d0], R64 ;  /* 0x0006d04001007387 */ /* 0x000fe80000100a00 */
[----:B------:R1:W-:Y:S01]  /*59ed0*/  STL.64 [R1+0x6d8], R66 ;  /* 0x0006d84201007387 */ /* 0x0003e20000100a00 */
[----:B------:R-:W-:Y:S03]  /*59ee0*/  HMMA.1688.F32.TF32 R96, R236, R186, R96 ;  /* 0x000000baec60723c */ /* 0x000fe60000081060 */
        /* <DEDUP_REMOVED lines=41> */
[----:B------:R1:W-:Y:S04]  /*5a180*/  STL [R1+0x27b8], R251 ;  /* 0x0027b8fb01007387 */ /* 0x0003e80000100800 */
[----:B------:R-:W-:Y:S04]  /*5a190*/  STL.64 [R1+0x640], R36 ;  /* 0x0006402401007387 */ /* 0x000fe80000100a00 */
[----:B------:R1:W-:Y:S02]  /*5a1a0*/  STL.64 [R1+0x648], R38 ;  /* 0x0006482601007387 */ /* 0x0003e40000100a00 */
[----:B-1----:R-:W-:-:S02]  /*5a1b0*/  MOV R251, R32 ;  /* 0x0000002000fb7202 */ /* 0x002fc40000000f00 */
[----:B------:R-:W2:Y:S04]  /*5a1c0*/  LDL.LU.64 R38, [R1+0x2880] ;  /* 0x0028800001267983 */ /* 0x000ea80000300a00 */
[----:B------:R-:W2:Y:S04]  /*5a1d0*/  LDL.LU.64 R36, [R1+0x2878] ;  /* 0x0028780001247983 */ /* 0x000ea80000300a00 */
[----:B------:R-:W-:Y:S04]  /*5a1e0*/  STL [R1+0x1e4], R33 ;  /* 0x0001e42101007387 */ /* 0x000fe80000100800 */
        /* <DEDUP_REMOVED lines=23> */
[C---:B------:R-:W-:Y:S08]  /*5a360*/  HMMA.1688.F32.TF32 R244, R176.reuse, R214, R244 ;  /* 0x000000d6b0f4723c */ /* 0x040ff000000810f4 */
[C---:B------:R-:W-:Y:S11]  /*5a370*/  HMMA.1688.F32.TF32 R240, R176.reuse, R210, R240 ;  /* 0x000000d2b0f0723c */ /* 0x040ff600000810f0 */
[----:B------:R-:W-:Y:S04]  /*5a380*/  @!UPT UIADD3 URZ, URZ, URZ, URZ ;  /* 0x0000003f3f3ff290 */ /* 0x000fe8000fffe03f */
[----:B------:R-:W-:Y:S04]  /*5a390*/  STL.64 [R1+0x5e0], R244 ;  /* 0x0005e0f401007387 */ /* 0x000fe80000100a00 */
[----:B------:R-:W-:Y:S04]  /*5a3a0*/  STL.64 [R1+0x5e8], R246 ;  /* 0x0005e8f601007387 */ /* 0x000fe80000100a00 */
[----:B------:R-:W-:Y:S04]  /*5a3b0*/  STL.64 [R1+0x5d0], R240 ;  /* 0x0005d0f001007387 */ /* 0x000fe80000100a00 */
[----:B------:R-:W-:Y:S01]  /*5a3c0*/  STL.64 [R1+0x5d8], R242 ;  /* 0x0005d8f201007387 */ /* 0x000fe20000100a00 */
[C---:B--2---:R-:W-:Y:S08]  /*5a3d0*/  HMMA.1688.F32.TF32 R20, R176.reuse, R198, R20 ;  /* 0x000000c6b014723c */ /* 0x044ff00000081014 */
[C---:B---3--:R-:W-:Y:S08]  /*5a3e0*/  HMMA.1688.F32.TF32 R16, R176.reuse, R202, R16 ;  /* 0x000000cab010723c */ /* 0x048ff00000081010 */
[C---:B----4-:R-:W-:Y:S11]  /*5a3f0*/  HMMA.1688.F32.TF32 R12, R176.reuse, R206, R12 ;  /* 0x000000ceb00c723c */ /* 0x050ff6000008100c */
[----:B------:R-:W-:Y:S11]  /*5a400*/  @!UPT UIADD3 URZ, URZ, URZ, URZ ;  /* 0x0000003f3f3ff290 */ /* 0x000ff6000fffe03f */
[----:B------:R-:W-:Y:S01]  /*5a410*/  @!UPT UIADD3 URZ, URZ, URZ, URZ ;  /* 0x0000003f3f3ff290 */ /* 0x000fe2000fffe03f */
        /* <DEDUP_REMOVED lines=9> */
[C---:B--2---:R-:W-:Y:S03]  /*5a4b0*/  HMMA.1688.F32.TF32 R20, R176.reuse, R186, R32 ;  /* 0x000000bab014723c */ /* 0x044fe60000081020 */
[----:B------:R1:W-:Y:S05]  /*5a4c0*/  STL.64 [R1+0x588], R14 ;  /* 0x0005880e01007387 */ /* 0x0003ea0000100a00 */
[----:B-1----:R-:W-:Y:S06]  /*5a4d0*/  HMMA.1688.F32.TF32 R12, R176, R182, R36 ;  /* 0x000000b6b00c723c */ /* 0x002fec0000081024 */
[----:B------:R-:W-:Y:S04]  /*5a4e0*/  STL.64 [R1+0x570], R16 ;  /* 0x0005701001007387 */ /* 0x000fe80000100a00 */
[----:B------:R-:W-:Y:S05]  /*5a4f0*/  STL.64 [R1+0x578], R18 ;  /* 0x0005781201007387 */ /* 0x000fea0000100a00 */
[----:B------:R-:W-:Y:S04]  /*5a500*/  STL.64 [R1+0x560], R20 ;  /* 0x0005601401007387 */ /* 0x000fe80000100a00 */
[----:B------:R1:W-:Y:S01]  /*5a510*/  STL.64 [R1+0x568], R22 ;  /* 0x0005681601007387 */ /* 0x0003e20000100a00 */
[C---:B------:R-:W-:Y:S03]  /*5a520*/  HMMA.1688.F32.TF32 R24, R236.reuse, R234, R40 ;  /* 0x000000eaec18723c */ /* 0x040fe60000081028 */
[----:B------:R-:W-:Y:S04]  /*5a530*/  LDS R16, [R3+0x34500] ;  /* 0x0345000003107984 */ /* 0x000fe80000000800 */
[----:B------:R-:W-:Y:S04]  /*5a540*/  LDS R18, [R3+0x36500] ;  /* 0x0365000003127984 */ /* 0x000fe80000000800 */
[----:B------:R-:W-:Y:S01]  /*5a550*/  STL.64 [R1+0x550], R12 ;  /* 0x0005500c01007387 */ /* 0x000fe20000100a00 */
[C---:B-1----:R-:W-:Y:S03]  /*5a560*/  HMMA.1688.F32.TF32 R20, R236.reuse, R6, R100 ;  /* 0x00000006ec14723c */ /* 0x042fe60000081064 */
[----:B------:R1:W-:Y:S04]  /*5a570*/  STL.64 [R1+0x558], R14 ;  /* 0x0005580e01007387 */ /* 0x0003e80000100a00 */
[----:B------:R-:W-:Y:S04]  /*5a580*/  LDS R17, [R0+0x34500] ;  /* 0x0345000000117984 */ /* 0x000fe80000000800 */
[----:B------:R-:W2:Y:S01]  /*5a590*/  LDS R19, [R0+0x36500] ;  /* 0x0365000000137984 */ /* 0x000ea20000000800 */
[C---:B-1----:R-:W-:Y:S11]  /*5a5a0*/  HMMA.1688.F32.TF32 R12, R236.reuse, R10, R96 ;  /* 0x0000000aec0c723c */ /* 0x042ff60000081060 */
[----:B------:R-:W-:Y:S11]  /*5a5b0*/  @!UPT UIADD3 URZ, URZ, URZ, URZ ;  /* 0x0000003f3f3ff290 */ /* 0x000ff6000fffe03f */
        /* <DEDUP_REMOVED lines=41> */
[----:B-1----:R-:W-:Y:S03]  /*5a850*/  HMMA.1688.F32.TF32 R12, R236, R182, R88 ;  /* 0x000000b6ec0c723c */ /* 0x002fe60000081058 */
[----:B------:R-:W-:Y:S04]  /*5a860*/  STL.64 [R1+0x2a0], R24 ;  /* 0x0002a01801007387 */ /* 0x000fe80000100a00 */
[----:B------:R1:W-:Y:S01]  /*5a870*/  STL.64 [R1+0x2a8], R26 ;  /* 0x0002a81a01007387 */ /* 0x0003e20000100a00 */
[C---:B--2---:R-:W-:Y:S01]  /*5a880*/  HMMA.1688.F32.TF32 R236, R16.reuse, R10, R92 ;  /* 0x0000000a10ec723c */ /* 0x044fe2000008105c */
[----:B------:R-:W-:Y:S01]  /*5a890*/  MOV R240, R156 ;  /* 0x0000009c00f07202 */ /* 0x000fe20000000f00 */
[----:B------:R-:W-:Y:S01]  /*5a8a0*/  IMAD.MOV.U32 R241, RZ, RZ, R157 ;  /* 0x000000fffff17224 */ /* 0x000fe200078e009d */
[----:B------:R-:W-:Y:S01]  /*5a8b0*/  MOV R243, R158 ;  /* 0x0000009e00f37202 */ /* 0x000fe20000000f00 */
[----:B------:R-:W-:Y:S01]  /*5a8c0*/  IMAD.MOV.U32 R242, RZ, RZ, R159 ;  /* 0x000000fffff27224 */ /* 0x000fe200078e009f */
[----:B------:R-:W-:Y:S01]  /*5a8d0*/  MOV R244, R161 ;  /* 0x000000a100f47202 */ /* 0x000fe20000000f00 */
[----:B------:R-:W-:Y:S01]  /*5a8e0*/  IMAD.MOV.U32 R245, RZ, RZ, R162 ;  /* 0x000000fffff57224 */ /* 0x000fe200078e00a2 */
[----:B------:R-:W-:Y:S01]  /*5a8f0*/  LDS R20, [R3+0x34600] ;  /* 0x0346000003147984 */ /* 0x000fe20000000800 */
[----:B-1----:R-:W-:Y:S01]  /*5a900*/  HMMA.1688.F32.TF32 R24, R16, R6, R172 ;  /* 0x000000061018723c */ /* 0x002fe200000810ac */
[----:B------:R-:W-:-:S02]  /*5a910*/  IMAD.MOV.U32 R246, RZ, RZ, R163 ;  /* 0x000000fffff67224 */ /* 0x000fc400078e00a3 */
[----:B------:R-:W-:Y:S04]  /*5a920*/  LDS R22, [R3+0x36600] ;  /* 0x0366000003167984 */ /* 0x000fe80000000800 */
[----:B------:R-:W-:Y:S04]  /*5a930*/  STL.64 [R1+0x290], R12 ;  /* 0x0002900c01007387 */ /* 0x000fe80000100a00 */
[----:B------:R-:W-:Y:S04]  /*5a940*/  STL.64 [R1+0x298], R14 ;  /* 0x0002980e01007387 */ /* 0x000fe80000100a00 */
[----:B------:R-:W-:Y:S04]  /*5a950*/  STL.64 [R1+0x2728], R238 ;  /* 0x002728ee01007387 */ /* 0x000fe80000100a00 */
[----:B------:R-:W-:Y:S01]  /*5a960*/  STL.64 [R1+0x2720], R236 ;  /* 0x002720ec01007387 */ /* 0x000fe20000100a00 */
[C---:B------:R-:W-:Y:S03]  /*5a970*/  HMMA.1688.F32.TF32 R32, R16.reuse, R234, R164 ;  /* 0x000000ea1020723c */ /* 0x040fe600000810a4 */
[----:B------:R-:W-:Y:S04]  /*5a980*/  LDS R21, [R0+0x34600] ;  /* 0x0346000000157984 */ /* 0x000fe80000000800 */
[----:B------:R-:W-:Y:S04]  /*5a990*/  STL.64 [R1+0x9f0], R24 ;  /* 0x0009f01801007387 */ /* 0x000fe80000100a00 */
[----:B------:R1:W-:Y:S01]  /*5a9a0*/  STL.64 [R1+0x9f8], R26 ;  /* 0x0009f81a01007387 */ /* 0x0003e20000100a00 */
[C---:B------:R-:W-:Y:S03]  /*5a9b0*/  HMMA.1688.F32.TF32 R28, R16.reuse, R230, R104 ;  /* 0x000000e6101c723c */ /* 0x040fe60000081068 */
[----:B------:R-:W2:Y:S04]  /*5a9c0*/  LDS R23, [R0+0x36600] ;  /* 0x0366000000177984 */ /* 0x000ea80000000800 */
[----:B------:R-:W-:Y:S01]  /*5a9d0*/  LDS R12, [R3+0x34700] ;  /* 0x03470000030c7984 */ /* 0x000fe20000000800 */
[C---:B-1----:R-:W-:Y:S03]  /*5a9e0*/  HMMA.1688.F32.TF32 R24, R16.reuse, R226, R108 ;  /* 0x000000e21018723c */ /* 0x042fe6000008106c */
[----:B------:R-:W-:Y:S04]  /*5a9f0*/  STL.64 [R1+0x9e0], R32 ;  /* 0x0009e02001007387 */ /* 0x000fe80000100a00 */
[----:B------:R1:W-:Y:S04]  /*5aa00*/  STL.64 [R1+0x9e8], R34 ;  /* 0x0009e82201007387 */ /* 0x0003e80000100a00 */
[----:B------:R-:W-:Y:S04]  /*5aa10*/  LDS R14, [R3+0x36700] ;  /* 0x03670000030e7984 */ /* 0x000fe80000000800 */
[----:B------:R-:W-:Y:S01]  /*5aa20*/  STL.64 [R1+0x9d0], R28 ;  /* 0x0009d01c01007387 */ /* 0x000fe20000100a00 */
[----:B-1----:R-:W-:Y:S03]  /*5aa30*/  HMMA.1688.F32.TF32 R32, R16, R222, R112 ;  /* 0x000000de1020723c */ /* 0x002fe60000081070 */
[----:B------:R1:W-:Y:S04]  /*5aa40*/  STL.64 [R1+0x9d8], R30 ;  /* 0x0009d81e01007387 */ /* 0x0003e80000100a00 */
[----:B------:R-:W-:Y:S01]  /*5aa50*/  LDS R13, [R0+0x34700] ;  /* 0x03470000000d7984 */ /* 0x000fe20000000800 */
[----:B------:R-:W-:Y:S01]  /*5aa60*/  IMAD.MOV.U32 R239, RZ, RZ, R24 ;  /* 0x000000ffffef7224 */ /* 0x000fe200078e0018 */
[----:B------:R-:W-:Y:S01]  /*5aa70*/  MOV R237, R26 ;  /* 0x0000001a00ed7202 */ /* 0x000fe20000000f00 */
[----:B------:R-:W-:Y:S01]  /*5aa80*/  IMAD.MOV.U32 R238, RZ, RZ, R25 ;  /* 0x000000ffffee7224 */ /* 0x000fe200078e0019 */
[----:B------:R-:W3:Y:S01]  /*5aa90*/  LDS R15, [R0+0x36700] ;  /* 0x03670000000f7984 */ /* 0x000ee20000000800 */
[----:B------:R-:W-:-:S02]  /*5aaa0*/  IMAD.MOV.U32 R236, RZ, RZ, R27 ;  /* 0x000000ffffec7224 */ /* 0x000fc400078e001b */
[C---:B------:R-:W-:Y:S08]  /*5aab0*/  HMMA.1688.F32.TF32 R24, R16.reuse, R214, R120 ;  /* 0x000000d61018723c */ /* 0x040ff00000081078 */
[----:B-1----:R-:W-:Y:S01]  /*5aac0*/  HMMA.1688.F32.TF32 R28, R16, R218, R116 ;  /* 0x000000da101c723c */ /* 0x002fe20000081074 */
[----:B------:R1:W-:Y:S04]  /*5aad0*/  STL [R1+0x273c], R236 ;  /* 0x00273cec01007387 */ /* 0x0003e80000100800 */
[----:B------:R4:W-:Y:S04]  /*5aae0*/  STL [R1+0x2738], R238 ;  /* 0x002738ee01007387 */ /* 0x0009e80000100800 */
[----:B------:R2:W-:Y:S04]  /*5aaf0*/  STL [R1+0x2734], R239 ;  /* 0x002734ef01007387 */ /* 0x0005e80000100800 */
[----:B------:R2:W-:Y:S03]  /*5ab00*/  STL [R1+0x2730], R237 ;  /* 0x002730ed01007387 */ /* 0x0005e60000100800 */
[----:B-1----:R-:W-:Y:S01]  /*5ab10*/  IMAD.MOV.U32 R236, RZ, RZ, R24 ;  /* 0x000000ffffec7224 */ /* 0x002fe200078e0018 */
[----:B------:R-:W-:Y:S01]  /*5ab20*/  STL.64 [R1+0x9b0], R32 ;  /* 0x0009b02001007387 */ /* 0x000fe20000100a00 */
[----:B----4-:R-:W-:Y:S01]  /*5ab30*/  MOV R238, R25 ;  /* 0x0000001900ee7202 */ /* 0x010fe20000000f00 */
[----:B--2---:R-:W-:-:S02]  /*5ab40*/  IMAD.MOV.U32 R239, RZ, RZ, R26 ;  /* 0x000000ffffef7224 */ /* 0x004fc400078e001a */
[----:B------:R1:W-:Y:S01]  /*5ab50*/  STL.64 [R1+0x9b8], R34 ;  /* 0x0009b82201007387 */ /* 0x0003e20000100a00 */
[----:B------:R-:W-:Y:S02]  /*5ab60*/  IMAD.MOV.U32 R237, RZ, RZ, R27 ;  /* 0x000000ffffed7224 */ /* 0x000fe400078e001b */
[C---:B------:R-:W-:Y:S01]  /*5ab70*/  HMMA.1688.F32.TF32 R24, R16.reuse, R202, R132 ;  /* 0x000000ca1018723c */ /* 0x040fe20000081084 */
[----:B------:R-:W-:Y:S04]  /*5ab80*/  STL.64 [R1+0x9a0], R28 ;  /* 0x0009a01c01007387 */ /* 0x000fe80000100a00 */
[----:B------:R2:W-:Y:S03]  /*5ab90*/  STL.64 [R1+0x9a8], R30 ;  /* 0x0009a81e01007387 */ /* 0x0005e60000100a00 */
[C---:B-1----:R-:W-:Y:S08]  /*5aba0*/  HMMA.1688.F32.TF32 R32, R16.reuse, R210, R124 ;  /* 0x000000d21020723c */ /* 0x042ff0000008107c */
[----:B--2---:R-:W-:Y:S01]  /*5abb0*/  HMMA.1688.F32.TF32 R28, R16, R206, R128 ;  /* 0x000000ce101c723c */ /* 0x004fe20000081080 */
[----:B------:R1:W-:Y:S04]  /*5abc0*/  STL [R1+0x274c], R237 ;  /* 0x00274ced01007387 */ /* 0x0003e80000100800 */
[----:B------:R2:W-:Y:S04]  /*5abd0*/  STL [R1+0x2748], R239 ;  /* 0x002748ef01007387 */ /* 0x0005e80000100800 */
[----:B------:R4:W-:Y:S01]  /*5abe0*/  STL [R1+0x2744], R236 ;  /* 0x002744ec01007387 */ /* 0x0009e20000100800 */
[----:B-1----:R-:W-:-:S03]  /*5abf0*/  MOV R237, R24 ;  /* 0x0000001800ed7202 */ /* 0x002fc60000000f00 */
[----:B------:R1:W-:Y:S01]  /*5ac00*/  STL [R1+0x2740], R238 ;  /* 0x002740ee01007387 */ /* 0x0003e20000100800 */
[----:B--2---:R-:W-:-:S03]  /*5ac10*/  IMAD.MOV.U32 R239, RZ, RZ, R25 ;  /* 0x000000ffffef7224 */ /* 0x004fc600078e0019 */
[----:B------:R-:W-:Y:S01]  /*5ac20*/  STL.64 [R1+0x980], R32 ;  /* 0x0009802001007387 */ /* 0x000fe20000100a00 */
[----:B----4-:R-:W-:-:S03]  /*5ac30*/  IMAD.MOV.U32 R236, RZ, RZ, R26 ;  /* 0x000000ffffec7224 */ /* 0x010fc600078e001a */
[----:B------:R-:W-:Y:S01]  /*5ac40*/  STL.64 [R1+0x988], R34 ;  /* 0x0009882201007387 */ /* 0x000fe20000100a00 */
[----:B-1----:R-:W-:Y:S02]  /*5ac50*/  MOV R238, R27 ;  /* 0x0000001b00ee7202 */ /* 0x002fe40000000f00 */
[C---:B------:R-:W-:Y:S01]  /*5ac60*/  HMMA.1688.F32.TF32 R24, R16.reuse, R194, R140 ;  /* 0x000000c21018723c */ /* 0x040fe2000008108c */
[----:B------:R-:W-:Y:S04]  /*5ac70*/  STL.64 [R1+0x970], R28 ;  /* 0x0009701c01007387 */ /* 0x000fe80000100a00 */
[----:B------:R1:W-:Y:S04]  /*5ac80*/  STL.64 [R1+0x978], R30 ;  /* 0x0009781e01007387 */ /* 0x0003e80000100a00 */
[----:B------:R-:W-:Y:S04]  /*5ac90*/  LDS R128, [R3+0x38000] ;  /* 0x0380000003807984 */ /* 0x000fe80000000800 */
[----:B------:R-:W-:Y:S01]  /*5aca0*/  LDS R130, [R3+0x3a000] ;  /* 0x03a0000003827984 */ /* 0x000fe20000000800 */
[----:B-1----:R-:W-:Y:S03]  /*5acb0*/  HMMA.1688.F32.TF32 R28, R16, R198, R136 ;  /* 0x000000c6101c723c */ /* 0x002fe60000081088 */
[----:B------:R1:W-:Y:S04]  /*5acc0*/  STL [R1+0x275c], R238 ;  /* 0x00275cee01007387 */ /* 0x0003e80000100800 */
[----:B------:R2:W-:Y:S04]  /*5acd0*/  STL [R1+0x2758], R236 ;  /* 0x002758ec01007387 */ /* 0x0005e80000100800 */
[----:B------:R4:W-:Y:S01]  /*5ace0*/  STL [R1+0x2754], R237 ;  /* 0x002754ed01007387 */ /* 0x0009e20000100800 */
[----:B-1----:R-:W-:-:S03]  /*5acf0*/  IMAD.MOV.U32 R238, RZ, RZ, R24 ;  /* 0x000000ffffee7224 */ /* 0x002fc600078e0018 */
[----:B------:R1:W-:Y:S01]  /*5ad00*/  STL [R1+0x2750], R239 ;  /* 0x002750ef01007387 */ /* 0x0003e20000100800 */
[----:B--2---:R-:W-:-:S03]  /*5ad10*/  IMAD.MOV.U32 R236, RZ, RZ, R25 ;  /* 0x000000ffffec7224 */ /* 0x004fc600078e0019 */
[----:B------:R-:W-:Y:S01]  /*5ad20*/  LDS R129, [R0+0x38000] ;  /* 0x0380000000817984 */ /* 0x000fe20000000800 */
[----:B----4-:R-:W-:-:S03]  /*5ad30*/  MOV R237, R26 ;  /* 0x0000001a00ed7202 */ /* 0x010fc60000000f00 */
[----:B------:R-:W-:Y:S01]  /*5ad40*/  LDS R131, [R0+0x3a000] ;  /* 0x03a0000000837984 */ /* 0x000fe20000000800 */
[----:B-1----:R-:W-:Y:S02]  /*5ad50*/  IMAD.MOV.U32 R239, RZ, RZ, R27 ;  /* 0x000000ffffef7224 */ /* 0x002fe400078e001b */
[C---:B------:R-:W-:Y:S01]  /*5ad60*/  HMMA.1688.F32.TF32 R24, R16.reuse, R186, R148 ;  /* 0x000000ba1018723c */ /* 0x040fe20000081094 */
[----:B------:R-:W-:Y:S04]  /*5ad70*/  STL.64 [R1+0x950], R28 ;  /* 0x0009501c01007387 */ /* 0x000fe80000100a00 */
[----:B------:R1:W-:Y:S03]  /*5ad80*/  STL.64 [R1+0x958], R30 ;  /* 0x0009581e01007387 */ /* 0x0003e60000100a00 */
[C---:B-1----:R-:W-:Y:S08]  /*5ad90*/  HMMA.1688.F32.TF32 R28, R16.reuse, R190, R144 ;  /* 0x000000be101c723c */ /* 0x042ff00000081090 */
[----:B------:R-:W-:Y:S01]  /*5ada0*/  HMMA.1688.F32.TF32 R16, R16, R182, R152 ;  /* 0x000000b61010723c */ /* 0x000fe20000081098 */
[----:B------:R-:W-:Y:S04]  /*5adb0*/  STL [R1+0x276c], R238 ;  /* 0x00276cee01007387 */ /* 0x000fe80000100800 */
[----:B------:R-:W-:Y:S04]  /*5adc0*/  STL [R1+0x2768], R236 ;  /* 0x002768ec01007387 */ /* 0x000fe80000100800 */
[----:B------:R1:W-:Y:S04]  /*5add0*/  STL [R1+0x2764], R237 ;  /* 0x002764ed01007387 */ /* 0x0003e80000100800 */
[----:B------:R2:W-:Y:S04]  /*5ade0*/  STL [R1+0x2760], R239 ;  /* 0x002760ef01007387 */ /* 0x0005e80000100800 */
[----:B------:R-:W-:Y:S01]  /*5adf0*/  STL.64 [R1+0x930], R28 ;  /* 0x0009301c01007387 */ /* 0x000fe20000100a00 */
[----:B-1----:R-:W-:-:S03]  /*5ae00*/  IMAD.MOV.U32 R237, RZ, RZ, R24 ;  /* 0x000000ffffed7224 */ /* 0x002fc600078e0018 */
[----:B------:R-:W-:Y:S01]  /*5ae10*/  STL.64 [R1+0x938], R30 ;  /* 0x0009381e01007387 */ /* 0x000fe20000100a00 */
[----:B--2---:R-:W-:-:S03]  /*5ae20*/  MOV R239, R25 ;  /* 0x0000001900ef7202 */ /* 0x004fc60000000f00 */
[----:B------:R1:W-:Y:S04]  /*5ae30*/  STL.64 [R1+0x928], R26 ;  /* 0x0009281a01007387 */ /* 0x0003e80000100a00 */
[----:B------:R-:W-:Y:S04]  /*5ae40*/  STL [R1+0x2774], R237 ;  /* 0x002774ed01007387 */ /* 0x000fe80000100800 */
[----:B------:R-:W-:Y:S04]  /*5ae50*/  STL [R1+0x2770], R239 ;  /* 0x002770ef01007387 */ /* 0x000fe80000100800 */
[----:B------:R2:W-:Y:S04]  /*5ae60*/  STL.64 [R1+0x1d0], R16 ;  /* 0x0001d01001007387 */ /* 0x0005e80000100a00 */
[----:B------:R-:W4:Y:S04]  /*5ae70*/  LDL.LU R156, [R1+0x2814] ;  /* 0x00281400019c7983 */ /* 0x000f280000300800 */
[----:B------:R-:W2:Y:S04]  /*5ae80*/  LDL.LU R157, [R1+0x2810] ;  /* 0x00281000019d7983 */ /* 0x000ea80000300800 */
[----:B------:R-:W3:Y:S04]  /*5ae90*/  LDL.LU R159, [R1+0x280c] ;  /* 0x00280c00019f7983 */ /* 0x000ee80000300800 */
[----:B------:R-:W3:Y:S01]  /*5aea0*/  LDL.LU R158, [R1+0x2808] ;  /* 0x00280800019e7983 */ /* 0x000ee20000300800 */
[----:B-1----:R-:W-:-:S03]  /*5aeb0*/  IMAD.MOV.U32 R27, RZ, RZ, R160 ;  /* 0x000000ffff1b7224 */ /* 0x002fc600078e00a0 */
[----:B------:R-:W3:Y:S04]  /*5aec0*/  LDL.LU R24, [R1+0x520] ;  /* 0x0005200001187983 */ /* 0x000ee80000300800 */
[----:B------:R-:W3:Y:S04]  /*5aed0*/  LDL.LU R25, [R1+0x524] ;  /* 0x0005240001197983 */ /* 0x000ee80000300800 */
[----:B------:R-:W3:Y:S04]  /*5aee0*/  LDL.LU R26, [R1+0x528] ;  /* 0x00052800011a7983 */ /* 0x000ee80000300800 */
[----:B------:R-:W3:Y:S01]  /*5aef0*/  LDL.LU R160, [R1+0x2804] ;  /* 0x0028040001a07983 */ /* 0x000ee20000300800 */
[----:B----4-:R-:W-:-:S02]  /*5af00*/  IMAD.MOV.U32 R31, RZ, RZ, R156 ;  /* 0x000000ffff1f7224 */ /* 0x010fc400078e009c */
[----:B--2---:R-:W-:Y:S02]  /*5af10*/  IMAD.MOV.U32 R30, RZ, RZ, R157 ;  /* 0x000000ffff1e7224 */ /* 0x004fe400078e009d */
[----:B---3--:R-:W-:Y:S02]  /*5af20*/  IMAD.MOV.U32 R28, RZ, RZ, R159 ;  /* 0x000000ffff1c7224 */ /* 0x008fe400078e009f */
[----:B------:R-:W2:Y:S01]  /*5af30*/  LDL.LU R159, [R1+0x2800] ;  /* 0x00280000019f7983 */ /* 0x000ea20000300800 */
[----:B------:R-:W-:-:S03]  /*5af40*/  MOV R29, R158 ;  /* 0x0000009e001d7202 */ /* 0x000fc60000000f00 */
[----:B------:R-:W3:Y:S04]  /*5af50*/  LDL.LU R158, [R1+0x27fc] ;  /* 0x0027fc00019e7983 */ /* 0x000ee80000300800 */
[----:B------:R-:W4:Y:S04]  /*5af60*/  LDL.LU R157, [R1+0x27f8] ;  /* 0x0027f800019d7983 */ /* 0x000f280000300800 */
[----:B------:R-:W4:Y:S04]  /*5af70*/  LDL.LU R156, [R1+0x27f4] ;  /* 0x0027f400019c7983 */ /* 0x000f280000300800 */
[----:B------:R-:W4:Y:S04]  /*5af80*/  LDL.LU R40, [R1+0x390] ;  /* 0x0003900001287983 */ /* 0x000f280000300800 */
[----:B------:R-:W4:Y:S04]  /*5af90*/  LDL.LU R41, [R1+0x394] ;  /* 0x0003940001297983 */ /* 0x000f280000300800 */
        /* <DEDUP_REMOVED lines=20> */
[----:B----4-:R-:W-:Y:S01]  /*5b0e0*/  MOV R37, R157 ;  /* 0x0000009d00257202 */ /* 0x010fe20000000f00 */
[----:B------:R-:W-:Y:S02]  /*5b0f0*/  IMAD.MOV.U32 R36, RZ, RZ, R156 ;  /* 0x000000ffff247224 */ /* 0x000fe400078e009c */
[----:B------:R-:W-:Y:S02]  /*5b100*/  IMAD.MOV.U32 R179, RZ, RZ, R160 ;  /* 0x000000ffffb37224 */ /* 0x000fe400078e00a0 */
        /* <DEDUP_REMOVED lines=8> */
[----:B------:R-:W4:Y:S01]  /*5b190*/  LDL.LU R247, [R1+0x51c] ;  /* 0x00051c0001f77983 */ /* 0x000f220000300800 */
[----:B------:R-:W-:-:S02]  /*5b1a0*/  IMAD.MOV.U32 R238, RZ, RZ, R18 ;  /* 0x000000ffffee7224 */ /* 0x000fc400078e0012 */
[----:B------:R-:W-:-:S05]  /*5b1b0*/  IMAD.MOV.U32 R236, RZ, RZ, R19 ;  /* 0x000000ffffec7224 */ /* 0x000fca00078e0013 */
[----:B------:R-:W-:Y:S04]  /*5b1c0*/  STL [R1+0x277c], R236 ;  /* 0x00277cec01007387 */ /* 0x000fe80000100800 */
[----:B------:R-:W-:Y:S01]  /*5b1d0*/  STL [R1+0x2778], R238 ;  /* 0x002778ee01007387 */ /* 0x000fe20000100800 */
[C---:B------:R-:W-:Y:S08]  /*5b1e0*/  HMMA.1688.F32.TF32 R36, R20.reuse, R218, R36 ;  /* 0x000000da1424723c */ /* 0x040ff00000081024 */
[C---:B------:R-:W-:Y:S08]  /*5b1f0*/  HMMA.1688.F32.TF32 R32, R20.reuse, R214, R32 ;  /* 0x000000d61420723c */ /* 0x040ff00000081020 */
[C---:B---3--:R-:W-:Y:S11]  /*5b200*/  HMMA.1688.F32.TF32 R16, R20.reuse, R10, R156 ;  /* 0x0000000a1410723c */ /* 0x048ff6000008109c */
[----:B------:R-:W-:Y:S11]  /*5b210*/  @!UPT UIADD3 URZ, URZ, URZ, URZ ;  /* 0x0000003f3f3ff290 */ /* 0x000ff6000fffe03f */
[----:B------:R-:W-:Y:S01]  /*5b220*/  @!UPT UIADD3 URZ, URZ, URZ, URZ ;  /* 0x0000003f3f3ff290 */ /* 0x000fe2000fffe03f */
[----:B------:R1:W-:Y:S01]  /*5b230*/  STL.64 [R1+0x1c0], R16 ;  /* 0x0001c01001007387 */ /* 0x0003e20000100a00 */
[----:B------:R-:W-:Y:S01]  /*5b240*/  MOV R237, R18 ;  /* 0x0000001200ed7202 */ /* 0x000fe20000000f00 */
[----:B------:R-:W-:Y:S02]  /*5b250*/  IMAD.MOV.U32 R239, RZ, RZ, R19 ;  /* 0x000000ffffef7224 */ /* 0x000fe400078e0013 */
[C---:B-1----:R-:W-:Y:S02]  /*5b260*/  HMMA.1688.F32.TF32 R16, R20.reuse, R234, R40 ;  /* 0x000000ea1410723c */ /* 0x042fe40000081028 */
[----:B------:R1:W-:Y:S04]  /*5b270*/  STL [R1+0x2784], R237 ;  /* 0x002784ed01007387 */ /* 0x0003e80000100800 */
[----:B------:R3:W-:Y:S02]  /*5b280*/  STL [R1+0x2780], R239 ;  /* 0x002780ef01007387 */ /* 0x0007e40000100800 */
[C---:B--2---:R-:W-:Y:S11]  /*5b290*/  HMMA.1688.F32.TF32 R44, R20.reuse, R6, R160 ;  /* 0x00000006142c723c */ /* 0x044ff600000810a0 */
[----:B------:R-:W-:Y:S05]  /*5b2a0*/  @!UPT UIADD3 URZ, URZ, URZ, URZ ;  /* 0x0000003f3f3ff290 */ /* 0x000fea000fffe03f */
[----:B-1----:R-:W-:Y:S01]  /*5b2b0*/  IMAD.MOV.U32 R237, RZ, RZ, R16 ;  /* 0x000000ffffed7224 */ /* 0x002fe200078e0010 */
[----:B---3--:R-:W-:Y:S01]  /*5b2c0*/  MOV R239, R17 ;  /* 0x0000001100ef7202 */ /* 0x008fe20000000f00 */
[----:B------:R-:W-:Y:S02]  /*5b2d0*/  IMAD.MOV.U32 R236, RZ, RZ, R18 ;  /* 0x000000ffffec7224 */ /* 0x000fe400078e0012 */
[----:B------:R-:W-:Y:S02]  /*5b2e0*/  IMAD.MOV.U32 R238, RZ, RZ, R19 ;  /* 0x000000ffffee7224 */ /* 0x000fe400078e0013 */
[C---:B------:R-:W-:Y:S01]  /*5b2f0*/  HMMA.1688.F32.TF32 R16, R20.reuse, R226, R96 ;  /* 0x000000e21410723c */ /* 0x040fe20000081060 */
[----:B------:R-:W-:Y:S04]  /*5b300*/  STL.64 [R1+0x1b0], R44 ;  /* 0x0001b02c01007387 */ /* 0x000fe80000100a00 */
[----:B------:R-:W-:Y:S03]  /*5b310*/  STL.64 [R1+0x1b8], R46 ;  /* 0x0001b82e01007387 */ /* 0x000fe60000100a00 */
[----:B------:R-:W-:Y:S01]  /*5b320*/  HMMA.1688.F32.TF32 R40, R20, R230, R100 ;  /* 0x000000e61428723c */ /* 0x000fe20000081064 */
[----:B------:R1:W-:Y:S04]  /*5b330*/  STL [R1+0x2794], R238 ;  /* 0x002794ee01007387 */ /* 0x0003e80000100800 */
[----:B------:R2:W-:Y:S04]  /*5b340*/  STL [R1+0x2790], R236 ;  /* 0x002790ec01007387 */ /* 0x0005e80000100800 */
[----:B------:R3:W-:Y:S04]  /*5b350*/  STL [R1+0x278c], R237 ;  /* 0x00278ced01007387 */ /* 0x0007e80000100800 */
[----:B------:R4:W-:Y:S03]  /*5b360*/  STL [R1+0x2788], R239 ;  /* 0x002788ef01007387 */ /* 0x0009e60000100800 */
[----:B-1----:R-:W-:Y:S01]  /*5b370*/  MOV R238, R16 ;  /* 0x0000001000ee7202 */ /* 0x002fe20000000f00 */
[----:B--2---:R-:W-:-:S02]  /*5b380*/  IMAD.MOV.U32 R236, RZ, RZ, R17 ;  /* 0x000000ffffec7224 */ /* 0x004fc400078e0011 */
[----:B---3--:R-:W-:Y:S01]  /*5b390*/  IMAD.MOV.U32 R237, RZ, RZ, R18 ;  /* 0x000000ffffed7224 */ /* 0x008fe200078e0012 */
[----:B----4-:R-:W-:Y:S02]  /*5b3a0*/  MOV R239, R19 ;  /* 0x0000001300ef7202 */ /* 0x010fe40000000f00 */
[C---:B------:R-:W-:Y:S01]  /*5b3b0*/  HMMA.1688.F32.TF32 R16, R20.reuse, R222, R176 ;  /* 0x000000de1410723c */ /* 0x040fe200000810b0 */
[----:B------:R-:W-:Y:S04]  /*5b3c0*/  STL.64 [R1+0x190], R40 ;  /* 0x0001902801007387 */ /* 0x000fe80000100a00 */
[----:B------:R-:W-:Y:S04]  /*5b3d0*/  STL.64 [R1+0x198], R42 ;  /* 0x0001982a01007387 */ /* 0x000fe80000100a00 */
[----:B------:R-:W-:Y:S04]  /*5b3e0*/  STL.64 [R1+0x27a0], R238 ;  /* 0x0027a0ee01007387 */ /* 0x000fe80000100a00 */
[----:B------:R-:W-:Y:S10]  /*5b3f0*/  STL.64 [R1+0x2798], R236 ;  /* 0x002798ec01007387 */ /* 0x000ff40000100a00 */
[----:B------:R-:W-:Y:S04]  /*5b400*/  STL.64 [R1+0x170], R16 ;  /* 0x0001701001007387 */ /* 0x000fe80000100a00 */
[----:B------:R1:W-:Y:S02]  /*5b410*/  STL.64 [R1+0x178], R18 ;  /* 0x0001781201007387 */ /* 0x0003e40000100a00 */
[C---:B-1----:R-:W-:Y:S02]  /*5b420*/  HMMA.1688.F32.TF32 R16, R20.reuse, R210, R28 ;  /* 0x000000d21410723c */ /* 0x042fe4000008101c */
        /* <DEDUP_REMOVED lines=8> */
[----:B-1----:R-:W-:Y:S02]  /*5b4b0*/  HMMA.1688.F32.TF32 R16, R20, R198, R240 ;  /* 0x000000c61410723c */ /* 0x002fe400000810f0 */
[----:B------:R1:W-:Y:S04]  /*5b4c0*/  STL.64 [R1+0x130], R28 ;  /* 0x0001301c01007387 */ /* 0x0003e80000100a00 */
[----:B------:R2:W-:Y:S04]  /*5b4d0*/  STL.64 [R1+0x138], R30 ;  /* 0x0001381e01007387 */ /* 0x0005e80000100a00 */
[----:B------:R-:W3:Y:S04]  /*5b4e0*/  LDL.LU R244, [R1+0x400] ;  /* 0x0004000001f47983 */ /* 0x000ee80000300800 */
[----:B------:R4:W-:Y:S04]  /*5b4f0*/  STL.64 [R1+0x120], R24 ;  /* 0x0001201801007387 */ /* 0x0009e80000100a00 */
[----:B------:R-:W-:Y:S05]  /*5b500*/  STL.64 [R1+0x128], R26 ;  /* 0x0001281a01007387 */ /* 0x000fea0000100a00 */
[----:B------:R-:W-:Y:S04]  /*5b510*/  STL.64 [R1+0x110], R16 ;  /* 0x0001101001007387 */ /* 0x000fe80000100a00 */
        /* <DEDUP_REMOVED lines=72> */
[----:B-1----:R-:W-:Y:S01]  /*5b9a0*/  MOV R29, R189 ;  /* 0x000000bd001d7202 */ /* 0x002fe20000000f00 */
[----:B------:R-:W-:-:S02]  /*5b9b0*/  IMAD.MOV.U32 R28, RZ, RZ, R205 ;  /* 0x000000ffff1c7224 */ /* 0x000fc400078e00cd */
[----:B--2---:R-:W-:Y:S02]  /*5b9c0*/  IMAD.MOV.U32 R30, RZ, RZ, R188 ;  /* 0x000000ffff1e7224 */ /* 0x004fe400078e00bc */
[----:B------:R-:W-:Y:S01]  /*5b9d0*/  IMAD.MOV.U32 R31, RZ, RZ, R185 ;  /* 0x000000ffff1f7224 */ /* 0x000fe200078e00b9 */
[----:B----4-:R-:W-:Y:S01]  /*5b9e0*/  MOV R24, R184 ;  /* 0x000000b800187202 */ /* 0x010fe20000000f00 */
[C---:B---3--:R-:W-:Y:S08]  /*5b9f0*/  HMMA.1688.F32.TF32 R244, R12.reuse, R198, R244 ;  /* 0x000000c60cf4723c */ /* 0x048ff000000810f4 */
[----:B------:R-:W-:Y:S08]  /*5ba00*/  HMMA.1688.F32.TF32 R44, R12, R222, R44 ;  /* 0x000000de0c2c723c */ /* 0x000ff0000008102c */
[C---:B------:R-:W-:Y:S08]  /*5ba10*/  HMMA.1688.F32.TF32 R76, R20.reuse, R190, R76 ;  /* 0x000000be144c723c */ /* 0x040ff0000008104c */
[C---:B------:R-:W-:Y:S08]  /*5ba20*/  HMMA.1688.F32.TF32 R80, R20.reuse, R194, R80 ;  /* 0x000000c21450723c */ /* 0x040ff00000081050 */
[C---:B------:R-:W-:Y:S11]  /*5ba30*/  HMMA.1688.F32.TF32 R16, R20.reuse, R186, R72 ;  /* 0x000000ba1410723c */ /* 0x040ff60000081048 */
[----:B------:R-:W-:Y:S04]  /*5ba40*/  @!UPT UIADD3 URZ, URZ, URZ, URZ ;  /* 0x0000003f3f3ff290 */ /* 0x000fe8000fffe03f */
        /* <DEDUP_REMOVED lines=13> */
[----:B------:R1:W-:Y:S02]  /*5bb20*/  STL.64 [R1+0xc8], R22 ;  /* 0x0000c81601007387 */ /* 0x0003e40000100a00 */
[C---:B------:R-:W-:Y:S01]  /*5bb30*/  HMMA.1688.F32.TF32 R184, R12.reuse, R186, R28 ;  /* 0x000000ba0cb8723c */ /* 0x040fe2000008101c */
[----:B------:R-:W-:Y:S01]  /*5bb40*/  IMAD.MOV.U32 R25, RZ, RZ, R181 ;  /* 0x000000ffff197224 */ /* 0x000fe200078e00b5 */
[----:B------:R-:W-:Y:S01]  /*5bb50*/  MOV R27, R2 ;  /* 0x00000002001b7202 */ /* 0x000fe20000000f00 */
[----:B------:R-:W-:Y:S01]  /*5bb60*/  IMAD.MOV.U32 R26, RZ, RZ, R180 ;  /* 0x000000ffff1a7224 */ /* 0x000fe200078e00b4 */
[----:B------:R-:W-:Y:S04]  /*5bb70*/  LDS R234, [R3+0x3a200] ;  /* 0x03a2000003ea7984 */ /* 0x000fe80000000800 */
[----:B------:R-:W-:Y:S01]  /*5bb80*/  STL.64 [R1+0xb0], R16 ;  /* 0x0000b01001007387 */ /* 0x000fe20000100a00 */
[----:B-1----:R-:W-:Y:S03]  /*5bb90*/  HMMA.1688.F32.TF32 R20, R12, R230, R52 ;  /* 0x000000e60c14723c */ /* 0x002fe60000081034 */
[----:B------:R1:W-:Y:S01]  /*5bba0*/  STL.64 [R1+0xb8], R18 ;  /* 0x0000b81201007387 */ /* 0x0003e20000100a00 */
[----:B------:R-:W-:-:S02]  /*5bbb0*/  IMAD.MOV.U32 R238, RZ, RZ, R233 ;  /* 0x000000ffffee7224 */ /* 0x000fc400078e00e9 */
[----:B------:R-:W-:Y:S01]  /*5bbc0*/  IMAD.MOV.U32 R239, RZ, RZ, R232 ;  /* 0x000000ffffef7224 */ /* 0x000fe200078e00e8 */
[----:B------:R-:W-:Y:S01]  /*5bbd0*/  LDS R235, [R0+0x3a200] ;  /* 0x03a2000000eb7984 */ /* 0x000fe20000000800 */
[C---:B------:R-:W-:Y:S03]  /*5bbe0*/  HMMA.1688.F32.TF32 R240, R12.reuse, R194, R240 ;  /* 0x000000c20cf0723c */ /* 0x040fe600000810f0 */
[----:B------:R-:W-:Y:S04]  /*5bbf0*/  LDS R230, [R3+0x3a300] ;  /* 0x03a3000003e67984 */ /* 0x000fe80000000800 */
[----:B------:R-:W-:Y:S01]  /*5bc00*/  LDS R231, [R0+0x3a300] ;  /* 0x03a3000000e77984 */ /* 0x000fe20000000800 */
[C---:B-1----:R-:W-:Y:S03]  /*5bc10*/  HMMA.1688.F32.TF32 R16, R12.reuse, R226, R48 ;  /* 0x000000e20c10723c */ /* 0x042fe60000081030 */
[----:B------:R-:W-:Y:S04]  /*5bc20*/  STL.64 [R1+0xa0], R56 ;  /* 0x0000a03801007387 */ /* 0x000fe80000100a00 */
[----:B------:R-:W-:Y:S04]  /*5bc30*/  STL.64 [R1+0xa8], R58 ;  /* 0x0000a83a01007387 */ /* 0x000fe80000100a00 */
[----:B------:R-:W-:Y:S04]  /*5bc40*/  STL.64 [R1+0x90], R20 ;  /* 0x0000901401007387 */ /* 0x000fe80000100a00 */
[----:B------:R1:W-:Y:S01]  /*5bc50*/  STL.64 [R1+0x98], R22 ;  /* 0x0000981601007387 */ /* 0x0003e20000100a00 */
[C---:B------:R-:W-:Y:S03]  /*5bc60*/  HMMA.1688.F32.TF32 R188, R12.reuse, R190, R32 ;  /* 0x000000be0cbc723c */ /* 0x040fe60000081020 */
[----:B------:R-:W-:Y:S04]  /*5bc70*/  LDS R232, [R3+0x38200] ;  /* 0x0382000003e87984 */ /* 0x000fe80000000800 */
[----:B------:R-:W-:Y:S01]  /*5bc80*/  STL.64 [R1+0x80], R16 ;  /* 0x0000801001007387 */ /* 0x000fe20000100a00 */
[C---:B-1----:R-:W-:Y:S03]  /*5bc90*/  HMMA.1688.F32.TF32 R20, R12.reuse, R218, R40 ;  /* 0x000000da0c14723c */ /* 0x042fe60000081028 */
[----:B------:R1:W-:Y:S04]  /*5bca0*/  STL.64 [R1+0x88], R18 ;  /* 0x0000881201007387 */ /* 0x0003e80000100a00 */
[----:B------:R-:W-:Y:S01]  /*5bcb0*/  LDS R233, [R0+0x38200] ;  /* 0x0382000000e97984 */ /* 0x000fe20000000800 */
[C---:B-1----:R-:W-:Y:S03]  /*5bcc0*/  HMMA.1688.F32.TF32 R16, R12.reuse, R214, R100 ;  /* 0x000000d60c10723c */ /* 0x042fe60000081064 */
[----:B------:R-:W-:Y:S04]  /*5bcd0*/  STL.64 [R1+0x70], R44 ;  /* 0x0000702c01007387 */ /* 0x000fe80000100a00 */
[----:B------:R-:W-:Y:S01]  /*5bce0*/  STL.64 [R1+0x78], R46 ;  /* 0x0000782e01007387 */ /* 0x000fe20000100a00 */
[C---:B------:R-:W-:Y:S07]  /*5bcf0*/  HMMA.1688.F32.TF32 R40, R12.reuse, R210, R96 ;  /* 0x000000d20c28723c */ /* 0x040fee0000081060 */
[----:B------:R-:W-:Y:S04]  /*5bd00*/  STL.64 [R1+0x50], R20 ;  /* 0x0000501401007387 */ /* 0x000fe80000100a00 */
[----:B------:R1:W-:Y:S04]  /*5bd10*/  STL.64 [R1+0x58], R22 ;  /* 0x0000581601007387 */ /* 0x0003e80000100a00 */
[----:B------:R-:W-:Y:S01]  /*5bd20*/  STL.64 [R1+0x40], R16 ;  /* 0x0000401001007387 */ /* 0x000fe20000100a00 */
[----:B-1----:R-:W-:Y:S03]  /*5bd30*/  HMMA.1688.F32.TF32 R20, R12, R206, R176 ;  /* 0x000000ce0c14723c */ /* 0x002fe600000810b0 */
[----:B------:R1:W-:Y:S01]  /*5bd40*/  STL.64 [R1+0x48], R18 ;  /* 0x0000481201007387 */ /* 0x0003e20000100a00 */
[----:B------:R-:W-:-:S03]  /*5bd50*/  IMAD.MOV.U32 R99, RZ, RZ, R204 ;  /* 0x000000ffff637224 */ /* 0x000fc600078e00cc */
[----:B------:R-:W-:Y:S01]  /*5bd60*/  LDS R206, [R3+0x3a100] ;  /* 0x03a1000003ce7984 */ /* 0x000fe20000000800 */
[C---:B------:R-:W-:Y:S03]  /*5bd70*/  HMMA.1688.F32.TF32 R180, R12.reuse, R182, R24 ;  /* 0x000000b60cb4723c */ /* 0x040fe60000081018 */
[----:B------:R-:W-:Y:S05]  /*5bd80*/  LDS R207, [R0+0x3a100] ;  /* 0x03a1000000cf7984 */ /* 0x000fea0000000800 */
[----:B-1----:R-:W-:Y:S01]  /*5bd90*/  HMMA.1688.F32.TF32 R16, R12, R202, R36 ;  /* 0x000000ca0c10723c */ /* 0x002fe20000081024 */
[----:B------:R-:W-:Y:S04]  /*5bda0*/  STL.64 [R1+0x30], R40 ;  /* 0x0000302801007387 */ /* 0x000fe80000100a00 */
[----:B------:R-:W-:Y:S04]  /*5bdb0*/  STL.64 [R1+0x38], R42 ;  /* 0x0000382a01007387 */ /* 0x000fe80000100a00 */
[----:B------:R-:W-:Y:S04]  /*5bdc0*/  STL.64 [R1+0x20], R20 ;  /* 0x0000201401007387 */ /* 0x000fe80000100a00 */
[----:B------:R-:W-:Y:S01]  /*5bdd0*/  STL.64 [R1+0x28], R22 ;  /* 0x0000281601007387 */ /* 0x000fe20000100a00 */
[----:B------:R-:W-:-:S09]  /*5bde0*/  MOV R176, R4 ;  /* 0x0000000400b07202 */ /* 0x000fd20000000f00 */
[----:B------:R-:W-:Y:S04]  /*5bdf0*/  STL.64 [R1+0x10], R16 ;  /* 0x0000101001007387 */ /* 0x000fe80000100a00 */
[----:B------:R-:W-:Y:S04]  /*5be00*/  STL.64 [R1+0x25d8], R246 ;  /* 0x0025d8f601007387 */ /* 0x000fe80000100a00 */
[----:B------:R-:W-:Y:S04]  /*5be10*/  STL.64 [R1+0x25d0], R244 ;  /* 0x0025d0f401007387 */ /* 0x000fe80000100a00 */
[----:B------:R-:W-:Y:S04]  /*5be20*/  STL.64 [R1+0x25e8], R242 ;  /* 0x0025e8f201007387 */ /* 0x000fe80000100a00 */
[----:B------:R-:W-:Y:S04]  /*5be30*/  STL.64 [R1+0x25e0], R240 ;  /* 0x0025e0f001007387 */ /* 0x000fe80000100a00 */
[----:B------:R-:W2:Y:S04]  /*5be40*/  LDL.LU R205, [R1+0xa04] ;  /* 0x000a040001cd7983 */ /* 0x000ea80000300800 */
[----:B------:R-:W-:Y:S01]  /*5be50*/  STL.64 [R1+0x25f8], R190 ;  /* 0x0025f8be01007387 */ /* 0x000fe20000100a00 */
[----:B------:R-:W-:-:S03]  /*5be60*/  IMAD.MOV.U32 R177, RZ, RZ, R5 ;  /* 0x000000ffffb17224 */ /* 0x000fc600078e0005 */
[----:B------:R-:W-:Y:S01]  /*5be70*/  STL.64 [R1+0x25f0], R188 ;  /* 0x0025f0bc01007387 */ /* 0x000fe20000100a00 */
[----:B------:R-:W-:-:S03]  /*5be80*/  IMAD.MOV.U32 R178, RZ, RZ, R8 ;  /* 0x000000ffffb27224 */ /* 0x000fc600078e0008 */
[----:B------:R-:W-:Y:S01]  /*5be90*/  STL.64 [R1+0x2608], R186 ;  /* 0x002608ba01007387 */ /* 0x000fe20000100a00 */
[----:B------:R-:W-:-:S03]  /*5bea0*/  MOV R179, R9 ;  /* 0x0000000900b37202 */ /* 0x000fc60000000f00 */
[----:B------:R-:W-:Y:S04]  /*5beb0*/  STL.64 [R1+0x2600], R184 ;  /* 0x002600b801007387 */ /* 0x000fe80000100a00 */
        /* <DEDUP_REMOVED lines=15> */
[----:B------:R-:W-:-:S02]  /*5bfb0*/  IMAD.MOV.U32 R252, RZ, RZ, R18 ;  /* 0x000000fffffc7224 */ /* 0x000fc400078e0012 */
[----:B------:R-:W-:Y:S01]  /*5bfc0*/  IMAD.MOV.U32 R2, RZ, RZ, R19 ;  /* 0x000000ffff027224 */ /* 0x000fe200078e0013 */
[----:B------:R-:W-:Y:S04]  /*5bfd0*/  STL.64 [R1+0x2618], R182 ;  /* 0x002618b601007387 */ /* 0x000fe80000100a00 */
[----:B------:R-:W-:Y:S04]  /*5bfe0*/  STL.64 [R1+0x2610], R180 ;  /* 0x002610b401007387 */ /* 0x000fe80000100a00 */
[----:B--2---:R-:W1:Y:S04]  /*5bff0*/  LDSM.16.M88.4 R12, [R205+0x82180] ;  /* 0x08218000cd0c783b */ /* 0x004e680000000200 */
[----:B------:R-:W2:Y:S04]  /*5c000*/  LDSM.16.M88.4 R16, [R205+0x83180] ;  /* 0x08318000cd10783b */ /* 0x000ea80000000200 */
[----:B------:R-:W1:Y:S04]  /*5c010*/  LDSM.16.M88.4 R20, [R205+0x84180] ;  /* 0x08418000cd14783b */ /* 0x000e680000000200 */
[----:B------:R-:W-:Y:S04]  /*5c020*/  LDSM.16.M88.4 R24, [R205+0x85180] ;  /* 0x08518000cd18783b */ /* 0x000fe80000000200 */
[----:B------:R-:W-:Y:S01]  /*5c030*/  LDSM.16.M88.4 R28, [R205+0x86180] ;  /* 0x08618000cd1c783b */ /* 0x000fe20000000200 */
[----:B---3--:R-:W-:-:S03]  /*5c040*/  MOV R103, R4 ;  /* 0x0000000400677202 */ /* 0x008fc60000000f00 */
[----:B------:R-:W-:Y:S01]  /*5c050*/  LDSM.16.M88.4 R32, [R205+0x87180] ;  /* 0x08718000cd20783b */ /* 0x000fe20000000200 */
[----:B----4-:R-:W-:-:S03]  /*5c060*/  IMAD.MOV.U32 R102, RZ, RZ, R5 ;  /* 0x000000ffff667224 */ /* 0x010fc600078e0005 */
[----:B------:R-:W-:Y:S01]  /*5c070*/  LDSM.16.M88.4 R36, [R205+0x88180] ;  /* 0x08818000cd24783b */ /* 0x000fe20000000200 */
[----:B------:R-:W-:-:S03]  /*5c080*/  IMAD.MOV.U32 R101, RZ, RZ, R8 ;  /* 0x000000ffff657224 */ /* 0x000fc600078e0008 */
[----:B------:R-:W3:Y:S01]  /*5c090*/  LDSM.16.M88.4 R4, [R205+0x80180] ;  /* 0x08018000cd04783b */ /* 0x000ee20000000200 */
[----:B------:R-:W-:-:S03]  /*5c0a0*/  MOV R100, R9 ;  /* 0x0000000900647202 */ /* 0x000fc60000000f00 */
[----:B------:R-:W-:Y:S04]  /*5c0b0*/  LDSM.16.M88.4 R40, [R205+0x89180] ;  /* 0x08918000cd28783b */ /* 0x000fe80000000200 */
[----:B------:R-:W4:Y:S04]  /*5c0c0*/  LDSM.16.M88.4 R8, [R205+0x81180] ;  /* 0x08118000cd08783b */ /* 0x000f280000000200 */
[----:B------:R-:W-:Y:S04]  /*5c0d0*/  LDSM.16.M88.4 R44, [R205+0x8a180] ;  /* 0x08a18000cd2c783b */ /* 0x000fe80000000200 */
[----:B------:R-:W-:Y:S01]  /*5c0e0*/  LDSM.16.M88.4 R48, [R205+0x8b180] ;  /* 0x08b18000cd30783b */ /* 0x000fe20000000200 */
[----:B------:R-:W-:Y:S01]  /*5c0f0*/  IMAD.MOV.U32 R71, RZ, RZ, R204 ;  /* 0x000000ffff477224 */ /* 0x000fe200078e00cc */
[C---:B-1----:R-:W-:Y:S02]  /*5c100*/  HMMA.1688.F32.TF32 R76, R128.reuse, R12, R100 ;  /* 0x0000000c804c723c */ /* 0x042fe40000081064 */
[----:B------:R-:W-:Y:S04]  /*5c110*/  LDSM.16.M88.4 R52, [R205+0x8c180] ;  /* 0x08c18000cd34783b */ /* 0x000fe80000000200 */
[----:B------:R-:W-:Y:S02]  /*5c120*/  LDSM.16.M88.4 R56, [R205+0x8d180] ;  /* 0x08d18000cd38783b */ /* 0x000fe40000000200 */
[C---:B--2---:R-:W-:Y:S02]  /*5c130*/  HMMA.1688.F32.TF32 R80, R128.reuse, R16, R96 ;  /* 0x000000108050723c */ /* 0x044fe40000081060 */
[----:B------:R-:W1:Y:S04]  /*5c140*/  LDSM.16.M88.4 R60, [R205+0x8e180] ;  /* 0x08e18000cd3c783b */ /* 0x000e680000000200 */
[----:B------:R-:W2:Y:S02]  /*5c150*/  LDSM.16.M88.4 R64, [R205+0x8f180] ;  /* 0x08f18000cd40783b */ /* 0x000ea40000000200 */
[C---:B------:R-:W-:Y:S02]  /*5c160*/  HMMA.1688.F32.TF32 R84, R128.reuse, R20, R176 ;  /* 0x000000148054723c */ /* 0x040fe400000810b0 */
[----:B------:R-:W-:Y:S04]  /*5c170*/  LDS R204, [R3+0x38100] ;  /* 0x0381000003cc7984 */ /* 0x000fe80000000800 */
[----:B------:R-:W1:Y:S02]  /*5c180*/  LDS R205, [R0+0x38100] ;  /* 0x0381000000cd7984 */ /* 0x000e640000000800 */
[C---:B---3--:R-:W-:Y:S08]  /*5c190*/  HMMA.1688.F32.TF32 R68, R128.reuse, R4, R68 ;  /* 0x000000048044723c */ /* 0x048ff00000081044 */
[C---:B----4-:R-:W-:Y:S11]  /*5c1a0*/  HMMA.1688.F32.TF32 R72, R128.reuse, R8, R72 ;  /* 0x000000088048723c */ /* 0x050ff60000081048 */
[----:B------:R-:W-:Y:S04]  /*5c1b0*/  @!UPT UIADD3 URZ, URZ, URZ, URZ ;  /* 0x0000003f3f3ff290 */ /* 0x000fe8000fffe03f */
        /* <DEDUP_REMOVED lines=54> */
[C---:B-1----:R-:W-:Y:S08]  /*5c520*/  HMMA.1688.F32.TF32 R124, R128.reuse, R60, R168 ;  /* 0x0000003c807c723c */ /* 0x042ff000000810a8 */
        /* <DEDUP_REMOVED lines=31> */
[----:B------:R-:W-:Y:S03]  /*5c720*/  HMMA.1688.F32.TF32 R128, R128, R64, R176 ;  /* 0x000000408080723c */ /* 0x000fe600000810b0 */
        /* <DEDUP_REMOVED lines=54> */
[----:B------:R-:W4:Y:S04]  /*5ca90*/  LDL.LU R236, [R1] ;  /* 0x0000000001ec7983 */ /* 0x000f280000300800 */
[----:B------:R-:W4:Y:S04]  /*5caa0*/  LDL.LU R237, [R1+0x4] ;  /* 0x0000040001ed7983 */ /* 0x000f280000300800 */
[----:B------:R-:W-:Y:S04]  /*5cab0*/  STL.64 [R1+0x2718], R130 ;  /* 0x0027188201007387 */ /* 0x000fe80000100a00 */
[----:B------:R-:W-:Y:S01]  /*5cac0*/  STL.64 [R1+0x2710], R128 ;  /* 0x0027108001007387 */ /* 0x000fe20000100a00 */
[----:B------:R-:W-:Y:S01]  /*5cad0*/  MOV R210, R193 ;  /* 0x000000c100d27202 */ /* 0x000fe20000000f00 */
[----:B------:R-:W-:Y:S01]  /*5cae0*/  IMAD.MOV.U32 R211, RZ, RZ, R192 ;  /* 0x000000ffffd37224 */ /* 0x000fe200078e00c0 */
[C---:B--2---:R-:W-:Y:S08]  /*5caf0*/  HMMA.1688.F32.TF32 R196, R204.reuse, R56, R196 ;  /* 0x00000038ccc4723c */ /* 0x044ff000000810c4 */
[C---:B---3--:R-:W-:Y:S08]  /*5cb00*/  HMMA.1688.F32.TF32 R192, R204.reuse, R52, R244 ;  /* 0x00000034ccc0723c */ /* 0x048ff000000810f4 */
[C---:B----4-:R-:W-:Y:S08]  /*5cb10*/  HMMA.1688.F32.TF32 R176, R204.reuse, R48, R176 ;  /* 0x00000030ccb0723c */ /* 0x050ff000000810b0 */
[C---:B------:R-:W-:Y:S08]  /*5cb20*/  HMMA.1688.F32.TF32 R168, R204.reuse, R40, R168 ;  /* 0x00000028cca8723c */ /* 0x040ff000000810a8 */
[C---:B------:R-:W-:Y:S08]  /*5cb30*/  HMMA.1688.F32.TF32 R164, R204.reuse, R36, R164 ;  /* 0x00000024cca4723c */ /* 0x040ff000000810a4 */
[C---:B------:R-:W-:Y:S08]  /*5cb40*/  HMMA.1688.F32.TF32 R160, R204.reuse, R32, R160 ;  /* 0x00000020cca0723c */ /* 0x040ff000000810a0 */
[C---:B------:R-:W-:Y:S08]  /*5cb50*/  HMMA.1688.F32.TF32 R152, R204.reuse, R24, R152 ;  /* 0x00000018cc98723c */ /* 0x040ff00000081098 */
[C---:B------:R-:W-:Y:S11]  /*5cb60*/  HMMA.1688.F32.TF32 R132, R204.reuse, R4, R132 ;  /* 0x00000004cc84723c */ /* 0x040ff60000081084 */
[----:B------:R-:W-:Y:S11]  /*5cb70*/  @!UPT UIADD3 URZ, URZ, URZ, URZ ;  /* 0x0000003f3f3ff290 */ /* 0x000ff6000fffe03f */
[----:B------:R-:W-:Y:S01]  /*5cb80*/  @!UPT UIADD3 URZ, URZ, URZ, URZ ;  /* 0x0000003f3f3ff290 */ /* 0x000fe2000fffe03f */
[----:B------:R-:W-:Y:S04]  /*5cb90*/  STL.64 [R1+0x27b0], R134 ;  /* 0x0027b08601007387 */ /* 0x000fe80000100a00 */
[----:B------:R-:W-:Y:S04]  /*5cba0*/  STL.64 [R1+0x27a8], R132 ;  /* 0x0027a88401007387 */ /* 0x000fe80000100a00 */
[----:B------:R-:W2:Y:S04]  /*5cbb0*/  LDL.LU R218, [R1+0x728] ;  /* 0x0007280001da7983 */ /* 0x000ea80000300800 */
[----:B------:R-:W2:Y:S01]  /*5cbc0*/  LDL.LU R219, [R1+0x72c] ;  /* 0x00072c0001db7983 */ /* 0x000ea20000300800 */
        /* <DEDUP_REMOVED lines=22> */
[----:B------:R-:W-:Y:S01]  /*5cd30*/  IMAD.MOV.U32 R191, RZ, RZ, R212 ;  /* 0x000000ffffbf7224 */ /* 0x000fe200078e00d4 */
[----:B------:R-:W-:Y:S01]  /*5cd40*/  MOV R239, R228 ;  /* 0x000000e400ef7202 */ /* 0x000fe20000000f00 */
[----:B------:R-:W-:Y:S01]  /*5cd50*/  IMAD.MOV.U32 R238, RZ, RZ, R229 ;  /* 0x000000ffffee7224 */ /* 0x000fe200078e00e5 */
[----:B------:R-:W-:Y:S04]  /*5cd60*/  LDS R228, [R3+0x38300] ;  /* 0x0383000003e47984 */ /* 0x000fe80000000800 */
[----:B------:R-:W1:Y:S11]  /*5cd70*/  LDS R229, [R0+0x38300] ;  /* 0x0383000000e57984 */ /* 0x000e760000000800 */
[----:B------:R-:W-:Y:S02]  /*5cd80*/  @!UPT UIADD3 URZ, URZ, URZ, URZ ;  /* 0x0000003f3f3ff290 */ /* 0x000fe4000fffe03f */
[----:B------:R-:W-:Y:S04]  /*5cd90*/  STL [R1+0x24c8], R208 ;  /* 0x0024c8d001007387 */ /* 0x000fe80000100800 */
[----:B------:R-:W-:Y:S04]  /*5cda0*/  STL [R1+0x24c4], R209 ;  /* 0x0024c4d101007387 */ /* 0x000fe80000100800 */
[----:B------:R1:W-:Y:S04]  /*5cdb0*/  STL [R1+0x24c0], R210 ;  /* 0x0024c0d201007387 */ /* 0x0003e80000100800 */
[----:B------:R-:W-:Y:S01]  /*5cdc0*/  STL [R1+0x24bc], R211 ;  /* 0x0024bcd301007387 */ /* 0x000fe20000100800 */
[C---:B--2---:R-:W-:Y:S11]  /*5cdd0*/  HMMA.1688.F32.TF32 R212, R232.reuse, R8, R216 ;  /* 0x00000008e8d4723c */ /* 0x044ff600000810d8 */
[----:B------:R-:W-:Y:S11]  /*5cde0*/  @!UPT UIADD3 URZ, URZ, URZ, URZ ;  /* 0x0000003f3f3ff290 */ /* 0x000ff6000fffe03f */
[----:B------:R-:W-:Y:S01]  /*5cdf0*/  @!UPT UIADD3 URZ, URZ, URZ, URZ ;  /* 0x0000003f3f3ff290 */ /* 0x000fe2000fffe03f */
[----:B------:R2:W-:Y:S04]  /*5ce00*/  STL [R1+0x24cc], R212 ;  /* 0x0024ccd401007387 */ /* 0x0005e80000100800 */
[----:B------:R-:W-:Y:S04]  /*5ce10*/  STL [R1+0x24b8], R213 ;  /* 0x0024b8d501007387 */ /* 0x000fe80000100800 */
[----:B------:R-:W-:Y:S04]  /*5ce20*/  STL [R1+0x24b4], R214 ;  /* 0x0024b4d601007387 */ /* 0x000fe80000100800 */
[----:B------:R-:W-:Y:S01]  /*5ce30*/  STL [R1+0x24b0], R215 ;  /* 0x0024b0d701007387 */ /* 0x000fe20000100800 */
[C---:B---3--:R-:W-:Y:S03]  /*5ce40*/  HMMA.1688.F32.TF32 R216, R232.reuse, R12, R236 ;  /* 0x0000000ce8d8723c */ /* 0x048fe600000810ec */
[----:B------:R-:W3:Y:S04]  /*5ce50*/  LDL.LU R236, [R1+0x6c0] ;  /* 0x0006c00001ec7983 */ /* 0x000ee80000300800 */
[----:B------:R-:W3:Y:S04]  /*5ce60*/  LDL.LU R237, [R1+0x6c4] ;  /* 0x0006c40001ed7983 */ /* 0x000ee80000300800 */
[----:B------:R-:W3:Y:S04]  /*5ce70*/  LDL.LU R238, [R1+0x6c8] ;  /* 0x0006c80001ee7983 */ /* 0x000ee80000300800 */
[----:B------:R-:W3:Y:S01]  /*5ce80*/  LDL.LU R239, [R1+0x6cc] ;  /* 0x0006cc0001ef7983 */ /* 0x000ee20000300800 */
[C---:B----4-:R-:W-:Y:S07]  /*5ce90*/  HMMA.1688.F32.TF32 R220, R232.reuse, R16, R220 ;  /* 0x00000010e8dc723c */ /* 0x050fee00000810dc */
[----:B------:R4:W-:Y:S04]  /*5cea0*/  STL [R1+0x24dc], R216 ;  /* 0x0024dcd801007387 */ /* 0x0009e80000100800 */
[----:B------:R-:W-:Y:S04]  /*5ceb0*/  STL [R1+0x24d8], R217 ;  /* 0x0024d8d901007387 */ /* 0x000fe80000100800 */
[----:B------:R1:W-:Y:S04]  /*5cec0*/  STL [R1+0x24d4], R218 ;  /* 0x0024d4da01007387 */ /* 0x0003e80000100800 */
[----:B------:R1:W-:Y:S04]  /*5ced0*/  STL [R1+0x24d0], R219 ;  /* 0x0024d0db01007387 */ /* 0x0003e80000100800 */
        /* <DEDUP_REMOVED lines=8> */
[C---:B------:R-:W-:Y:S08]  /*5cf60*/  HMMA.1688.F32.TF32 R224, R232.reuse, R20, R224 ;  /* 0x00000014e8e0723c */ /* 0x040ff000000810e0 */
[C---:B------:R-:W-:Y:S08]  /*5cf70*/  HMMA.1688.F32.TF32 R72, R232.reuse, R24, R188 ;  /* 0x00000018e848723c */ /* 0x040ff000000810bc */
[----:B------:R-:W-:Y:S07]  /*5cf80*/  HMMA.1688.F32.TF32 R68, R232, R28, R244 ;  /* 0x0000001ce844723c */ /* 0x000fee00000810f4 */
[----:B------:R-:W-:Y:S04]  /*5cf90*/  STL [R1+0x24fc], R224 ;  /* 0x0024fce001007387 */ /* 0x000fe80000100800 */
[----:B------:R-:W-:Y:S04]  /*5cfa0*/  STL [R1+0x24f8], R225 ;  /* 0x0024f8e101007387 */ /* 0x000fe80000100800 */
[----:B------:R-:W-:Y:S04]  /*5cfb0*/  STL [R1+0x24f4], R226 ;  /* 0x0024f4e201007387 */ /* 0x000fe80000100800 */
[----:B------:R1:W-:Y:S04]  /*5cfc0*/  STL [R1+0x24f0], R227 ;  /* 0x0024f0e301007387 */ /* 0x0003e80000100800 */
[----:B------:R-:W-:Y:S04]  /*5cfd0*/  STL.64 [R1+0x60], R72 ;  /* 0x0000604801007387 */ /* 0x000fe80000100a00 */
[----:B------:R-:W-:Y:S04]  /*5cfe0*/  STL.64 [R1+0x68], R74 ;  /* 0x0000684a01007387 */ /* 0x000fe80000100a00 */
[----:B------:R-:W4:Y:S04]  /*5cff0*/  LDL.LU R244, [R1+0x6a0] ;  /* 0x0006a00001f47983 */ /* 0x000f280000300800 */
[----:B------:R-:W4:Y:S04]  /*5d000*/  LDL.LU R245, [R1+0x6a4] ;  /* 0x0006a40001f57983 */ /* 0x000f280000300800 */
[----:B------:R-:W4:Y:S04]  /*5d010*/  LDL.LU R246, [R1+0x6a8] ;  /* 0x0006a80001f67983 */ /* 0x000f280000300800 */
[----:B------:R-:W4:Y:S01]  /*5d020*/  LDL.LU R247, [R1+0x6ac] ;  /* 0x0006ac0001f77983 */ /* 0x000f220000300800 */
[----:B-1----:R-:W-:Y:S01]  /*5d030*/  MOV R210, R71 ;  /* 0x0000004700d27202 */ /* 0x002fe20000000f00 */
[----:B------:R-:W-:Y:S01]  /*5d040*/  IMAD.MOV.U32 R209, RZ, RZ, R70 ;  /* 0x000000ffffd17224 */ /* 0x000fe200078e0046 */
[----:B--2---:R-:W-:Y:S01]  /*5d050*/  MOV R212, R68 ;  /* 0x0000004400d47202 */ /* 0x004fe20000000f00 */
[----:B------:R-:W-:-:S02]  /*5d060*/  IMAD.MOV.U32 R208, RZ, RZ, R69 ;  /* 0x000000ffffd07224 */ /* 0x000fc400078e0045 */
        /* <DEDUP_REMOVED lines=9> */
[----:B----4-:R-:W-:Y:S01]  /*5d100*/  IMAD.MOV.U32 R216, RZ, RZ, R68 ;  /* 0x000000ffffd87224 */ /* 0x010fe200078e0044 */
[----:B------:R-:W-:Y:S01]  /*5d110*/  MOV R218, R70 ;  /* 0x0000004600da7202 */ /* 0x000fe20000000f00 */
[----:B------:R-:W-:-:S02]  /*5d120*/  IMAD.MOV.U32 R217, RZ, RZ, R69 ;  /* 0x000000ffffd97224 */ /* 0x000fc400078e0045 */
[----:B------:R-:W-:-:S05]  /*5d130*/  IMAD.MOV.U32 R219, RZ, RZ, R71 ;  /* 0x000000ffffdb7224 */ /* 0x000fca00078e0047 */
[----:B------:R4:W-:Y:S04]  /*5d140*/  STL [R1+0x251c], R219 ;  /* 0x00251cdb01007387 */ /* 0x0009e80000100800 */
[----:B------:R1:W-:Y:S04]  /*5d150*/  STL [R1+0x2518], R218 ;  /* 0x002518da01007387 */ /* 0x0003e80000100800 */
[----:B------:R-:W-:Y:S04]  /*5d160*/  STL [R1+0x2514], R217 ;  /* 0x002514d901007387 */ /* 0x000fe80000100800 */
[----:B------:R1:W-:Y:S04]  /*5d170*/  STL [R1+0x2510], R216 ;  /* 0x002510d801007387 */ /* 0x0003e80000100800 */
[----:B------:R-:W2:Y:S04]  /*5d180*/  LDL.LU R188, [R1+0x680] ;  /* 0x0006800001bc7983 */ /* 0x000ea80000300800 */
[----:B------:R-:W2:Y:S01]  /*5d190*/  LDL.LU R189, [R1+0x684] ;  /* 0x0006840001bd7983 */ /* 0x000ea20000300800 */
[C---:B------:R-:W-:Y:S03]  /*5d1a0*/  HMMA.1688.F32.TF32 R68, R232.reuse, R36, R240 ;  /* 0x00000024e844723c */ /* 0x040fe600000810f0 */
[----:B------:R-:W2:Y:S04]  /*5d1b0*/  LDL.LU R190, [R1+0x688] ;  /* 0x0006880001be7983 */ /* 0x000ea80000300800 */
[----:B------:R-:W2:Y:S11]  /*5d1c0*/  LDL.LU R191, [R1+0x68c] ;  /* 0x00068c0001bf7983 */ /* 0x000eb60000300800 */
[----:B------:R-:W-:Y:S06]  /*5d1d0*/  @!UPT UIADD3 URZ, URZ, URZ, URZ ;  /* 0x0000003f3f3ff290 */ /* 0x000fec000fffe03f */
        /* <DEDUP_REMOVED lines=19> */
[----:B------:R-:W-:Y:S01]  /*5d310*/  MOV R224, R68 ;  /* 0x0000004400e07202 */ /* 0x000fe20000000f00 */
        /* <DEDUP_REMOVED lines=10> */
[----:B------:R-:W-:Y:S01]  /*5d3c0*/  IMAD.MOV.U32 R211, RZ, RZ, R68 ;  /* 0x000000ffffd37224 */ /* 0x000fe200078e0044 */
[----:B------:R-:W-:Y:S01]  /*5d3d0*/  MOV R214, R70 ;  /* 0x0000004600d67202 */ /* 0x000fe20000000f00 */
[----:B------:R-:W-:-:S02]  /*5d3e0*/  IMAD.MOV.U32 R213, RZ, RZ, R69 ;  /* 0x000000ffffd57224 */ /* 0x000fc400078e0045 */
[----:B------:R-:W-:Y:S02]  /*5d3f0*/  IMAD.MOV.U32 R215, RZ, RZ, R71 ;  /* 0x000000ffffd77224 */ /* 0x000fe400078e0047 */
[C---:B--2---:R-:W-:Y:S11]  /*5d400*/  HMMA.1688.F32.TF32 R68, R232.reuse, R48, R188 ;  /* 0x00000030e844723c */ /* 0x044ff600000810bc */
[----:B------:R-:W-:Y:S11]  /*5d410*/  @!UPT UIADD3 URZ, URZ, URZ, URZ ;  /* 0x0000003f3f3ff290 */ /* 0x000ff6000fffe03f */
[----:B------:R-:W-:Y:S02]  /*5d420*/  @!UPT UIADD3 URZ, URZ, URZ, URZ ;  /* 0x0000003f3f3ff290 */ /* 0x000fe4000fffe03f */
[----:B-1----:R-:W-:Y:S01]  /*5d430*/  IMAD.MOV.U32 R210, RZ, RZ, R68 ;  /* 0x000000ffffd27224 */ /* 0x002fe200078e0044 */
[----:B------:R-:W-:Y:S01]  /*5d440*/  MOV R209, R69 ;  /* 0x0000004500d17202 */ /* 0x000fe20000000f00 */
[----:B------:R-:W-:Y:S02]  /*5d450*/  IMAD.MOV.U32 R208, RZ, RZ, R70 ;  /* 0x000000ffffd07224 */ /* 0x000fe400078e0046 */
[----:B------:R-:W-:Y:S02]  /*5d460*/  IMAD.MOV.U32 R212, RZ, RZ, R71 ;  /* 0x000000ffffd47224 */ /* 0x000fe400078e0047 */
[C---:B----4-:R-:W-:Y:S01]  /*5d470*/  HMMA.1688.F32.TF32 R68, R232.reuse, R52, R240 ;  /* 0x00000034e844723c */ /* 0x050fe200000810f0 */
[----:B------:R-:W-:Y:S04]  /*5d480*/  STL [R1+0x254c], R215 ;  /* 0x00254cd701007387 */ /* 0x000fe80000100800 */
[----:B------:R-:W-:Y:S11]  /*5d490*/  STL [R1+0x2548], R214 ;  /* 0x002548d601007387 */ /* 0x000ff60000100800 */
[----:B------:R-:W-:Y:S08]  /*5d4a0*/  @!UPT UIADD3 URZ, URZ, URZ, URZ ;  /* 0x0000003f3f3ff290 */ /* 0x000ff0000fffe03f */
[----:B------:R-:W-:Y:S01]  /*5d4b0*/  MOV R219, R68 ;  /* 0x0000004400db7202 */ /* 0x000fe20000000f00 */
[----:B------:R-:W-:Y:S01]  /*5d4c0*/  IMAD.MOV.U32 R218, RZ, RZ, R69 ;  /* 0x000000ffffda7224 */ /* 0x000fe200078e0045 */
[----:B------:R-:W-:Y:S01]  /*5d4d0*/  MOV R216, R71 ;  /* 0x0000004700d87202 */ /* 0x000fe20000000f00 */
[----:B------:R-:W-:Y:S02]  /*5d4e0*/  IMAD.MOV.U32 R217, RZ, RZ, R70 ;  /* 0x000000ffffd97224 */ /* 0x000fe400078e0046 */
[----:B------:R-:W-:Y:S01]  /*5d4f0*/  HMMA.1688.F32.TF32 R68, R232, R56, R244 ;  /* 0x00000038e844723c */ /* 0x000fe200000810f4 */
[----:B------:R-:W-:Y:S04]  /*5d500*/  STL [R1+0x2544], R213 ;  /* 0x002544d501007387 */ /* 0x000fe80000100800 */
[----:B------:R1:W-:Y:S04]  /*5d510*/  STL [R1+0x2540], R211 ;  /* 0x002540d301007387 */ /* 0x0003e80000100800 */
[----:B------:R2:W-:Y:S04]  /*5d520*/  STL [R1+0x255c], R212 ;  /* 0x00255cd401007387 */ /* 0x0005e80000100800 */
[----:B------:R4:W-:Y:S04]  /*5d530*/  STL [R1+0x2558], R208 ;  /* 0x002558d001007387 */ /* 0x0009e80000100800 */
[----:B------:R1:W-:Y:S04]  /*5d540*/  STL [R1+0x2554], R209 ;  /* 0x002554d101007387 */ /* 0x0003e80000100800 */
[----:B------:R1:W-:Y:S04]  /*5d550*/  STL [R1+0x2550], R210 ;  /* 0x002550d201007387 */ /* 0x0003e80000100800 */
[----:B------:R1:W-:Y:S01]  /*5d560*/  STL [R1+0x256c], R216 ;  /* 0x00256cd801007387 */ /* 0x0003e20000100800 */
[----:B------:R-:W-:-:S03]  /*5d570*/  IMAD.MOV.U32 R220, RZ, RZ, R71 ;  /* 0x000000ffffdc7224 */ /* 0x000fc600078e0047 */
[----:B------:R1:W-:Y:S01]  /*5d580*/  STL [R1+0x2568], R217 ;  /* 0x002568d901007387 */ /* 0x0003e20000100800 */
[----:B------:R-:W-:-:S03]  /*5d590*/  MOV R221, R70 ;  /* 0x0000004600dd7202 */ /* 0x000fc60000000f00 */
[----:B------:R-:W-:Y:S01]  /*5d5a0*/  STL [R1+0x2564], R218 ;  /* 0x002564da01007387 */ /* 0x000fe20000100800 */
[----:B------:R-:W-:-:S03]  /*5d5b0*/  IMAD.MOV.U32 R222, RZ, RZ, R69 ;  /* 0x000000ffffde7224 */ /* 0x000fc600078e0045 */
[----:B------:R1:W-:Y:S01]  /*5d5c0*/  STL [R1+0x2560], R219 ;  /* 0x002560db01007387 */ /* 0x0003e20000100800 */
[----:B------:R-:W-:-:S03]  /*5d5d0*/  IMAD.MOV.U32 R223, RZ, RZ, R68 ;  /* 0x000000ffffdf7224 */ /* 0x000fc600078e0044 */
[----:B------:R-:W2:Y:S04]  /*5d5e0*/  LDL.LU R244, [R1+0x640] ;  /* 0x0006400001f47983 */ /* 0x000ea80000300800 */
[----:B------:R-:W2:Y:S04]  /*5d5f0*/  LDL.LU R245, [R1+0x644] ;  /* 0x0006440001f57983 */ /* 0x000ea80000300800 */
[----:B------:R-:W2:Y:S04]  /*5d600*/  LDL.LU R246, [R1+0x648] ;  /* 0x0006480001f67983 */ /* 0x000ea80000300800 */
[----:B------:R-:W2:Y:S04]  /*5d610*/  LDL.LU R247, [R1+0x64c] ;  /* 0x00064c0001f77983 */ /* 0x000ea80000300800 */
[----:B------:R1:W-:Y:S04]  /*5d620*/  STL [R1+0x257c], R220 ;  /* 0x00257cdc01007387 */ /* 0x0003e80000100800 */
[----:B------:R-:W-:Y:S04]  /*5d630*/  STL [R1+0x2578], R221 ;  /* 0x002578dd01007387 */ /* 0x000fe80000100800 */
[----:B------:R1:W-:Y:S04]  /*5d640*/  STL [R1+0x2574], R222 ;  /* 0x002574de01007387 */ /* 0x0003e80000100800 */
[----:B------:R1:W-:Y:S01]  /*5d650*/  STL [R1+0x2570], R223 ;  /* 0x002570df01007387 */ /* 0x0003e20000100800 */
[----:B---3--:R-:W-:Y:S07]  /*5d660*/  HMMA.1688.F32.TF32 R68, R232, R60, R236 ;  /* 0x0000003ce844723c */ /* 0x008fee00000810ec */
[----:B------:R-:W-:-:S02]  /*5d670*/  MOV R236, R251 ;  /* 0x000000fb00ec7202 */ /* 0x000fc40000000f00 */
[----:B------:R-:W3:Y:S04]  /*5d680*/  LDL.LU R251, [R1+0x27b8] ;  /* 0x0027b80001fb7983 */ /* 0x000ee80000300800 */
[----:B------:R-:W2:Y:S04]  /*5d690*/  LDL.LU R237, [R1+0x1e4] ;  /* 0x0001e40001ed7983 */ /* 0x000ea80000300800 */
[----:B------:R-:W2:Y:S04]  /*5d6a0*/  LDL.LU R238, [R1+0x1e8] ;  /* 0x0001e80001ee7983 */ /* 0x000ea80000300800 */
[----:B------:R-:W2:Y:S03]  /*5d6b0*/  LDL.LU R239, [R1+0x1ec] ;  /* 0x0001ec0001ef7983 */ /* 0x000ea60000300800 */
        /* <DEDUP_REMOVED lines=9> */
[----:B------:R-:W-:Y:S04]  /*5d750*/  LDS R232, [R3+0x38400] ;  /* 0x0384000003e87984 */ /* 0x000fe80000000800 */
[----:B------:R-:W-:Y:S04]  /*5d760*/  LDS R234, [R3+0x3a400] ;  /* 0x03a4000003ea7984 */ /* 0x000fe80000000800 */
[----:B------:R-:W-:Y:S04]  /*5d770*/  LDS R233, [R0+0x38400] ;  /* 0x0384000000e97984 */ /* 0x000fe80000000800 */
[----:B------:R-:W3:Y:S09]  /*5d780*/  LDS R235, [R0+0x3a400] ;  /* 0x03a4000000eb7984 */ /* 0x000ef20000000800 */
[----:B-1----:R-:W-:Y:S01]  /*5d790*/  IMAD.MOV.U32 R211, RZ, RZ, R71 ;  /* 0x000000ffffd37224 */ /* 0x002fe200078e0047 */
[----:B------:R-:W-:Y:S01]  /*5d7a0*/  MOV R213, R70 ;  /* 0x0000004600d57202 */ /* 0x000fe20000000f00 */
[----:B------:R-:W-:-:S02]  /*5d7b0*/  IMAD.MOV.U32 R214, RZ, RZ, R69 ;  /* 0x000000ffffd67224 */ /* 0x000fc400078e0045 */
[----:B------:R-:W-:Y:S01]  /*5d7c0*/  IMAD.MOV.U32 R215, RZ, RZ, R68 ;  /* 0x000000ffffd77224 */ /* 0x000fe200078e0044 */
[----:B------:R1:W-:Y:S04]  /*5d7d0*/  STL [R1+0x259c], R211 ;  /* 0x00259cd301007387 */ /* 0x0003e80000100800 */
[----:B------:R1:W-:Y:S04]  /*5d7e0*/  STL [R1+0x2598], R213 ;  /* 0x002598d501007387 */ /* 0x0003e80000100800 */
[----:B------:R-:W-:Y:S04]  /*5d7f0*/  STL [R1+0x2594], R214 ;  /* 0x002594d601007387 */ /* 0x000fe80000100800 */
[----:B------:R1:W-:Y:S04]  /*5d800*/  STL [R1+0x2590], R215 ;  /* 0x002590d701007387 */ /* 0x0003e80000100800 */
[----:B------:R-:W3:Y:S04]  /*5d810*/  LDL.LU R180, [R1+0x630] ;  /* 0x0006300001b47983 */ /* 0x000ee80000300800 */
[----:B------:R-:W3:Y:S04]  /*5d820*/  LDL.LU R181, [R1+0x634] ;  /* 0x0006340001b57983 */ /* 0x000ee80000300800 */
[----:B------:R-:W3:Y:S04]  /*5d830*/  LDL.LU R182, [R1+0x638] ;  /* 0x0006380001b67983 */ /* 0x000ee80000300800 */
[----:B------:R-:W3:Y:S01]  /*5d840*/  LDL.LU R183, [R1+0x63c] ;  /* 0x00063c0001b77983 */ /* 0x000ee20000300800 */
[C---:B--2---:R-:W-:Y:S03]  /*5d850*/  HMMA.1688.F32.TF32 R248, R228.reuse, R4, R244 ;  /* 0x00000004e4f8723c */ /* 0x044fe600000810f4 */
[----:B------:R-:W2:Y:S04]  /*5d860*/  LDL.LU R184, [R1+0x620] ;  /* 0x0006200001b87983 */ /* 0x000ea80000300800 */
[----:B------:R-:W2:Y:S04]  /*5d870*/  LDL.LU R185, [R1+0x624] ;  /* 0x0006240001b97983 */ /* 0x000ea80000300800 */
[----:B------:R-:W2:Y:S04]  /*5d880*/  LDL.LU R186, [R1+0x628] ;  /* 0x0006280001ba7983 */ /* 0x000ea80000300800 */
[----:B------:R-:W2:Y:S08]  /*5d890*/  LDL.LU R187, [R1+0x62c] ;  /* 0x00062c0001bb7983 */ /* 0x000eb00000300800 */
[----:B------:R1:W-:Y:S04]  /*5d8a0*/  STL [R1+0x25ac], R248 ;  /* 0x0025acf801007387 */ /* 0x0003e80000100800 */
[----:B------:R-:W-:Y:S04]  /*5d8b0*/  STL [R1+0x25a8], R249 ;  /* 0x0025a8f901007387 */ /* 0x000fe80000100800 */
[----:B------:R1:W-:Y:S04]  /*5d8c0*/  STL [R1+0x25a4], R250 ;  /* 0x0025a4fa01007387 */ /* 0x0003e80000100800 */
[----:B------:R1:W-:Y:S04]  /*5d8d0*/  STL [R1+0x25a0], R251 ;  /* 0x0025a0fb01007387 */ /* 0x0003e80000100800 */
        /* <DEDUP_REMOVED lines=17> */
[----:B------:R-:W-:Y:S01]  /*5d9f0*/  IMAD.MOV.U32 R212, RZ, RZ, R68 ;  /* 0x000000ffffd47224 */ /* 0x000fe200078e0044 */
[----:B----4-:R-:W-:Y:S01]  /*5da00*/  MOV R208, R69 ;  /* 0x0000004500d07202 */ /* 0x010fe20000000f00 */
[----:B------:R-:W-:-:S02]  /*5da10*/  IMAD.MOV.U32 R209, RZ, RZ, R70 ;  /* 0x000000ffffd17224 */ /* 0x000fc400078e0046 */
[----:B------:R-:W-:-:S05]  /*5da20*/  IMAD.MOV.U32 R210, RZ, RZ, R71 ;  /* 0x000000ffffd27224 */ /* 0x000fca00078e0047 */
[----:B------:R4:W-:Y:S04]  /*5da30*/  STL [R1+0x25bc], R210 ;  /* 0x0025bcd201007387 */ /* 0x0009e80000100800 */
[----:B------:R1:W-:Y:S04]  /*5da40*/  STL [R1+0x25b8], R209 ;  /* 0x0025b8d101007387 */ /* 0x0003e80000100800 */
[----:B------:R1:W-:Y:S04]  /*5da50*/  STL [R1+0x25b4], R208 ;  /* 0x0025b4d001007387 */ /* 0x0003e80000100800 */
[----:B------:R1:W-:Y:S01]  /*5da60*/  STL [R1+0x25b0], R212 ;  /* 0x0025b0d401007387 */ /* 0x0003e20000100800 */
[C---:B---3--:R-:W-:Y:S11]  /*5da70*/  HMMA.1688.F32.TF32 R68, R228.reuse, R12, R180 ;  /* 0x0000000ce444723c */ /* 0x048ff600000810b4 */
[----:B------:R-:W-:Y:S11]  /*5da80*/  @!UPT UIADD3 URZ, URZ, URZ, URZ ;  /* 0x0000003f3f3ff290 */ /* 0x000ff6000fffe03f */
[----:B------:R-:W-:Y:S02]  /*5da90*/  @!UPT UIADD3 URZ, URZ, URZ, URZ ;  /* 0x0000003f3f3ff290 */ /* 0x000fe4000fffe03f */
[----:B------:R-:W-:Y:S01]  /*5daa0*/  MOV R216, R68 ;  /* 0x0000004400d87202 */ /* 0x000fe20000000f00 */
[----:B------:R-:W-:Y:S01]  /*5dab0*/  IMAD.MOV.U32 R217, RZ, RZ, R69 ;  /* 0x000000ffffd97224 */ /* 0x000fe200078e0045 */
[----:B------:R-:W-:Y:S01]  /*5dac0*/  MOV R219, R71 ;  /* 0x0000004700db7202 */ /* 0x000fe20000000f00 */
[----:B------:R-:W-:Y:S02]  /*5dad0*/  IMAD.MOV.U32 R218, RZ, RZ, R70 ;  /* 0x000000ffffda7224 */ /* 0x000fe400078e0046 */
[C---:B--2---:R-:W-:Y:S11]  /*5dae0*/  HMMA.1688.F32.TF32 R68, R228.reuse, R16, R184 ;  /* 0x00000010e444723c */ /* 0x044ff600000810b8 */
        /* <DEDUP_REMOVED lines=16> */
[----:B-1----:R-:W-:Y:S01]  /*5dbf0*/  MOV R211, R68 ;  /* 0x0000004400d37202 */ /* 0x002fe20000000f00 */
[----:B------:R-:W-:Y:S01]  /*5dc00*/  IMAD.MOV.U32 R213, RZ, RZ, R69 ;  /* 0x000000ffffd57224 */ /* 0x000fe200078e0045 */
[----:B------:R-:W-:Y:S01]  /*5dc10*/  MOV R215, R71 ;  /* 0x0000004700d77202 */ /* 0x000fe20000000f00 */
[----:B------:R-:W-:Y:S02]  /*5dc20*/  IMAD.MOV.U32 R214, RZ, RZ, R70 ;  /* 0x000000ffffd67224 */ /* 0x000fe400078e0046 */
[C---:B------:R-:W-:Y:S01]  /*5dc30*/  HMMA.1688.F32.TF32 R68, R228.reuse, R28, R244 ;  /* 0x0000001ce444723c */ /* 0x040fe200000810f4 */
[----:B------:R-:W-:Y:S04]  /*5dc40*/  STL [R1+0x25cc], R219 ;  /* 0x0025ccdb01007387 */ /* 0x000fe80000100800 */
[----:B------:R-:W-:Y:S04]  /*5dc50*/  STL [R1+0x25c8], R218 ;  /* 0x0025c8da01007387 */ /* 0x000fe80000100800 */
[----:B------:R1:W-:Y:S11]  /*5dc60*/  STL [R1+0x25c4], R217 ;  /* 0x0025c4d901007387 */ /* 0x0003f60000100800 */
[----:B------:R-:W-:Y:S04]  /*5dc70*/  @!UPT UIADD3 URZ, URZ, URZ, URZ ;  /* 0x0000003f3f3ff290 */ /* 0x000fe8000fffe03f */
[----:B------:R-:W-:Y:S01]  /*5dc80*/  IMAD.MOV.U32 R248, RZ, RZ, R68 ;  /* 0x000000fffff87224 */ /* 0x000fe200078e0044 */
[----:B------:R-:W-:Y:S01]  /*5dc90*/  MOV R250, R70 ;  /* 0x0000004600fa7202 */ /* 0x000fe20000000f00 */
[----:B------:R-:W-:Y:S02]  /*5dca0*/  IMAD.MOV.U32 R249, RZ, RZ, R69 ;  /* 0x000000fffff97224 */ /* 0x000fe400078e0045 */
[----:B------:R-:W-:Y:S02]  /*5dcb0*/  IMAD.MOV.U32 R251, RZ, RZ, R71 ;  /* 0x000000fffffb7224 */ /* 0x000fe400078e0047 */
[----:B------:R-:W-:Y:S01]  /*5dcc0*/  HMMA.1688.F32.TF32 R68, R228, R32, R236 ;  /* 0x00000020e444723c */ /* 0x000fe200000810ec */
[----:B------:R2:W-:Y:S04]  /*5dcd0*/  STL [R1+0x25c0], R216 ;  /* 0x0025c0d801007387 */ /* 0x0005e80000100800 */
[----:B------:R-:W3:Y:S04]  /*5dce0*/  LDL.LU R240, [R1+0x2b0] ;  /* 0x0002b00001f07983 */ /* 0x000ee80000300800 */
[----:B------:R-:W3:Y:S04]  /*5dcf0*/  LDL.LU R241, [R1+0x2b4] ;  /* 0x0002b40001f17983 */ /* 0x000ee80000300800 */
[----:B------:R-:W3:Y:S04]  /*5dd00*/  LDL.LU R242, [R1+0x2b8] ;  /* 0x0002b80001f27983 */ /* 0x000ee80000300800 */
[----:B------:R-:W3:Y:S04]  /*5dd10*/  LDL.LU R243, [R1+0x2bc] ;  /* 0x0002bc0001f37983 */ /* 0x000ee80000300800 */
[----:B------:R-:W2:Y:S04]  /*5dd20*/  LDL.LU R188, [R1+0x2c0] ;  /* 0x0002c00001bc7983 */ /* 0x000ea80000300800 */
[----:B------:R-:W2:Y:S04]  /*5dd30*/  LDL.LU R189, [R1+0x2c4] ;  /* 0x0002c40001bd7983 */ /* 0x000ea80000300800 */
[----:B------:R-:W2:Y:S04]  /*5dd40*/  LDL.LU R190, [R1+0x2c8] ;  /* 0x0002c80001be7983 */ /* 0x000ea80000300800 */
[----:B------:R-:W2:Y:S01]  /*5dd50*/  LDL.LU R191, [R1+0x2cc] ;  /* 0x0002cc0001bf7983 */ /* 0x000ea20000300800 */
[----:B----4-:R-:W-:-:S03]  /*5dd60*/  IMAD.MOV.U32 R210, RZ, RZ, R68 ;  /* 0x000000ffffd27224 */ /* 0x010fc600078e0044 */
[----:B------:R-:W4:Y:S01]  /*5dd70*/  LDL.LU R184, [R1+0x2d0] ;  /* 0x0002d00001b87983 */ /* 0x000f220000300800 */
[----:B------:R-:W-:-:S03]  /*5dd80*/  MOV R209, R69 ;  /* 0x0000004500d17202 */ /* 0x000fc60000000f00 */
[----:B------:R-:W4:Y:S01]  /*5dd90*/  LDL.LU R185, [R1+0x2d4] ;  /* 0x0002d40001b97983 */ /* 0x000f220000300800 */
[----:B------:R-:W-:-:S03]  /*5dda0*/  IMAD.MOV.U32 R208, RZ, RZ, R70 ;  /* 0x000000ffffd07224 */ /* 0x000fc600078e0046 */
[----:B------:R-:W4:Y:S01]  /*5ddb0*/  LDL.LU R186, [R1+0x2d8] ;  /* 0x0002d80001ba7983 */ /* 0x000f220000300800 */
[----:B------:R-:W-:-:S03]  /*5ddc0*/  IMAD.MOV.U32 R212, RZ, RZ, R71 ;  /* 0x000000ffffd47224 */ /* 0x000fc600078e0047 */
        /* <DEDUP_REMOVED lines=82> */
[C---:B---3--:R-:W-:Y:S11]  /*5e2f0*/  HMMA.1688.F32.TF32 R236, R228.reuse, R40, R236 ;  /* 0x00000028e4ec723c */ /* 0x048ff600000810ec */
[----:B------:R-:W-:Y:S05]  /*5e300*/  @!UPT UIADD3 URZ, URZ, URZ, URZ ;  /* 0x0000003f3f3ff290 */ /* 0x000fea000fffe03f */
[----:B-1----:R-:W-:Y:S01]  /*5e310*/  IMAD.MOV.U32 R217, RZ, RZ, R134 ;  /* 0x000000ffffd97224 */ /* 0x002fe200078e0086 */
[----:B------:R-:W-:Y:S01]  /*5e320*/  MOV R216, R135 ;  /* 0x0000008700d87202 */ /* 0x000fe20000000f00 */
[----:B------:R-:W-:Y:S01]  /*5e330*/  IMAD.MOV.U32 R218, RZ, RZ, R133 ;  /* 0x000000ffffda7224 */ /* 0x000fe200078e0085 */
[----:B------:R-:W-:Y:S01]  /*5e340*/  MOV R219, R132 ;  /* 0x0000008400db7202 */ /* 0x000fe20000000f00 */
[----:B------:R-:W2:Y:S04]  /*5e350*/  LDL.LU.64 R134, [R1+0x27b0] ;  /* 0x0027b00001867983 */ /* 0x000ea80000300a00 */
[----:B------:R-:W2:Y:S04]  /*5e360*/  LDL.LU.64 R132, [R1+0x27a8] ;  /* 0x0027a80001847983 */ /* 0x000ea80000300a00 */
[----:B------:R-:W-:Y:S04]  /*5e370*/  STL.64 [R1+0x540], R236 ;  /* 0x000540ec01007387 */ /* 0x000fe80000100a00 */
[----:B------:R1:W-:Y:S04]  /*5e380*/  STL.64 [R1+0x548], R238 ;  /* 0x000548ee01007387 */ /* 0x0003e80000100a00 */
[----:B-1----:R-:W3:Y:S04]  /*5e390*/  LDL.LU.64 R238, [R1+0x27a0] ;  /* 0x0027a00001ee7983 */ /* 0x002ee80000300a00 */
[----:B------:R-:W2:Y:S01]  /*5e3a0*/  LDL.LU.64 R236, [R1+0x2798] ;  /* 0x0027980001ec7983 */ /* 0x000ea20000300a00 */
[C---:B----4-:R-:W-:Y:S08]  /*5e3b0*/  HMMA.1688.F32.TF32 R128, R228.reuse, R44, R128 ;  /* 0x0000002ce480723c */ /* 0x050ff00000081080 */
        /* <DEDUP_REMOVED lines=18> */
[----:B------:R-:W-:Y:S04]  /*5e4e0*/  LDS R228, [R3+0x38500] ;  /* 0x0385000003e47984 */ /* 0x000fe80000000800 */
[----:B------:R-:W-:Y:S01]  /*5e4f0*/  LDS R230, [R3+0x3a500] ;  /* 0x03a5000003e67984 */ /* 0x000fe20000000800 */
[C---:B----4-:R-:W-:Y:S03]  /*5e500*/  HMMA.1688.F32.TF32 R108, R232.reuse, R8, R100 ;  /* 0x00000008e86c723c */ /* 0x050fe60000081064 */
[----:B------:R-:W-:Y:S04]  /*5e510*/  LDS R229, [R0+0x38500] ;  /* 0x0385000000e57984 */ /* 0x000fe80000000800 */
[----:B------:R-:W1:Y:S01]  /*5e520*/  LDS R231, [R0+0x3a500] ;  /* 0x03a5000000e77984 */ /* 0x000e620000000800 */
        /* <DEDUP_REMOVED lines=36> */
[----:B----4-:R-:W-:Y:S07]  /*5e770*/  HMMA.1688.F32.TF32 R68, R232, R60, R244 ;  /* 0x0000003ce844723c */ /* 0x010fee00000810f4 */
[----:B------:R-:W-:Y:S04]  /*5e780*/  STL.64 [R1+0x360], R76 ;  /* 0x0003604c01007387 */ /* 0x000fe80000100a00 */
[----:B------:R-:W-:Y:S04]  /*5e790*/  STL.64 [R1+0x368], R78 ;  /* 0x0003684e01007387 */ /* 0x000fe80000100a00 */
[----:B------:R-:W-:Y:S04]  /*5e7a0*/  STL.64 [R1+0x330], R72 ;  /* 0x0003304801007387 */ /* 0x000fe80000100a00 */
[----:B------:R-:W-:Y:S01]  /*5e7b0*/  STL.64 [R1+0x338], R74 ;  /* 0x0003384a01007387 */ /* 0x000fe20000100a00 */
[----:B---3--:R-:W-:-:S03]  /*5e7c0*/  IMAD.MOV.U32 R240, RZ, RZ, R238 ;  /* 0x000000fffff07224 */ /* 0x008fc600078e00ee */
[----:B------:R-:W3:Y:S01]  /*5e7d0*/  LDL.LU R238, [R1+0x2794] ;  /* 0x0027940001ee7983 */ /* 0x000ee20000300800 */
[----:B--2---:R-:W-:-:S03]  /*5e7e0*/  IMAD.MOV.U32 R241, RZ, RZ, R236 ;  /* 0x000000fffff17224 */ /* 0x004fc600078e00ec */
[----:B------:R1:W-:Y:S01]  /*5e7f0*/  STL.64 [R1+0x2d0], R68 ;  /* 0x0002d04401007387 */ /* 0x0003e20000100a00 */
[----:B------:R-:W-:Y:S01]  /*5e800*/  MOV R242, R237 ;  /* 0x000000ed00f27202 */ /* 0x000fe20000000f00 */
[----:B------:R-:W-:Y:S02]  /*5e810*/  IMAD.MOV.U32 R243, RZ, RZ, R239 ;  /* 0x000000fffff37224 */ /* 0x000fe400078e00ef */
[----:B------:R2:W-:Y:S04]  /*5e820*/  STL.64 [R1+0x2d8], R70 ;  /* 0x0002d84601007387 */ /* 0x0005e80000100a00 */
        /* <DEDUP_REMOVED lines=10> */
[----:B------:R-:W3:Y:S01]  /*5e8d0*/  LDL.LU R239, [R1+0x2780] ;  /* 0x0027800001ef7983 */ /* 0x000ee20000300800 */
[----:B----4-:R-:W-:Y:S02]  /*5e8e0*/  IMAD.MOV.U32 R186, RZ, RZ, R236 ;  /* 0x000000ffffba7224 */ /* 0x010fe400078e00ec */
[----:B------:R-:W-:Y:S01]  /*5e8f0*/  IMAD.MOV.U32 R187, RZ, RZ, R238 ;  /* 0x000000ffffbb7224 */ /* 0x000fe200078e00ee */
[----:B------:R-:W4:Y:S04]  /*5e900*/  LDL.LU R236, [R1+0x277c] ;  /* 0x00277c0001ec7983 */ /* 0x000f280000300800 */
[----:B------:R-:W4:Y:S04]  /*5e910*/  LDL.LU R238, [R1+0x2778] ;  /* 0x0027780001ee7983 */ /* 0x000f280000300800 */
[----:B-1----:R-:W4:Y:S04]  /*5e920*/  LDL.LU R68, [R1+0x1c0] ;  /* 0x0001c00001447983 */ /* 0x002f280000300800 */
[----:B------:R-:W4:Y:S01]  /*5e930*/  LDL.LU R69, [R1+0x1c4] ;  /* 0x0001c40001457983 */ /* 0x000f220000300800 */
[----:B--2---:R-:W-:-:S03]  /*5e940*/  MOV R70, R237 ;  /* 0x000000ed00467202 */ /* 0x004fc60000000f00 */
[----:B------:R-:W2:Y:S01]  /*5e950*/  LDL.LU R237, [R1+0x2774] ;  /* 0x0027740001ed7983 */ /* 0x000ea20000300800 */
[----:B---3--:R-:W-:-:S03]  /*5e960*/  IMAD.MOV.U32 R71, RZ, RZ, R239 ;  /* 0x000000ffff477224 */ /* 0x008fc600078e00ef */
[----:B------:R-:W3:Y:S01]  /*5e970*/  LDL.LU R239, [R1+0x2770] ;  /* 0x0027700001ef7983 */ /* 0x000ee20000300800 */
[----:B----4-:R-:W-:-:S03]  /*5e980*/  MOV R75, R236 ;  /* 0x000000ec004b7202 */ /* 0x010fc60000000f00 */
[----:B------:R-:W4:Y:S01]  /*5e990*/  LDL.LU R72, [R1+0x1d0] ;  /* 0x0001d00001487983 */ /* 0x000f220000300800 */
[----:B------:R-:W-:-:S03]  /*5e9a0*/  IMAD.MOV.U32 R74, RZ, RZ, R238 ;  /* 0x000000ffff4a7224 */ /* 0x000fc600078e00ee */
[----:B------:R-:W4:Y:S04]  /*5e9b0*/  LDL.LU R73, [R1+0x1d4] ;  /* 0x0001d40001497983 */ /* 0x000f280000300800 */
[----:B------:R-:W4:Y:S04]  /*5e9c0*/  LDL.LU R238, [R1+0x276c] ;  /* 0x00276c0001ee7983 */ /* 0x000f280000300800 */
[----:B------:R-:W4:Y:S01]  /*5e9d0*/  LDL.LU R236, [R1+0x2768] ;  /* 0x0027680001ec7983 */ /* 0x000f220000300800 */
[----:B--2---:R-:W-:-:S03]  /*5e9e0*/  IMAD.MOV.U32 R76, RZ, RZ, R237 ;  /* 0x000000ffff4c7224 */ /* 0x004fc600078e00ed */
[----:B------:R-:W2:Y:S01]  /*5e9f0*/  LDL.LU R237, [R1+0x2764] ;  /* 0x0027640001ed7983 */ /* 0x000ea20000300800 */
[----:B---3--:R-:W-:-:S03]  /*5ea00*/  IMAD.MOV.U32 R77, RZ, RZ, R239 ;  /* 0x000000ffff4d7224 */ /* 0x008fc600078e00ef */
[----:B------:R-:W3:Y:S04]  /*5ea10*/  LDL.LU R239, [R1+0x2760] ;  /* 0x0027600001ef7983 */ /* 0x000ee80000300800 */
[----:B------:R-:W3:Y:S04]  /*5ea20*/  LDL.LU R78, [R1+0x928] ;  /* 0x00092800014e7983 */ /* 0x000ee80000300800 */
[----:B------:R-:W3:Y:S01]  /*5ea30*/  LDL.LU R79, [R1+0x92c] ;  /* 0x00092c00014f7983 */ /* 0x000ee20000300800 */
[----:B----4-:R-:W-:-:S03]  /*5ea40*/  MOV R84, R238 ;  /* 0x000000ee00547202 */ /* 0x010fc60000000f00 */
[----:B------:R-:W4:Y:S01]  /*5ea50*/  LDL.LU R238, [R1+0x275c] ;  /* 0x00275c0001ee7983 */ /* 0x000f220000300800 */
[----:B------:R-:W-:-:S03]  /*5ea60*/  IMAD.MOV.U32 R85, RZ, RZ, R236 ;  /* 0x000000ffff557224 */ /* 0x000fc600078e00ec */
[----:B------:R-:W4:Y:S01]  /*5ea70*/  LDL.LU R236, [R1+0x2758] ;  /* 0x0027580001ec7983 */ /* 0x000f220000300800 */
[----:B--2---:R-:W-:-:S03]  /*5ea80*/  IMAD.MOV.U32 R86, RZ, RZ, R237 ;  /* 0x000000ffff567224 */ /* 0x004fc600078e00ed */
[----:B------:R-:W2:Y:S01]  /*5ea90*/  LDL.LU R237, [R1+0x2754] ;  /* 0x0027540001ed7983 */ /* 0x000ea20000300800 */
[----:B---3--:R-:W-:-:S03]  /*5eaa0*/  MOV R87, R239 ;  /* 0x000000ef00577202 */ /* 0x008fc60000000f00 */
[----:B------:R-:W3:Y:S04]  /*5eab0*/  LDL.LU R239, [R1+0x2750] ;  /* 0x0027500001ef7983 */ /* 0x000ee80000300800 */
[----:B------:R-:W3:Y:S04]  /*5eac0*/  LDL.LU R88, [R1+0x950] ;  /* 0x0009500001587983 */ /* 0x000ee80000300800 */
[----:B------:R-:W3:Y:S04]  /*5ead0*/  LDL.LU R89, [R1+0x954] ;  /* 0x0009540001597983 */ /* 0x000ee80000300800 */
[----:B------:R-:W3:Y:S01]  /*5eae0*/  LDL.LU R90, [R1+0x958] ;  /* 0x00095800015a7983 */ /* 0x000ee20000300800 */
[----:B----4-:R-:W-:Y:S01]  /*5eaf0*/  IMAD.MOV.U32 R95, RZ, RZ, R238 ;  /* 0x000000ffff5f7224 */ /* 0x010fe200078e00ee */
[----:B------:R-:W-:-:S02]  /*5eb00*/  MOV R94, R236 ;  /* 0x000000ec005e7202 */ /* 0x000fc40000000f00 */
        /* <DEDUP_REMOVED lines=13> */
[----:B----4-:R-:W-:Y:S02]  /*5ebe0*/  IMAD.MOV.U32 R104, RZ, RZ, R236 ;  /* 0x000000ffff687224 */ /* 0x010fe400078e00ec */
[----:B------:R-:W2:Y:S01]  /*5ebf0*/  LDL.LU R236, [R1+0x273c] ;  /* 0x00273c0001ec7983 */ /* 0x000ea20000300800 */
[----:B------:R-:W-:-:S03]  /*5ec00*/  MOV R105, R238 ;  /* 0x000000ee00697202 */ /* 0x000fc60000000f00 */
[----:B------:R-:W3:Y:S04]  /*5ec10*/  LDL.LU R238, [R1+0x2738] ;  /* 0x0027380001ee7983 */ /* 0x000ee80000300800 */
[----:B------:R-:W4:Y:S04]  /*5ec20*/  LDL.LU R239, [R1+0x2734] ;  /* 0x0027340001ef7983 */ /* 0x000f280000300800 */
[----:B------:R-:W4:Y:S04]  /*5ec30*/  LDL.LU R237, [R1+0x2730] ;  /* 0x0027300001ed7983 */ /* 0x000f280000300800 */
[----:B------:R-:W4:Y:S04]  /*5ec40*/  LDL.LU R108, [R1+0x9a0] ;  /* 0x0009a000016c7983 */ /* 0x000f280000300800 */
[----:B------:R-:W4:Y:S04]  /*5ec50*/  LDL.LU R109, [R1+0x9a4] ;  /* 0x0009a400016d7983 */ /* 0x000f280000300800 */
[----:B------:R-:W4:Y:S04]  /*5ec60*/  LDL.LU R110, [R1+0x9a8] ;  /* 0x0009a800016e7983 */ /* 0x000f280000300800 */
[----:B------:R-:W4:Y:S01]  /*5ec70*/  LDL.LU R111, [R1+0x9ac] ;  /* 0x0009ac00016f7983 */ /* 0x000f220000300800 */
[----:B--2---:R-:W-:-:S03]  /*5ec80*/  MOV R119, R236 ;  /* 0x000000ec00777202 */ /* 0x004fc60000000f00 */
[----:B------:R-:W2:Y:S01]  /*5ec90*/  LDL.LU R236, [R1+0x290] ;  /* 0x0002900001ec7983 */ /* 0x000ea20000300800 */
[----:B---3--:R-:W-:Y:S01]  /*5eca0*/  IMAD.MOV.U32 R117, RZ, RZ, R238 ;  /* 0x000000ffff757224 */ /* 0x008fe200078e00ee */
[----:B----4-:R-:W-:Y:S01]  /*5ecb0*/  MOV R116, R239 ;  /* 0x000000ef00747202 */ /* 0x010fe20000000f00 */
[----:B------:R-:W-:Y:S02]  /*5ecc0*/  IMAD.MOV.U32 R118, RZ, RZ, R237 ;  /* 0x000000ffff767224 */ /* 0x000fe400078e00ed */
        /* <DEDUP_REMOVED lines=36> */
[----:B------:R-:W2:Y:S04]  /*5ef10*/  LDL.LU.64 R238, [R1+0x2728] ;  /* 0x0027280001ee7983 */ /* 0x000ea80000300a00 */
[----:B------:R-:W2:Y:S01]  /*5ef20*/  LDL.LU.64 R236, [R1+0x2720] ;  /* 0x0027200001ec7983 */ /* 0x000ea20000300a00 */
[C---:B------:R-:W-:Y:S08]  /*5ef30*/  HMMA.1688.F32.TF32 R116, R228.reuse, R20, R116 ;  /* 0x00000014e474723c */ /* 0x040ff00000081074 */
[C---:B---3--:R-:W-:Y:S08]  /*5ef40*/  HMMA.1688.F32.TF32 R120, R228.reuse, R16, R120 ;  /* 0x00000010e478723c */ /* 0x048ff00000081078 */
[C---:B----4-:R-:W-:Y:S01]  /*5ef50*/  HMMA.1688.F32.TF32 R124, R228.reuse, R12, R124 ;  /* 0x0000000ce47c723c */ /* 0x050fe2000008107c */
[----:B------:R-:W-:Y:S07]  /*5ef60*/  STL.64 [R1+0x2a0], R232 ;  /* 0x0002a0e801007387 */ /* 0x000fee0000100a00 */
[C---:B------:R-:W-:Y:S01]  /*5ef70*/  HMMA.1688.F32.TF32 R128, R228.reuse, R8, R128 ;  /* 0x00000008e480723c */ /* 0x040fe20000081080 */
[----:B------:R-:W-:Y:S04]  /*5ef80*/  STL.64 [R1+0x2a8], R234 ;  /* 0x0002a8ea01007387 */ /* 0x000fe80000100a00 */
[----:B------:R-:W-:Y:S04]  /*5ef90*/  LDS R232, [R3+0x38600] ;  /* 0x0386000003e87984 */ /* 0x000fe80000000800 */
[----:B------:R-:W-:Y:S04]  /*5efa0*/  LDS R234, [R3+0x3a600] ;  /* 0x03a6000003ea7984 */ /* 0x000fe80000000800 */
[----:B------:R-:W-:Y:S01]  /*5efb0*/  LDS R233, [R0+0x38600] ;  /* 0x0386000000e97984 */ /* 0x000fe20000000800 */
[C---:B------:R-:W-:Y:S03]  /*5efc0*/  HMMA.1688.F32.TF32 R112, R228.reuse, R24, R112 ;  /* 0x00000018e470723c */ /* 0x040fe60000081070 */
[----:B------:R-:W1:Y:S05]  /*5efd0*/  LDS R235, [R0+0x3a600] ;  /* 0x03a6000000eb7984 */ /* 0x000e6a0000000800 */
[C---:B--2---:R-:W-:Y:S11]  /*5efe0*/  HMMA.1688.F32.TF32 R236, R228.reuse, R4, R236 ;  /* 0x00000004e4ec723c */ /* 0x044ff600000810ec */
[----:B------:R-:W-:Y:S11]  /*5eff0*/  @!UPT UIADD3 URZ, URZ, URZ, URZ ;  /* 0x0000003f3f3ff290 */ /* 0x000ff6000fffe03f */
[----:B------:R-:W-:Y:S01]  /*5f000*/  @!UPT UIADD3 URZ, URZ, URZ, URZ ;  /* 0x0000003f3f3ff290 */ /* 0x000fe2000fffe03f */
[----:B------:R-:W-:Y:S04]  /*5f010*/  STL.64 [R1+0x290], R236 ;  /* 0x000290ec01007387 */ /* 0x000fe80000100a00 */
[----:B------:R-:W-:Y:S04]  /*5f020*/  STL.64 [R1+0x298], R238 ;  /* 0x000298ee01007387 */ /* 0x000fe80000100a00 */
[----:B------:R-:W-:Y:S04]  /*5f030*/  STL.64 [R1+0x2b0], R128 ;  /* 0x0002b08001007387 */ /* 0x000fe80000100a00 */
[----:B------:R2:W-:Y:S04]  /*5f040*/  STL.64 [R1+0x2b8], R130 ;  /* 0x0002b88201007387 */ /* 0x0005e80000100a00 */
[----:B------:R-:W-:Y:S04]  /*5f050*/  LDS R236, [R3+0x38700] ;  /* 0x0387000003ec7984 */ /* 0x000fe80000000800 */
[----:B------:R-:W-:Y:S04]  /*5f060*/  LDS R238, [R3+0x3a700] ;  /* 0x03a7000003ee7984 */ /* 0x000fe80000000800 */
[----:B--2---:R-:W2:Y:S04]  /*5f070*/  LDL.LU.64 R130, [R1+0x2718] ;  /* 0x0027180001827983 */ /* 0x004ea80000300a00 */
        /* <DEDUP_REMOVED lines=9> */
[----:B-1----:R-:W2:Y:S04]  /*5f110*/  LDL.LU.64 R122, [R1+0x26f8] ;  /* 0x0026f800017a7983 */ /* 0x002ea80000300a00 */
[----:B------:R-:W2:Y:S04]  /*5f120*/  LDL.LU.64 R120, [R1+0x26f0] ;  /* 0x0026f00001787983 */ /* 0x000ea80000300a00 */
[----:B------:R-:W-:Y:S04]  /*5f130*/  STL.64 [R1+0x350], R116 ;  /* 0x0003507401007387 */ /* 0x000fe80000100a00 */
[----:B------:R1:W-:Y:S04]  /*5f140*/  STL.64 [R1+0x358], R118 ;  /* 0x0003587601007387 */ /* 0x0003e80000100a00 */
[----:B------:R-:W-:Y:S04]  /*5f150*/  STL.64 [R1+0x380], R112 ;  /* 0x0003807001007387 */ /* 0x000fe80000100a00 */
[----:B------:R4:W-:Y:S01]  /*5f160*/  STL.64 [R1+0x388], R114 ;  /* 0x0003887201007387 */ /* 0x0009e20000100a00 */
[C---:B-1----:R-:W-:Y:S08]  /*5f170*/  HMMA.1688.F32.TF32 R116, R228.reuse, R28, R108 ;  /* 0x0000001ce474723c */ /* 0x042ff0000008106c */
[C---:B----4-:R-:W-:Y:S08]  /*5f180*/  HMMA.1688.F32.TF32 R112, R228.reuse, R32, R104 ;  /* 0x00000020e470723c */ /* 0x050ff00000081068 */
        /* <DEDUP_REMOVED lines=9> */
[----:B------:R-:W-:Y:S01]  /*5f220*/  HMMA.1688.F32.TF32 R80, R228, R64, R72 ;  /* 0x00000040e450723c */ /* 0x000fe20000081048 */
        /* <DEDUP_REMOVED lines=28> */
[C---:B----4-:R-:W-:Y:S08]  /*5f3f0*/  HMMA.1688.F32.TF32 R72, R232.reuse, R20, R240 ;  /* 0x00000014e848723c */ /* 0x050ff000000810f0 */
[C---:B-1----:R-:W-:Y:S07]  /*5f400*/  HMMA.1688.F32.TF32 R68, R232.reuse, R24, R244 ;  /* 0x00000018e844723c */ /* 0x042fee00000810f4 */
[----:B------:R-:W-:Y:S04]  /*5f410*/  STL.64 [R1+0x2e0], R76 ;  /* 0x0002e04c01007387 */ /* 0x000fe80000100a00 */
[----:B------:R-:W-:Y:S04]  /*5f420*/  STL.64 [R1+0x2e8], R78 ;  /* 0x0002e84e01007387 */ /* 0x000fe80000100a00 */
[----:B------:R-:W3:Y:S04]  /*5f430*/  LDL.LU R188, [R1+0x40] ;  /* 0x0000400001bc7983 */ /* 0x000ee80000300800 */
        /* <DEDUP_REMOVED lines=79> */
[C---:B--2---:R-:W-:Y:S11]  /*5f930*/  HMMA.1688.F32.TF32 R244, R232.reuse, R28, R244 ;  /* 0x0000001ce8f4723c */ /* 0x044ff600000810f4 */
[----:B------:R-:W-:Y:S11]  /*5f940*/  @!UPT UIADD3 URZ, URZ, URZ, URZ ;  /* 0x0000003f3f3ff290 */ /* 0x000ff6000fffe03f */
[----:B------:R-:W-:Y:S01]  /*5f950*/  @!UPT UIADD3 URZ, URZ, URZ, URZ ;  /* 0x0000003f3f3ff290 */ /* 0x000fe2000fffe03f */
[----:B------:R1:W-:Y:S04]  /*5f960*/  STL.64 [R1+0x1b0], R244 ;  /* 0x0001b0f401007387 */ /* 0x0003e80000100a00 */
[----:B------:R2:W-:Y:S04]  /*5f970*/  STL.64 [R1+0x1b8], R246 ;  /* 0x0001b8f601007387 */ /* 0x0005e80000100a00 */
[----:B-1----:R-:W4:Y:S04]  /*5f980*/  LDL.LU R244, [R1+0x20] ;  /* 0x0000200001f47983 */ /* 0x002f280000300800 */
[----:B------:R-:W4:Y:S04]  /*5f990*/  LDL.LU R245, [R1+0x24] ;  /* 0x0000240001f57983 */ /* 0x000f280000300800 */
[----:B--2---:R-:W4:Y:S04]  /*5f9a0*/  LDL.LU R246, [R1+0x28] ;  /* 0x0000280001f67983 */ /* 0x004f280000300800 */
[----:B------:R-:W4:Y:S01]  /*5f9b0*/  LDL.LU R247, [R1+0x2c] ;  /* 0x00002c0001f77983 */ /* 0x000f220000300800 */
[C---:B---3--:R-:W-:Y:S08]  /*5f9c0*/  HMMA.1688.F32.TF32 R116, R232.reuse, R32, R116 ;  /* 0x00000020e874723c */ /* 0x048ff00000081074 */
[C---:B------:R-:W-:Y:S08]  /*5f9d0*/  HMMA.1688.F32.TF32 R112, R232.reuse, R36, R112 ;  /* 0x00000024e870723c */ /* 0x040ff00000081070 */
[C---:B------:R-:W-:Y:S08]  /*5f9e0*/  HMMA.1688.F32.TF32 R108, R232.reuse, R40, R108 ;  /* 0x00000028e86c723c */ /* 0x040ff0000008106c */
[C---:B------:R-:W-:Y:S01]  /*5f9f0*/  HMMA.1688.F32.TF32 R104, R232.reuse, R44, R104 ;  /* 0x0000002ce868723c */ /* 0x040fe20000081068 */
        /* <DEDUP_REMOVED lines=9> */
[----:B------:R1:W-:Y:S07]  /*5fa90*/  STL.64 [R1+0x198], R114 ;  /* 0x0001987201007387 */ /* 0x0003ee0000100a00 */
[----:B------:R-:W-:Y:S01]  /*5faa0*/  HMMA.1688.F32.TF32 R232, R232, R64, R84 ;  /* 0x00000040e8e8723c */ /* 0x000fe20000081054 */
[----:B-1----:R-:W3:Y:S04]  /*5fab0*/  LDL.LU.64 R114, [R1+0x26d8] ;  /* 0x0026d80001727983 */ /* 0x002ee80000300a00 */
[----:B------:R-:W3:Y:S04]  /*5fac0*/  LDL.LU.64 R112, [R1+0x26d0] ;  /* 0x0026d00001707983 */ /* 0x000ee80000300a00 */
        /* <DEDUP_REMOVED lines=30> */
[----:B------:R-:W2:Y:S04]  /*5fcb0*/  LDL.LU.64 R86, [R1+0x2668] ;  /* 0x0026680001567983 */ /* 0x000ea80000300a00 */
[----:B------:R-:W2:Y:S01]  /*5fcc0*/  LDL.LU.64 R84, [R1+0x2660] ;  /* 0x0026600001547983 */ /* 0x000ea20000300a00 */
[C---:B------:R-:W-:Y:S03]  /*5fcd0*/  HMMA.1688.F32.TF32 R184, R236.reuse, R28, R184 ;  /* 0x0000001cecb8723c */ /* 0x040fe600000810b8 */
[----:B------:R1:W-:Y:S04]  /*5fce0*/  STL.64 [R1+0x120], R232 ;  /* 0x000120e801007387 */ /* 0x0003e80000100a00 */
[----:B------:R-:W-:Y:S01]  /*5fcf0*/  STL.64 [R1+0x128], R234 ;  /* 0x000128ea01007387 */ /* 0x000fe20000100a00 */
[C---:B------:R-:W-:Y:S03]  /*5fd00*/  HMMA.1688.F32.TF32 R188, R236.reuse, R32, R188 ;  /* 0x00000020ecbc723c */ /* 0x040fe600000810bc */
[----:B-1----:R-:W2:Y:S04]  /*5fd10*/  LDL.LU R232, [R1+0x10] ;  /* 0x0000100001e87983 */ /* 0x002ea80000300800 */
[----:B------:R-:W2:Y:S04]  /*5fd20*/  LDL.LU R233, [R1+0x14] ;  /* 0x0000140001e97983 */ /* 0x000ea80000300800 */
[----:B------:R-:W-:Y:S04]  /*5fd30*/  STL.64 [R1+0x110], R80 ;  /* 0x0001105001007387 */ /* 0x000fe80000100a00 */
[----:B------:R1:W-:Y:S01]  /*5fd40*/  STL.64 [R1+0x118], R82 ;  /* 0x0001185201007387 */ /* 0x0003e20000100a00 */
[C---:B------:R-:W-:Y:S03]  /*5fd50*/  HMMA.1688.F32.TF32 R240, R236.reuse, R36, R240 ;  /* 0x00000024ecf0723c */ /* 0x040fe600000810f0 */
[----:B-1----:R-:W3:Y:S04]  /*5fd60*/  LDL.LU.64 R82, [R1+0x2658] ;  /* 0x0026580001527983 */ /* 0x002ee80000300a00 */
[----:B------:R-:W3:Y:S04]  /*5fd70*/  LDL.LU.64 R80, [R1+0x2650] ;  /* 0x0026500001507983 */ /* 0x000ee80000300a00 */
[----:B------:R-:W-:Y:S04]  /*5fd80*/  STL.64 [R1+0x100], R76 ;  /* 0x0001004c01007387 */ /* 0x000fe80000100a00 */
[----:B------:R1:W-:Y:S04]  /*5fd90*/  STL.64 [R1+0x108], R78 ;  /* 0x0001084e01007387 */ /* 0x0003e80000100a00 */
[----:B-1----:R-:W3:Y:S04]  /*5fda0*/  LDL.LU.64 R78, [R1+0x2648] ;  /* 0x00264800014e7983 */ /* 0x002ee80000300a00 */
[----:B------:R-:W3:Y:S04]  /*5fdb0*/  LDL.LU.64 R76, [R1+0x2640] ;  /* 0x00264000014c7983 */ /* 0x000ee80000300a00 */
[----:B------:R-:W-:Y:S01]  /*5fdc0*/  STL.64 [R1+0xf0], R72 ;  /* 0x0000f04801007387 */ /* 0x000fe20000100a00 */
[----:B----4-:R-:W-:Y:S03]  /*5fdd0*/  HMMA.1688.F32.TF32 R244, R236, R40, R244 ;  /* 0x00000028ecf4723c */ /* 0x010fe600000810f4 */
        /* <DEDUP_REMOVED lines=8> */
[----:B------:R-:W-:Y:S04]  /*5fe60*/  STL.64 [R1+0xd8], R230 ;  /* 0x0000d8e601007387 */ /* 0x000fe80000100a00 */
[----:B------:R-:W-:Y:S04]  /*5fe70*/  STL.64 [R1+0xc0], R180 ;  /* 0x0000c0b401007387 */ /* 0x000fe80000100a00 */
[----:B------:R1:W-:Y:S01]  /*5fe80*/  STL.64 [R1+0xc8], R182 ;  /* 0x0000c8b601007387 */ /* 0x0003e20000100a00 */
[----:B------:R-:W-:Y:S01]  /*5fe90*/  IMAD.MOV.U32 R21, RZ, RZ, R242 ;  /* 0x000000ffff157224 */ /* 0x000fe200078e00f2 */
[----:B------:R-:W-:Y:S01]  /*5fea0*/  MOV R20, R243 ;  /* 0x000000f300147202 */ /* 0x000fe20000000f00 */
[----:B------:R-:W-:Y:S01]  /*5feb0*/  IMAD.MOV.U32 R24, RZ, RZ, R241 ;  /* 0x000000ffff187224 */ /* 0x000fe200078e00f1 */
[----:B------:R-:W-:Y:S01]  /*5fec0*/  MOV R25, R240 ;  /* 0x000000f000197202 */ /* 0x000fe20000000f00 */
[----:B------:R-:W-:Y:S01]  /*5fed0*/  IMAD.MOV.U32 R12, RZ, RZ, R247 ;  /* 0x000000ffff0c7224 */ /* 0x000fe200078e00f7 */
[----:B------:R-:W-:Y:S01]  /*5fee0*/  MOV R13, R246 ;  /* 0x000000f6000d7202 */ /* 0x000fe20000000f00 */
[----:B------:R-:W-:Y:S01]  /*5fef0*/  IMAD.MOV.U32 R17, RZ, RZ, R244 ;  /* 0x000000ffff117224 */ /* 0x000fe200078e00f4 */
[----:B------:R-:W-:Y:S04]  /*5ff00*/  LDS R228, [R3+0x3c000] ;  /* 0x03c0000003e47984 */ /* 0x000fe80000000800 */
[----:B-1----:R-:W4:Y:S04]  /*5ff10*/  LDL.LU.64 R182, [R1+0x2618] ;  /* 0x0026180001b67983 */ /* 0x002f280000300a00 */
[----:B------:R-:W4:Y:S04]  /*5ff20*/  LDL.LU.64 R180, [R1+0x2610] ;  /* 0x0026100001b47983 */ /* 0x000f280000300a00 */
[----:B------:R-:W-:Y:S04]  /*5ff30*/  STL.64 [R1+0xb0], R184 ;  /* 0x0000b0b801007387 */ /* 0x000fe80000100a00 */
[----:B------:R1:W-:Y:S01]  /*5ff40*/  STL.64 [R1+0xb8], R186 ;  /* 0x0000b8ba01007387 */ /* 0x0003e20000100a00 */
[----:B------:R-:W-:-:S02]  /*5ff50*/  IMAD.MOV.U32 R16, RZ, RZ, R245 ;  /* 0x000000ffff107224 */ /* 0x000fc400078e00f5 */
[----:B------:R-:W-:Y:S01]  /*5ff60*/  IMAD.MOV.U32 R234, RZ, RZ, R252 ;  /* 0x000000ffffea7224 */ /* 0x000fe200078e00fc */
[----:B------:R-:W-:Y:S01]  /*5ff70*/  LDS R230, [R3+0x3e000] ;  /* 0x03e0000003e67984 */ /* 0x000fe20000000800 */
[----:B------:R-:W-:-:S03]  /*5ff80*/  IMAD.MOV.U32 R235, RZ, RZ, R2 ;  /* 0x000000ffffeb7224 */ /* 0x000fc600078e0002 */
[----:B------:R-:W-:Y:S04]  /*5ff90*/  LDS R229, [R0+0x3c000] ;  /* 0x03c0000000e57984 */ /* 0x000fe80000000800 */
[----:B-1----:R-:W4:Y:S04]  /*5ffa0*/  LDL.LU.64 R186, [R1+0x2608] ;  /* 0x0026080001ba7983 */ /* 0x002f280000300a00 */
[----:B------:R-:W4:Y:S04]  /*5ffb0*/  LDL.LU.64 R184, [R1+0x2600] ;  /* 0x0026000001b87983 */ /* 0x000f280000300a00 */
[----:B------:R-:W-:Y:S04]  /*5ffc0*/  STL.64 [R1+0xa0], R188 ;  /* 0x0000a0bc01007387 */ /* 0x000fe80000100a00 */
[----:B------:R1:W-:Y:S04]  /*5ffd0*/  STL.64 [R1+0xa8], R190 ;  /* 0x0000a8be01007387 */ /* 0x0003e80000100a00 */
[----:B------:R-:W3:Y:S04]  /*5ffe0*/  LDS R231, [R0+0x3e000] ;  /* 0x03e0000000e77984 */ /* 0x000ee80000000800 */
[----:B-1----:R-:W4:Y:S04]  /*5fff0*/  LDL.LU.64 R190, [R1+0x25f8] ;  /* 0x0025f80001be7983 */ /* 0x002f280000300a00 */
[----:B------:R-:W4:Y:S04]  /*60000*/  LDL.LU.64 R188, [R1+0x25f0] ;  /* 0x0025f00001bc7983 */ /* 0x000f280000300a00 */
[----:B------:R-:W4:Y:S04]  /*60010*/  LDL.LU.64 R242, [R1+0x25e8] ;  /* 0x0025e80001f27983 */ /* 0x000f280000300a00 */
[----:B------:R-:W4:Y:S04]  /*60020*/  LDL.LU.64 R240, [R1+0x25e0] ;  /* 0x0025e00001f07983 */ /* 0x000f280000300a00 */
[----:B------:R-:W4:Y:S04]  /*60030*/  LDL.LU.64 R246, [R1+0x25d8] ;  /* 0x0025d80001f67983 */ /* 0x000f280000300a00 */
[----:B------:R-:W4:Y:S01]  /*60040*/  LDL.LU.64 R244, [R1+0x25d0] ;  /* 0x0025d00001f47983 */ /* 0x000f220000300a00 */
[----:B--2---:R-:W-:Y:S11]  /*60050*/  HMMA.1688.F32.TF32 R232, R236, R44, R232 ;  /* 0x0000002cece8723c */ /* 0x004ff600000810e8 */
[----:B------:R-:W-:Y:S11]  /*60060*/  @!UPT UIADD3 URZ, URZ, URZ, URZ ;  /* 0x0000003f3f3ff290 */ /* 0x000ff6000fffe03f */
[----:B------:R-:W-:Y:S02]  /*60070*/  @!UPT UIADD3 URZ, URZ, URZ, URZ ;  /* 0x0000003f3f3ff290 */ /* 0x000fe4000fffe03f */
[----:B------:R-:W-:Y:S01]  /*60080*/  IMAD.MOV.U32 R40, RZ, RZ, R232 ;  /* 0x000000ffff287224 */ /* 0x000fe200078e00e8 */
[----:B------:R-:W-:Y:S01]  /*60090*/  MOV R41, R233 ;  /* 0x000000e900297202 */ /* 0x000fe20000000f00 */
[----:B------:R-:W-:Y:S02]  /*600a0*/  IMAD.MOV.U32 R45, RZ, RZ, R234 ;  /* 0x000000ffff2d7224 */ /* 0x000fe400078e00ea */
[----:B------:R-:W-:Y:S01]  /*600b0*/  IMAD.MOV.U32 R44, RZ, RZ, R235 ;  /* 0x000000ffff2c7224 */ /* 0x000fe200078e00eb */
[----:B---3--:R-:W-:Y:S08]  /*600c0*/  HMMA.1688.F32.TF32 R76, R228, R14, R76 ;  /* 0x0000000ee44c723c */ /* 0x008ff0000008104c */
[----:B----4-:R-:W-:Y:S08]  /*600d0*/  HMMA.1688.F32.TF32 R232, R236, R48, R244 ;  /* 0x00000030ece8723c */ /* 0x010ff000000810f4 */
[C---:B------:R-:W-:Y:S08]  /*600e0*/  HMMA.1688.F32.TF32 R244, R228.reuse, R6, R68 ;  /* 0x00000006e4f4723c */ /* 0x040ff00000081044 */
[----:B------:R-:W-:Y:S08]  /*600f0*/  HMMA.1688.F32.TF32 R68, R228, R18, R80 ;  /* 0x00000012e444723c */ /* 0x000ff00000081050 */
[----:B------:R-:W-:Y:S01]  /*60100*/  MOV R28, R232 ;  /* 0x000000e8001c7202 */ /* 0x000fe20000000f00 */
[----:B------:R-:W-:Y:S01]  /*60110*/  IMAD.MOV.U32 R29, RZ, RZ, R233 ;  /* 0x000000ffff1d7224 */ /* 0x000fe200078e00e9 */
[----:B------:R-:W-:Y:S01]  /*60120*/  MOV R252, R235 ;  /* 0x000000eb00fc7202 */ /* 0x000fe20000000f00 */
[----:B------:R-:W-:-:S02]  /*60130*/  IMAD.MOV.U32 R2, RZ, RZ, R234 ;  /* 0x000000ffff027224 */ /* 0x000fc400078e00ea */
[----:B------:R-:W-:Y:S08]  /*60140*/  HMMA.1688.F32.TF32 R232, R236, R52, R240 ;  /* 0x00000034ece8723c */ /* 0x000ff000000810f0 */
[C---:B------:R-:W-:Y:S01]  /*60150*/  HMMA.1688.F32.TF32 R240, R228.reuse, R10, R72 ;  /* 0x0000000ae4f0723c */ /* 0x040fe20000081048 */
[----:B------:R-:W-:Y:S04]  /*60160*/  STL.64 [R1+0x23d0], R246 ;  /* 0x0023d0f601007387 */ /* 0x000fe80000100a00 */
[----:B------:R-:W-:Y:S03]  /*60170*/  STL.64 [R1+0x23c8], R244 ;  /* 0x0023c8f401007387 */ /* 0x000fe60000100a00 */
[C---:B------:R-:W-:Y:S11]  /*60180*/  HMMA.1688.F32.TF32 R72, R228.reuse, R22, R84 ;  /* 0x00000016e448723c */ /* 0x040ff60000081054 */
[----:B------:R-:W-:Y:S04]  /*60190*/  @!UPT UIADD3 URZ, URZ, URZ, URZ ;  /* 0x0000003f3f3ff290 */ /* 0x000fe8000fffe03f */
[----:B------:R-:W-:Y:S04]  /*601a0*/  STL.64 [R1+0x23e0], R242 ;  /* 0x0023e0f201007387 */ /* 0x000fe80000100a00 */
[----:B------:R-:W-:Y:S04]  /*601b0*/  STL.64 [R1+0x23d8], R240 ;  /* 0x0023d8f001007387 */ /* 0x000fe80000100a00 */
[----:B------:R-:W-:Y:S04]  /*601c0*/  STL.64 [R1+0x550], R76 ;  /* 0x0005504c01007387 */ /* 0x000fe80000100a00 */
[----:B------:R1:W-:Y:S04]  /*601d0*/  STL.64 [R1+0x558], R78 ;  /* 0x0005584e01007387 */ /* 0x0003e80000100a00 */
[----:B------:R-:W-:Y:S04]  /*601e0*/  STL.64 [R1+0x5b0], R68 ;  /* 0x0005b04401007387 */ /* 0x000fe80000100a00 */
[----:B------:R2:W-:Y:S01]  /*601f0*/  STL.64 [R1+0x5b8], R70 ;  /* 0x0005b84601007387 */ /* 0x0005e20000100a00 */
[C---:B-1----:R-:W-:Y:S08]  /*60200*/  HMMA.1688.F32.TF32 R76, R228.reuse, R26, R88 ;  /* 0x0000001ae44c723c */ /* 0x042ff00000081058 */
[----:B--2---:R-:W-:Y:S01]  /*60210*/  HMMA.1688.F32.TF32 R68, R228, R30, R92 ;  /* 0x0000001ee444723c */ /* 0x004fe2000008105c */
[----:B------:R-:W-:Y:S04]  /*60220*/  STL.64 [R1+0x640], R72 ;  /* 0x0006404801007387 */ /* 0x000fe80000100a00 */
[----:B------:R1:W-:Y:S03]  /*60230*/  STL.64 [R1+0x648], R74 ;  /* 0x0006484a01007387 */ /* 0x0003e60000100a00 */
[----:B------:R-:W-:Y:S07]  /*60240*/  HMMA.1688.F32.TF32 R188, R236, R56, R188 ;  /* 0x00000038ecbc723c */ /* 0x000fee00000810bc */
[----:B------:R-:W-:Y:S01]  /*60250*/  STL.64 [R1+0x6e0], R76 ;  /* 0x0006e04c01007387 */ /* 0x000fe20000100a00 */
[C---:B-1----:R-:W-:Y:S03]  /*60260*/  HMMA.1688.F32.TF32 R72, R228.reuse, R34, R96 ;  /* 0x00000022e448723c */ /* 0x042fe60000081060 */
[----:B------:R1:W-:Y:S04]  /*60270*/  STL.64 [R1+0x6e8], R78 ;  /* 0x0006e84e01007387 */ /* 0x0003e80000100a00 */
[----:B------:R-:W-:Y:S04]  /*60280*/  STL.64 [R1+0x850], R68 ;  /* 0x0008504401007387 */ /* 0x000fe80000100a00 */
[----:B------:R2:W-:Y:S01]  /*60290*/  STL.64 [R1+0x858], R70 ;  /* 0x0008584601007387 */ /* 0x0005e20000100a00 */
[C---:B-1----:R-:W-:Y:S04]  /*602a0*/  HMMA.1688.F32.TF32 R76, R228.reuse, R38, R100 ;  /* 0x00000026e44c723c */ /* 0x042fe80000081064 */
[----:B------:R-:W-:Y:S01]  /*602b0*/  IMAD.MOV.U32 R32, RZ, RZ, R188 ;  /* 0x000000ffff207224 */ /* 0x000fe200078e00bc */
[----:B------:R-:W-:Y:S01]  /*602c0*/  MOV R33, R189 ;  /* 0x000000bd00217202 */ /* 0x000fe20000000f00 */
[----:B------:R-:W-:Y:S01]  /*602d0*/  IMAD.MOV.U32 R53, RZ, RZ, R190 ;  /* 0x000000ffff357224 */ /* 0x000fe200078e00be */
[----:B------:R-:W-:Y:S01]  /*602e0*/  LDS R188, [R3+0x3c100] ;  /* 0x03c1000003bc7984 */ /* 0x000fe20000000800 */
[----:B--2---:R-:W-:Y:S03]  /*602f0*/  HMMA.1688.F32.TF32 R68, R228, R42, R104 ;  /* 0x0000002ae444723c */ /* 0x004fe60000081068 */
[----:B------:R-:W-:Y:S01]  /*60300*/  STL.64 [R1+0x840], R72 ;  /* 0x0008404801007387 */ /* 0x000fe20000100a00 */
[----:B------:R-:W-:-:S03]  /*60310*/  IMAD.MOV.U32 R52, RZ, RZ, R191 ;  /* 0x000000ffff347224 */ /* 0x000fc600078e00bf */
[----:B------:R1:W-:Y:S04]  /*60320*/  STL.64 [R1+0x848], R74 ;  /* 0x0008484a01007387 */ /* 0x0003e80000100a00 */
[----:B------:R-:W-:Y:S04]  /*60330*/  LDS R190, [R3+0x3e100] ;  /* 0x03e1000003be7984 */ /* 0x000fe80000000800 */
[----:B------:R-:W-:Y:S01]  /*60340*/  LDS R189, [R0+0x3c100] ;  /* 0x03c1000000bd7984 */ /* 0x000fe20000000800 */
[C---:B-1----:R-:W-:Y:S03]  /*60350*/  HMMA.1688.F32.TF32 R72, R228.reuse, R46, R108 ;  /* 0x0000002ee448723c */ /* 0x042fe6000008106c */
[----:B------:R-:W-:Y:S04]  /*60360*/  STL.64 [R1+0x8a0], R76 ;  /* 0x0008a04c01007387 */ /* 0x000fe80000100a00 */
[----:B------:R1:W-:Y:S04]  /*60370*/  STL.64 [R1+0x8a8], R78 ;  /* 0x0008a84e01007387 */ /* 0x0003e80000100a00 */
[----:B------:R-:W2:Y:S04]  /*60380*/  LDS R191, [R0+0x3e100] ;  /* 0x03e1000000bf7984 */ /* 0x000ea80000000800 */
[----:B------:R-:W-:Y:S01]  /*60390*/  STL.64 [R1+0x890], R68 ;  /* 0x0008904401007387 */ /* 0x000fe20000100a00 */
[----:B-1----:R-:W-:Y:S03]  /*603a0*/  HMMA.1688.F32.TF32 R76, R228, R50, R112 ;  /* 0x00000032e44c723c */ /* 0x002fe60000081070 */
[----:B------:R1:W-:Y:S05]  /*603b0*/  STL.64 [R1+0x898], R70 ;  /* 0x0008984601007387 */ /* 0x0003ea0000100a00 */
[C---:B------:R-:W-:Y:S08]  /*603c0*/  HMMA.1688.F32.TF32 R180, R236.reuse, R64, R180 ;  /* 0x00000040ecb4723c */ /* 0x040ff000000810b4 */
[----:B------:R-:W-:Y:S01]  /*603d0*/  HMMA.1688.F32.TF32 R184, R236, R60, R184 ;  /* 0x0000003cecb8723c */ /* 0x000fe200000810b8 */
[----:B------:R-:W-:Y:S01]  /*603e0*/  IMAD.MOV.U32 R36, RZ, RZ, R232 ;  /* 0x000000ffff247224 */ /* 0x000fe200078e00e8 */
[----:B------:R-:W-:Y:S01]  /*603f0*/  MOV R49, R234 ;  /* 0x000000ea00317202 */ /* 0x000fe20000000f00 */
[----:B------:R-:W-:-:S02]  /*60400*/  IMAD.MOV.U32 R37, RZ, RZ, R233 ;  /* 0x000000ffff257224 */ /* 0x000fc400078e00e9 */
[----:B------:R-:W-:Y:S02]  /*60410*/  IMAD.MOV.U32 R48, RZ, RZ, R235 ;  /* 0x000000ffff307224 */ /* 0x000fe400078e00eb */
[----:B------:R-:W-:Y:S01]  /*60420*/  IMAD.MOV.U32 R244, RZ, RZ, R219 ;  /* 0x000000fffff47224 */ /* 0x000fe200078e00db */
[C---:B-1----:R-:W-:Y:S01]  /*60430*/  HMMA.1688.F32.TF32 R68, R228.reuse, R54, R116 ;  /* 0x00000036e444723c */ /* 0x042fe20000081074 */
[----:B------:R-:W-:Y:S04]  /*60440*/  STL.64 [R1+0x8d0], R72 ;  /* 0x0008d04801007387 */ /* 0x000fe80000100a00 */
[----:B------:R1:W-:Y:S04]  /*60450*/  STL.64 [R1+0x8d8], R74 ;  /* 0x0008d84a01007387 */ /* 0x0003e80000100a00 */
[----:B------:R-:W-:Y:S04]  /*60460*/  STL.64 [R1+0x8c0], R76 ;  /* 0x0008c04c01007387 */ /* 0x000fe80000100a00 */
[----:B------:R3:W-:Y:S01]  /*60470*/  STL.64 [R1+0x8c8], R78 ;  /* 0x0008c84e01007387 */ /* 0x0007e20000100a00 */
[----:B-1----:R-:W-:Y:S01]  /*60480*/  HMMA.1688.F32.TF32 R72, R228, R58, R120 ;  /* 0x0000003ae448723c */ /* 0x002fe20000081078 */
[----:B------:R-:W-:Y:S01]  /*60490*/  IMAD.MOV.U32 R61, RZ, RZ, R180 ;  /* 0x000000ffff3d7224 */ /* 0x000fe200078e00b4 */
[----:B------:R-:W-:Y:S01]  /*604a0*/  MOV R57, R182 ;  /* 0x000000b600397202 */ /* 0x000fe20000000f00 */
[----:B------:R-:W-:Y:S01]  /*604b0*/  IMAD.MOV.U32 R60, RZ, RZ, R181 ;  /* 0x000000ffff3c7224 */ /* 0x000fe200078e00b5 */
[----:B------:R-:W-:Y:S01]  /*604c0*/  MOV R245, R218 ;  /* 0x000000da00f57202 */ /* 0x000fe20000000f00 */
[----:B------:R-:W-:-:S04]  /*604d0*/  IMAD.MOV.U32 R56, RZ, RZ, R183 ;  /* 0x000000ffff387224 */ /* 0x000fc800078e00b7 */
[----:B------:R-:W-:Y:S01]  /*604e0*/  STL.64 [R1+0x8b0], R68 ;  /* 0x0008b04401007387 */ /* 0x000fe20000100a00 */
[----:B---3--:R-:W-:Y:S03]  /*604f0*/  HMMA.1688.F32.TF32 R76, R228, R62, R124 ;  /* 0x0000003ee44c723c */ /* 0x008fe6000008107c */
[----:B------:R1:W-:Y:S01]  /*60500*/  STL.64 [R1+0x8b8], R70 ;  /* 0x0008b84601007387 */ /* 0x0003e20000100a00 */
[----:B------:R-:W-:Y:S01]  /*60510*/  MOV R9, R184 ;  /* 0x000000b800097202 */ /* 0x000fe20000000f00 */
[----:B------:R-:W-:Y:S01]  /*60520*/  IMAD.MOV.U32 R8, RZ, RZ, R185 ;  /* 0x000000ffff087224 */ /* 0x000fe200078e00b9 */
[----:B------:R-:W-:Y:S01]  /*60530*/  MOV R4, R187 ;  /* 0x000000bb00047202 */ /* 0x000fe20000000f00 */
[----:B------:R-:W-:Y:S02]  /*60540*/  IMAD.MOV.U32 R246, RZ, RZ, R217 ;  /* 0x000000fffff67224 */ /* 0x000fe400078e00d9 */
[----:B------:R-:W-:Y:S01]  /*60550*/  IMAD.MOV.U32 R247, RZ, RZ, R216 ;  /* 0x000000fffff77224 */ /* 0x000fe200078e00d8 */
[----:B--2---:R-:W-:Y:S01]  /*60560*/  HMMA.1688.F32.TF32 R236, R188, R14, R140 ;  /* 0x0000000ebcec723c */ /* 0x004fe2000008108c */
[----:B------:R-:W-:Y:S01]  /*60570*/  IMAD.MOV.U32 R5, RZ, RZ, R186 ;  /* 0x000000ffff057224 */ /* 0x000fe200078e00ba */
[----:B------:R-:W-:Y:S01]  /*60580*/  MOV R240, R210 ;  /* 0x000000d200f07202 */ /* 0x000fe20000000f00 */
[----:B------:R-:W-:Y:S01]  /*60590*/  IMAD.MOV.U32 R241, RZ, RZ, R209 ;  /* 0x000000fffff17224 */ /* 0x000fe200078e00d1 */
[----:B------:R-:W-:-:S04]  /*605a0*/  MOV R243, R212 ;  /* 0x000000d400f37202 */ /* 0x000fc80000000f00 */
[----:B-1----:R-:W-:Y:S08]  /*605b0*/  HMMA.1688.F32.TF32 R68, R228, R66, R128 ;  /* 0x00000042e444723c */ /* 0x002ff00000081080 */
[C---:B------:R-:W-:Y:S08]  /*605c0*/  HMMA.1688.F32.TF32 R228, R188.reuse, R6, R132 ;  /* 0x00000006bce4723c */ /* 0x040ff00000081084 */
[C---:B------:R-:W-:Y:S01]  /*605d0*/  HMMA.1688.F32.TF32 R180, R188.reuse, R10, R136 ;  /* 0x0000000abcb4723c */ /* 0x040fe20000081088 */
[----:B------:R-:W-:Y:S07]  /*605e0*/  STL.64 [R1+0x880], R72 ;  /* 0x0008804801007387 */ /* 0x000fee0000100a00 */
[C---:B------:R-:W-:Y:S01]  /*605f0*/  HMMA.1688.F32.TF32 R232, R188.reuse, R18, R144 ;  /* 0x00000012bce8723c */ /* 0x040fe20000081090 */
[----:B------:R-:W-:Y:S07]  /*60600*/  STL.64 [R1+0x888], R74 ;  /* 0x0008884a01007387 */ /* 0x000fee0000100a00 */
[C---:B------:R-:W-:Y:S08]  /*60610*/  HMMA.1688.F32.TF32 R184, R188.reuse, R22, R148 ;  /* 0x00000016bcb8723c */ /* 0x040ff00000081094 */
[----:B------:R-:W-:Y:S01]  /*60620*/  HMMA.1688.F32.TF32 R80, R188, R34, R160 ;  /* 0x00000022bc50723c */ /* 0x000fe200000810a0 */
[----:B------:R-:W-:Y:S01]  /*60630*/  IMAD.MOV.U32 R242, RZ, RZ, R208 ;  /* 0x000000fffff27224 */ /* 0x000fe200078e00d0 */
[----:B------:R-:W-:Y:S01]  /*60640*/  STL.64 [R1+0x870], R76 ;  /* 0x0008704c01007387 */ /* 0x000fe20000100a00 */
[----:B------:R1:W-:Y:S02]  /*60650*/  STL.64 [R1+0x878], R78 ;  /* 0x0008784e01007387 */ /* 0x0003e40000100a00 */
        /* <DEDUP_REMOVED lines=11> */
[C---:B-1----:R-:W-:Y:S01]  /*60710*/  HMMA.1688.F32.TF32 R76, R188.reuse, R26, R152 ;  /* 0x0000001abc4c723c */ /* 0x042fe20000081098 */
[----:B------:R-:W-:Y:S01]  /*60720*/  STL.64 [R1+0x860], R68 ;  /* 0x0008604401007387 */ /* 0x000fe20000100a00 */
[----:B------:R1:W-:Y:S02]  /*60730*/  STL.64 [R1+0x868], R70 ;  /* 0x0008684601007387 */ /* 0x0003e40000100a00 */
[----:B------:R-:W-:Y:S01]  /*60740*/  STL.64 [R1+0x23f0], R230 ;  /* 0x0023f0e601007387 */ /* 0x000fe20000100a00 */
[----:B------:R-:W-:Y:S01]  /*60750*/  MOV R87, R227 ;  /* 0x000000e300577202 */ /* 0x000fe20000000f00 */
[----:B------:R-:W-:Y:S04]  /*60760*/  LDS R72, [R3+0x3c200] ;  /* 0x03c2000003487984 */ /* 0x000fe80000000800 */
[----:B------:R-:W-:Y:S04]  /*60770*/  LDS R74, [R3+0x3e200] ;  /* 0x03e20000034a7984 */ /* 0x000fe80000000800 */
[----:B------:R-:W-:Y:S04]  /*60780*/  LDS R73, [R0+0x3c200] ;  /* 0x03c2000000497984 */ /* 0x000fe80000000800 */
[----:B------:R-:W-:Y:S04]  /*60790*/  LDS R75, [R0+0x3e200] ;  /* 0x03e20000004b7984 */ /* 0x000fe80000000800 */
[----:B------:R-:W-:Y:S04]  /*607a0*/  LDS R96, [R3+0x3c300] ;  /* 0x03c3000003607984 */ /* 0x000fe80000000800 */
[----:B------:R-:W-:Y:S04]  /*607b0*/  LDS R98, [R3+0x3e300] ;  /* 0x03e3000003627984 */ /* 0x000fe80000000800 */
[----:B------:R-:W-:Y:S04]  /*607c0*/  LDS R97, [R0+0x3c300] ;  /* 0x03c3000000617984 */ /* 0x000fe80000000800 */
[----:B------:R-:W2:Y:S04]  /*607d0*/  LDS R99, [R0+0x3e300] ;  /* 0x03e3000000637984 */ /* 0x000ea80000000800 */
[----:B------:R-:W-:Y:S01]  /*607e0*/  LDS R120, [R3+0x3c400] ;  /* 0x03c4000003787984 */ /* 0x000fe20000000800 */
[C---:B-1----:R-:W-:Y:S03]  /*607f0*/  HMMA.1688.F32.TF32 R68, R188.reuse, R30, R156 ;  /* 0x0000001ebc44723c */ /* 0x042fe6000008109c */
[----:B------:R-:W-:Y:S01]  /*60800*/  STL.64 [R1+0x23e8], R228 ;  /* 0x0023e8e401007387 */ /* 0x000fe20000100a00 */
[----:B------:R-:W-:Y:S02]  /*60810*/  STL.64 [R1+0x2408], R182 ;  /* 0x002408b601007387 */ /* 0x000fe40000100a00 */
[----:B------:R-:W-:Y:S02]  /*60820*/  STL.64 [R1+0x2400], R180 ;  /* 0x002400b401007387 */ /* 0x000fe40000100a00 */
[----:B------:R-:W-:Y:S01]  /*60830*/  STL.64 [R1+0x2418], R238 ;  /* 0x002418ee01007387 */ /* 0x000fe20000100a00 */
[----:B------:R-:W-:Y:S01]  /*60840*/  STL.64 [R1+0x2410], R236 ;  /* 0x002410ec01007387 */ /* 0x000fe20000100a00 */
[----:B------:R-:W-:Y:S02]  /*60850*/  STL.64 [R1+0x2428], R234 ;  /* 0x002428ea01007387 */ /* 0x000fe40000100a00 */
[----:B------:R-:W-:Y:S02]  /*60860*/  STL.64 [R1+0x2420], R232 ;  /* 0x002420e801007387 */ /* 0x000fe40000100a00 */
[----:B------:R-:W-:Y:S01]  /*60870*/  STL.64 [R1+0x2438], R186 ;  /* 0x002438ba01007387 */ /* 0x000fe20000100a00 */
[----:B------:R-:W-:Y:S01]  /*60880*/  STL.64 [R1+0x2430], R184 ;  /* 0x002430b801007387 */ /* 0x000fe20000100a00 */
[----:B------:R-:W-:Y:S02]  /*60890*/  STL.64 [R1+0x580], R76 ;  /* 0x0005804c01007387 */ /* 0x000fe40000100a00 */
[----:B------:R1:W-:Y:S01]  /*608a0*/  STL.64 [R1+0x588], R78 ;  /* 0x0005884e01007387 */ /* 0x0003e20000100a00 */
[----:B------:R-:W-:Y:S04]  /*608b0*/  LDS R122, [R3+0x3e400] ;  /* 0x03e40000037a7984 */ /* 0x000fe80000000800 */
[----:B------:R-:W-:Y:S04]  /*608c0*/  LDS R121, [R0+0x3c400] ;  /* 0x03c4000000797984 */ /* 0x000fe80000000800 */
[----:B------:R-:W3:Y:S01]  /*608d0*/  LDS R123, [R0+0x3e400] ;  /* 0x03e40000007b7984 */ /* 0x000ee20000000800 */
[C---:B-1----:R-:W-:Y:S03]  /*608e0*/  HMMA.1688.F32.TF32 R76, R188.reuse, R38, R164 ;  /* 0x00000026bc4c723c */ /* 0x042fe600000810a4 */
[----:B------:R-:W-:Y:S01]  /*608f0*/  STL.64 [R1+0x7e0], R68 ;  /* 0x0007e04401007387 */ /* 0x000fe20000100a00 */
[----:B------:R1:W-:Y:S04]  /*60900*/  STL.64 [R1+0x7e8], R70 ;  /* 0x0007e84601007387 */ /* 0x0003e80000100a00 */
[----:B-1----:R-:W-:Y:S01]  /*60910*/  HMMA.1688.F32.TF32 R68, R188, R42, R168 ;  /* 0x0000002abc44723c */ /* 0x002fe200000810a8 */
[----:B------:R-:W-:Y:S01]  /*60920*/  STL.64 [R1+0x7d0], R80 ;  /* 0x0007d05001007387 */ /* 0x000fe20000100a00 */
[----:B------:R1:W-:Y:S06]  /*60930*/  STL.64 [R1+0x7d8], R82 ;  /* 0x0007d85201007387 */ /* 0x0003ec0000100a00 */
[C---:B--2---:R-:W-:Y:S08]  /*60940*/  HMMA.1688.F32.TF32 R100, R96.reuse, R30, R100 ;  /* 0x0000001e6064723c */ /* 0x044ff00000081064 */
[C---:B------:R-:W-:Y:S08]  /*60950*/  HMMA.1688.F32.TF32 R84, R96.reuse, R22, R84 ;  /* 0x000000166054723c */ /* 0x040ff00000081054 */
[----:B------:R-:W-:Y:S01]  /*60960*/  HMMA.1688.F32.TF32 R88, R96, R26, R88 ;  /* 0x0000001a6058723c */ /* 0x000fe20000081058 */
[----:B------:R-:W-:Y:S04]  /*60970*/  LDS R170, [R3+0x3e700] ;  /* 0x03e7000003aa7984 */ /* 0x000fe80000000800 */
[----:B------:R-:W-:Y:S01]  /*60980*/  STL.64 [R1+0x830], R76 ;  /* 0x0008304c01007387 */ /* 0x000fe20000100a00 */
[----:B------:R2:W-:Y:S03]  /*60990*/  STL.64 [R1+0x838], R78 ;  /* 0x0008384e01007387 */ /* 0x0005e60000100a00 */
[----:B------:R-:W-:Y:S04]  /*609a0*/  LDS R168, [R3+0x3c700] ;  /* 0x03c7000003a87984 */ /* 0x000fe80000000800 */
[----:B------:R-:W-:Y:S04]  /*609b0*/  LDS R171, [R0+0x3e700] ;  /* 0x03e7000000ab7984 */ /* 0x000fe80000000800 */
[----:B------:R-:W-:Y:S01]  /*609c0*/  LDS R169, [R0+0x3c700] ;  /* 0x03c7000000a97984 */ /* 0x000fe20000000800 */
[C---:B-1----:R-:W-:Y:S08]  /*609d0*/  HMMA.1688.F32.TF32 R80, R188.reuse, R46, R172 ;  /* 0x0000002ebc50723c */ /* 0x042ff000000810ac */
[C---:B--2---:R-:W-:Y:S01]  /*609e0*/  HMMA.1688.F32.TF32 R76, R188.reuse, R50, R176 ;  /* 0x00000032bc4c723c */ /* 0x044fe200000810b0 */
[----:B------:R-:W-:Y:S01]  /*609f0*/  STL.64 [R1+0x820], R68 ;  /* 0x0008204401007387 */ /* 0x000fe20000100a00 */
[----:B------:R1:W-:Y:S03]  /*60a00*/  STL.64 [R1+0x828], R70 ;  /* 0x0008284601007387 */ /* 0x0003e60000100a00 */
[----:B------:R-:W-:Y:S04]  /*60a10*/  LDS R172, [R3+0x3c600] ;  /* 0x03c6000003ac7984 */ /* 0x000fe80000000800 */
[----:B------:R-:W-:Y:S04]  /*60a20*/  LDS R174, [R3+0x3e600] ;  /* 0x03e6000003ae7984 */ /* 0x000fe80000000800 */
[----:B------:R-:W-:Y:S04]  /*60a30*/  LDS R173, [R0+0x3c600] ;  /* 0x03c6000000ad7984 */ /* 0x000fe80000000800 */
[----:B------:R-:W-:Y:S01]  /*60a40*/  LDS R175, [R0+0x3e600] ;  /* 0x03e6000000af7984 */ /* 0x000fe20000000800 */
[C---:B-1----:R-:W-:Y:S03]  /*60a50*/  HMMA.1688.F32.TF32 R68, R188.reuse, R54, R192 ;  /* 0x00000036bc44723c */ /* 0x042fe600000810c0 */
[----:B------:R-:W-:Y:S01]  /*60a60*/  STL.64 [R1+0x810], R80 ;  /* 0x0008105001007387 */ /* 0x000fe20000100a00 */
[----:B------:R1:W-:Y:S02]  /*60a70*/  STL.64 [R1+0x818], R82 ;  /* 0x0008185201007387 */ /* 0x0003e40000100a00 */
[----:B------:R-:W-:Y:S02]  /*60a80*/  STL.64 [R1+0x800], R76 ;  /* 0x0008004c01007387 */ /* 0x000fe40000100a00 */
[----:B------:R2:W-:Y:S01]  /*60a90*/  STL.64 [R1+0x808], R78 ;  /* 0x0008084e01007387 */ /* 0x0005e20000100a00 */
[C---:B-1----:R-:W-:Y:S08]  /*60aa0*/  HMMA.1688.F32.TF32 R80, R188.reuse, R58, R196 ;  /* 0x0000003abc50723c */ /* 0x042ff000000810c4 */
[C---:B--2---:R-:W-:Y:S06]  /*60ab0*/  HMMA.1688.F32.TF32 R76, R188.reuse, R62, R200 ;  /* 0x0000003ebc4c723c */ /* 0x044fec00000810c8 */
[----:B------:R-:W-:Y:S01]  /*60ac0*/  STL.64 [R1+0x7f0], R68 ;  /* 0x0007f04401007387 */ /* 0x000fe20000100a00 */
[----:B------:R1:W-:Y:S02]  /*60ad0*/  STL.64 [R1+0x7f8], R70 ;  /* 0x0007f84601007387 */ /* 0x0003e40000100a00 */
[----:B-1----:R-:W-:Y:S06]  /*60ae0*/  HMMA.1688.F32.TF32 R68, R188, R66, R204 ;  /* 0x00000042bc44723c */ /* 0x002fec00000810cc */
[----:B------:R1:W-:Y:S01]  /*60af0*/  STL.64 [R1+0x7c0], R80 ;  /* 0x0007c05001007387 */ /* 0x0003e20000100a00 */
[----:B------:R2:W-:Y:S07]  /*60b00*/  STL.64 [R1+0x7c8], R82 ;  /* 0x0007c85201007387 */ /* 0x0005ee0000100a00 */
[----:B------:R-:W-:Y:S02]  /*60b10*/  STL.64 [R1+0x7b0], R76 ;  /* 0x0007b04c01007387 */ /* 0x000fe40000100a00 */
[----:B------:R4:W-:Y:S01]  /*60b20*/  STL.64 [R1+0x7b8], R78 ;  /* 0x0007b84e01007387 */ /* 0x0009e20000100a00 */
[----:B------:R-:W4:Y:S06]  /*60b30*/  LDL.LU R219, [R1+0x25cc] ;  /* 0x0025cc0001db7983 */ /* 0x000f2c0000300800 */
[----:B------:R1:W-:Y:S01]  /*60b40*/  STL.64 [R1+0x7a0], R68 ;  /* 0x0007a04401007387 */ /* 0x0003e20000100a00 */
[----:B------:R1:W-:Y:S02]  /*60b50*/  STL.64 [R1+0x7a8], R70 ;  /* 0x0007a84601007387 */ /* 0x0003e40000100a00 */
[----:B------:R-:W3:Y:S02]  /*60b60*/  LDL.LU R218, [R1+0x25c8] ;  /* 0x0025c80001da7983 */ /* 0x000ee40000300800 */
[----:B------:R-:W3:Y:S01]  /*60b70*/  LDL.LU R217, [R1+0x25c4] ;  /* 0x0025c40001d97983 */ /* 0x000ee20000300800 */
[----:B------:R-:W3:Y:S01]  /*60b80*/  LDL.LU R216, [R1+0x25c0] ;  /* 0x0025c00001d87983 */ /* 0x000ee20000300800 */
[----:B------:R-:W3:Y:S02]  /*60b90*/  LDL.LU R210, [R1+0x25bc] ;  /* 0x0025bc0001d27983 */ /* 0x000ee40000300800 */
        /* <DEDUP_REMOVED lines=15> */
[----:B-1----:R-:W-:-:S02]  /*60c90*/  IMAD.MOV.U32 R80, RZ, RZ, R220 ;  /* 0x000000ffff507224 */ /* 0x002fc400078e00dc */
[----:B------:R-:W3:Y:S02]  /*60ca0*/  LDL.LU R220, [R1+0x257c] ;  /* 0x00257c0001dc7983 */ /* 0x000ee40000300800 */
[----:B------:R-:W-:Y:S01]  /*60cb0*/  IMAD.MOV.U32 R81, RZ, RZ, R221 ;  /* 0x000000ffff517224 */ /* 0x000fe200078e00dd */
[----:B--2---:R-:W-:Y:S01]  /*60cc0*/  MOV R82, R222 ;  /* 0x000000de00527202 */ /* 0x004fe20000000f00 */
[----:B------:R-:W2:Y:S01]  /*60cd0*/  LDL.LU R221, [R1+0x2578] ;  /* 0x0025780001dd7983 */ /* 0x000ea20000300800 */
[----:B------:R-:W2:Y:S02]  /*60ce0*/  LDL.LU R222, [R1+0x2574] ;  /* 0x0025740001de7983 */ /* 0x000ea40000300800 */
[----:B------:R-:W-:Y:S02]  /*60cf0*/  IMAD.MOV.U32 R83, RZ, RZ, R223 ;  /* 0x000000ffff537224 */ /* 0x000fe400078e00df */
[----:B------:R-:W2:Y:S01]  /*60d00*/  LDL.LU R223, [R1+0x2570] ;  /* 0x0025700001df7983 */ /* 0x000ea20000300800 */
[----:B----4-:R-:W-:-:S02]  /*60d10*/  IMAD.MOV.U32 R79, RZ, RZ, R219 ;  /* 0x000000ffff4f7224 */ /* 0x010fc400078e00db */
[----:B---3--:R-:W-:Y:S01]  /*60d20*/  IMAD.MOV.U32 R78, RZ, RZ, R218 ;  /* 0x000000ffff4e7224 */ /* 0x008fe200078e00da */
[----:B------:R-:W-:Y:S01]  /*60d30*/  MOV R77, R217 ;  /* 0x000000d9004d7202 */ /* 0x000fe20000000f00 */
[----:B------:R-:W-:Y:S02]  /*60d40*/  IMAD.MOV.U32 R76, RZ, RZ, R216 ;  /* 0x000000ffff4c7224 */ /* 0x000fe400078e00d8 */
[----:B------:R-:W3:Y:S01]  /*60d50*/  LDL.LU R216, [R1+0x256c] ;  /* 0x00256c0001d87983 */ /* 0x000ee20000300800 */
[----:B------:R-:W4:Y:S02]  /*60d60*/  LDL.LU R217, [R1+0x2568] ;  /* 0x0025680001d97983 */ /* 0x000f240000300800 */
[----:B------:R-:W4:Y:S02]  /*60d70*/  LDL.LU R218, [R1+0x2564] ;  /* 0x0025640001da7983 */ /* 0x000f240000300800 */
[----:B------:R-:W4:Y:S01]  /*60d80*/  LDL.LU R219, [R1+0x2560] ;  /* 0x0025600001db7983 */ /* 0x000f220000300800 */
[----:B------:R-:W-:Y:S01]  /*60d90*/  MOV R104, R212 ;  /* 0x000000d400687202 */ /* 0x000fe20000000f00 */
[----:B------:R-:W-:Y:S01]  /*60da0*/  IMAD.MOV.U32 R105, RZ, RZ, R208 ;  /* 0x000000ffff697224 */ /* 0x000fe200078e00d0 */
[----:B------:R-:W4:Y:S01]  /*60db0*/  LDL.LU R212, [R1+0x255c] ;  /* 0x00255c0001d47983 */ /* 0x000f220000300800 */
[----:B------:R-:W4:Y:S02]  /*60dc0*/  LDL.LU R208, [R1+0x2558] ;  /* 0x0025580001d07983 */ /* 0x000f240000300800 */
[----:B------:R-:W-:Y:S01]  /*60dd0*/  IMAD.MOV.U32 R106, RZ, RZ, R209 ;  /* 0x000000ffff6a7224 */ /* 0x000fe200078e00d1 */
[----:B------:R-:W-:Y:S01]  /*60de0*/  MOV R107, R210 ;  /* 0x000000d2006b7202 */ /* 0x000fe20000000f00 */
[----:B------:R-:W4:Y:S01]  /*60df0*/  LDL.LU R209, [R1+0x2554] ;  /* 0x0025540001d17983 */ /* 0x000f220000300800 */
[----:B------:R-:W4:Y:S02]  /*60e00*/  LDL.LU R210, [R1+0x2550] ;  /* 0x0025500001d27983 */ /* 0x000f240000300800 */
[----:B------:R-:W-:-:S02]  /*60e10*/  IMAD.MOV.U32 R92, RZ, RZ, R215 ;  /* 0x000000ffff5c7224 */ /* 0x000fc400078e00d7 */
[----:B------:R-:W-:Y:S01]  /*60e20*/  IMAD.MOV.U32 R93, RZ, RZ, R214 ;  /* 0x000000ffff5d7224 */ /* 0x000fe200078e00d6 */
[----:B------:R-:W4:Y:S01]  /*60e30*/  LDL.LU R215, [R1+0x254c] ;  /* 0x00254c0001d77983 */ /* 0x000f220000300800 */
        /* <DEDUP_REMOVED lines=13> */
[----:B--2---:R-:W-:Y:S01]  /*60f10*/  MOV R112, R223 ;  /* 0x000000df00707202 */ /* 0x004fe20000000f00 */
[----:B------:R-:W-:Y:S01]  /*60f20*/  IMAD.MOV.U32 R113, RZ, RZ, R222 ;  /* 0x000000ffff717224 */ /* 0x000fe200078e00de */
[----:B------:R-:W2:Y:S01]  /*60f30*/  LDL.LU R223, [R1+0x252c] ;  /* 0x00252c0001df7983 */ /* 0x000ea20000300800 */
[----:B------:R-:W2:Y:S02]  /*60f40*/  LDL.LU R222, [R1+0x2528] ;  /* 0x0025280001de7983 */ /* 0x000ea40000300800 */
[----:B------:R-:W-:Y:S01]  /*60f50*/  IMAD.MOV.U32 R114, RZ, RZ, R221 ;  /* 0x000000ffff727224 */ /* 0x000fe200078e00dd */
[----:B------:R-:W-:Y:S01]  /*60f60*/  MOV R115, R220 ;  /* 0x000000dc00737202 */ /* 0x000fe20000000f00 */
[----:B------:R-:W2:Y:S01]  /*60f70*/  LDL.LU R221, [R1+0x2524] ;  /* 0x0025240001dd7983 */ /* 0x000ea20000300800 */
[----:B------:R-:W2:Y:S02]  /*60f80*/  LDL.LU R220, [R1+0x2520] ;  /* 0x0025200001dc7983 */ /* 0x000ea40000300800 */
[----:B---3--:R-:W-:Y:S01]  /*60f90*/  IMAD.MOV.U32 R119, RZ, RZ, R216 ;  /* 0x000000ffff777224 */ /* 0x008fe200078e00d8 */
[----:B----4-:R-:W-:Y:S01]  /*60fa0*/  MOV R118, R217 ;  /* 0x000000d900767202 */ /* 0x010fe20000000f00 */
[----:B------:R-:W-:-:S02]  /*60fb0*/  IMAD.MOV.U32 R117, RZ, RZ, R218 ;  /* 0x000000ffff757224 */ /* 0x000fc400078e00da */
[----:B------:R-:W-:Y:S02]  /*60fc0*/  IMAD.MOV.U32 R116, RZ, RZ, R219 ;  /* 0x000000ffff747224 */ /* 0x000fe400078e00db */
[----:B------:R-:W3:Y:S01]  /*60fd0*/  LDL.LU R219, [R1+0x251c] ;  /* 0x00251c0001db7983 */ /* 0x000ee20000300800 */
[----:B------:R-:W4:Y:S02]  /*60fe0*/  LDL.LU R218, [R1+0x2518] ;  /* 0x0025180001da7983 */ /* 0x000f240000300800 */
[----:B------:R-:W4:Y:S02]  /*60ff0*/  LDL.LU R217, [R1+0x2514] ;  /* 0x0025140001d97983 */ /* 0x000f240000300800 */
[----:B------:R-:W4:Y:S02]  /*61000*/  LDL.LU R216, [R1+0x2510] ;  /* 0x0025100001d87983 */ /* 0x000f240000300800 */
[----:B------:R-:W-:Y:S01]  /*61010*/  IMAD.MOV.U32 R126, RZ, RZ, R208 ;  /* 0x000000ffff7e7224 */ /* 0x000fe200078e00d0 */
[----:B------:R-:W-:Y:S01]  /*61020*/  MOV R125, R209 ;  /* 0x000000d1007d7202 */ /* 0x000fe20000000f00 */
[----:B------:R-:W-:-:S02]  /*61030*/  IMAD.MOV.U32 R124, RZ, RZ, R210 ;  /* 0x000000ffff7c7224 */ /* 0x000fc400078e00d2 */
[----:B------:R-:W4:Y:S01]  /*61040*/  LDL.LU R210, [R1+0x250c] ;  /* 0x00250c0001d27983 */ /* 0x000f220000300800 */
[----:B------:R-:W4:Y:S02]  /*61050*/  LDL.LU R209, [R1+0x2508] ;  /* 0x0025080001d17983 */ /* 0x000f240000300800 */
[----:B------:R-:W4:Y:S02]  /*61060*/  LDL.LU R208, [R1+0x2504] ;  /* 0x0025040001d07983 */ /* 0x000f240000300800 */
[----:B------:R-:W-:Y:S02]  /*61070*/  IMAD.MOV.U32 R127, RZ, RZ, R212 ;  /* 0x000000ffff7f7224 */ /* 0x000fe400078e00d4 */
[----:B------:R-:W4:Y:S01]  /*61080*/  LDL.LU R212, [R1+0x2500] ;  /* 0x0025000001d47983 */ /* 0x000f220000300800 */
[----:B------:R-:W-:Y:S01]  /*61090*/  MOV R135, R227 ;  /* 0x000000e300877202 */ /* 0x000fe20000000f00 */
[----:B------:R-:W-:Y:S02]  /*610a0*/  IMAD.MOV.U32 R134, RZ, RZ, R226 ;  /* 0x000000ffff867224 */ /* 0x000fe400078e00e2 */
[----:B------:R-:W-:Y:S01]  /*610b0*/  IMAD.MOV.U32 R133, RZ, RZ, R225 ;  /* 0x000000ffff857224 */ /* 0x000fe200078e00e1 */
[----:B------:R-:W-:-:S02]  /*610c0*/  MOV R132, R224 ;  /* 0x000000e000847202 */ /* 0x000fc40000000f00 */
[----:B------:R-:W4:Y:S01]  /*610d0*/  LDL.LU R224, [R1+0x24fc] ;  /* 0x0024fc0001e07983 */ /* 0x000f220000300800 */
[----:B------:R-:W4:Y:S02]  /*610e0*/  LDL.LU R225, [R1+0x24f8] ;  /* 0x0024f80001e17983 */ /* 0x000f240000300800 */
[----:B------:R-:W4:Y:S02]  /*610f0*/  LDL.LU R226, [R1+0x24f4] ;  /* 0x0024f40001e27983 */ /* 0x000f240000300800 */
[----:B------:R-:W4:Y:S01]  /*61100*/  LDL.LU R227, [R1+0x24f0] ;  /* 0x0024f00001e37983 */ /* 0x000f220000300800 */
[----:B--2---:R-:W-:Y:S01]  /*61110*/  MOV R230, R222 ;  /* 0x000000de00e67202 */ /* 0x004fe20000000f00 */
[----:B------:R-:W-:Y:S02]  /*61120*/  IMAD.MOV.U32 R229, RZ, RZ, R221 ;  /* 0x000000ffffe57224 */ /* 0x000fe400078e00dd */
[----:B------:R-:W-:Y:S02]  /*61130*/  IMAD.MOV.U32 R228, RZ, RZ, R220 ;  /* 0x000000ffffe47224 */ /* 0x000fe400078e00dc */
[----:B------:R-:W2:Y:S01]  /*61140*/  LDL.LU R220, [R1+0x24ec] ;  /* 0x0024ec0001dc7983 */ /* 0x000ea20000300800 */
[----:B------:R-:W2:Y:S02]  /*61150*/  LDL.LU R221, [R1+0x24e8] ;  /* 0x0024e80001dd7983 */ /* 0x000ea40000300800 */
[----:B------:R-:W2:Y:S02]  /*61160*/  LDL.LU R222, [R1+0x24e4] ;  /* 0x0024e40001de7983 */ /* 0x000ea40000300800 */
[----:B------:R-:W-:-:S02]  /*61170*/  IMAD.MOV.U32 R231, RZ, RZ, R223 ;  /* 0x000000ffffe77224 */ /* 0x000fc400078e00df */
[----:B------:R-:W2:Y:S01]  /*61180*/  LDL.LU R223, [R1+0x24e0] ;  /* 0x0024e00001df7983 */ /* 0x000ea20000300800 */
[----:B------:R-:W-:Y:S02]  /*61190*/  IMAD.MOV.U32 R128, RZ, RZ, R211 ;  /* 0x000000ffff807224 */ /* 0x000fe400078e00d3 */
[----:B------:R-:W-:Y:S01]  /*611a0*/  IMAD.MOV.U32 R129, RZ, RZ, R213 ;  /* 0x000000ffff817224 */ /* 0x000fe200078e00d5 */
[----:B------:R-:W-:Y:S01]  /*611b0*/  MOV R130, R214 ;  /* 0x000000d600827202 */ /* 0x000fe20000000f00 */
[----:B------:R-:W-:Y:S02]  /*611c0*/  IMAD.MOV.U32 R131, RZ, RZ, R215 ;  /* 0x000000ffff837224 */ /* 0x000fe400078e00d7 */
[----:B---3--:R-:W-:Y:S02]  /*611d0*/  IMAD.MOV.U32 R139, RZ, RZ, R219 ;  /* 0x000000ffff8b7224 */ /* 0x008fe400078e00db */
[----:B----4-:R-:W-:Y:S01]  /*611e0*/  IMAD.MOV.U32 R138, RZ, RZ, R218 ;  /* 0x000000ffff8a7224 */ /* 0x010fe200078e00da */
[----:B------:R-:W-:Y:S01]  /*611f0*/  MOV R137, R217 ;  /* 0x000000d900897202 */ /* 0x000fe20000000f00 */
[----:B------:R-:W-:-:S02]  /*61200*/  IMAD.MOV.U32 R136, RZ, RZ, R216 ;  /* 0x000000ffff887224 */ /* 0x000fc400078e00d8 */
[----:B------:R-:W3:Y:S01]  /*61210*/  LDL.LU R216, [R1+0x24dc] ;  /* 0x0024dc0001d87983 */ /* 0x000ee20000300800 */
[----:B------:R-:W3:Y:S02]  /*61220*/  LDL.LU R217, [R1+0x24d8] ;  /* 0x0024d80001d97983 */ /* 0x000ee40000300800 */
[----:B------:R-:W3:Y:S02]  /*61230*/  LDL.LU R218, [R1+0x24d4] ;  /* 0x0024d40001da7983 */ /* 0x000ee40000300800 */
[----:B------:R-:W3:Y:S01]  /*61240*/  LDL.LU R219, [R1+0x24d0] ;  /* 0x0024d00001db7983 */ /* 0x000ee20000300800 */
[----:B------:R-:W4:Y:S01]  /*61250*/  LDL.LU R68, [R1+0x60] ;  /* 0x0000600001447983 */ /* 0x000f220000300800 */
        /* <DEDUP_REMOVED lines=11> */
[----:B------:R-:W4:Y:S02]  /*61310*/  LDL.LU R211, [R1+0x24bc] ;  /* 0x0024bc0001d37983 */ /* 0x000f240000300800 */
[----:B------:R-:W4:Y:S01]  /*61320*/  LDL.LU R213, [R1+0x24b8] ;  /* 0x0024b80001d57983 */ /* 0x000f220000300800 */
[----:B------:R-:W4:Y:S01]  /*61330*/  LDL.LU R214, [R1+0x24b4] ;  /* 0x0024b40001d67983 */ /* 0x000f220000300800 */
[----:B------:R-:W4:Y:S01]  /*61340*/  LDL.LU R215, [R1+0x24b0] ;  /* 0x0024b00001d77983 */ /* 0x000f220000300800 */
[C---:B------:R-:W-:Y:S08]  /*61350*/  HMMA.1688.F32.TF32 R224, R72.reuse, R22, R224 ;  /* 0x0000001648e0723c */ /* 0x040ff000000810e0 */
[C---:B--2---:R-:W-:Y:S08]  /*61360*/  HMMA.1688.F32.TF32 R220, R72.reuse, R18, R220 ;  /* 0x0000001248dc723c */ /* 0x044ff000000810dc */
[C---:B------:R-:W-:Y:S08]  /*61370*/  HMMA.1688.F32.TF32 R140, R72.reuse, R30, R180 ;  /* 0x0000001e488c723c */ /* 0x040ff000000810b4 */
[C---:B------:R-:W-:Y:S08]  /*61380*/  HMMA.1688.F32.TF32 R136, R72.reuse, R34, R136 ;  /* 0x000000224888723c */ /* 0x040ff00000081088 */
[C---:B------:R-:W-:Y:S08]  /*61390*/  HMMA.1688.F32.TF32 R132, R72.reuse, R42, R132 ;  /* 0x0000002a4884723c */ /* 0x040ff00000081084 */
[C---:B------:R-:W-:Y:S08]  /*613a0*/  HMMA.1688.F32.TF32 R128, R72.reuse, R46, R128 ;  /* 0x0000002e4880723c */ /* 0x040ff00000081080 */
[C---:B------:R-:W-:Y:S08]  /*613b0*/  HMMA.1688.F32.TF32 R116, R72.reuse, R54, R116 ;  /* 0x000000364874723c */ /* 0x040ff00000081074 */
[C---:B------:R-:W-:Y:S08]  /*613c0*/  HMMA.1688.F32.TF32 R112, R72.reuse, R58, R112 ;  /* 0x0000003a4870723c */ /* 0x040ff00000081070 */
[C---:B------:R-:W-:Y:S08]  /*613d0*/  HMMA.1688.F32.TF32 R200, R72.reuse, R66, R92 ;  /* 0x0000004248c8723c */ /* 0x040ff0000008105c */
[C---:B---3--:R-:W-:Y:S08]  /*613e0*/  HMMA.1688.F32.TF32 R216, R72.reuse, R14, R216 ;  /* 0x0000000e48d8723c */ /* 0x048ff000000810d8 */
[C---:B----4-:R-:W-:Y:S08]  /*613f0*/  HMMA.1688.F32.TF32 R68, R72.reuse, R26, R68 ;  /* 0x0000001a4844723c */ /* 0x050ff00000081044 */
[C---:B------:R-:W-:Y:S08]  /*61400*/  HMMA.1688.F32.TF32 R208, R72.reuse, R6, R208 ;  /* 0x0000000648d0723c */ /* 0x040ff000000810d0 */
[C---:B------:R-:W-:Y:S11]  /*61410*/  HMMA.1688.F32.TF32 R212, R72.reuse, R10, R212 ;  /* 0x0000000a48d4723c */ /* 0x040ff600000810d4 */
[----:B------:R-:W-:Y:S04]  /*61420*/  @!UPT UIADD3 URZ, URZ, URZ, URZ ;  /* 0x0000003f3f3ff290 */ /* 0x000fe8000fffe03f */
[----:B------:R-:W-:Y:S01]  /*61430*/  STL.64 [R1+0x2448], R210 ;  /* 0x002448d201007387 */ /* 0x000fe20000100a00 */
[----:B------:R-:W-:Y:S07]  /*61440*/  STL.64 [R1+0x2440], R208 ;  /* 0x002440d001007387 */ /* 0x000fee0000100a00 */
        /* <DEDUP_REMOVED lines=8> */
[----:B------:R-:W-:Y:S02]  /*614d0*/  STL.64 [R1+0x2498], R70 ;  /* 0x0024984601007387 */ /* 0x000fe40000100a00 */
[----:B------:R1:W-:Y:S02]  /*614e0*/  STL.64 [R1+0x2490], R68 ;  /* 0x0024904401007387 */ /* 0x0003e40000100a00 */
[C---:B-1----:R-:W-:Y:S01]  /*614f0*/  HMMA.1688.F32.TF32 R68, R72.reuse, R38, R228 ;  /* 0x000000264844723c */ /* 0x042fe200000810e4 */
[----:B------:R-:W-:Y:S01]  /*61500*/  STL.64 [R1+0x790], R140 ;  /* 0x0007908c01007387 */ /* 0x000fe20000100a00 */
[----:B------:R-:W-:Y:S02]  /*61510*/  STL.64 [R1+0x798], R142 ;  /* 0x0007988e01007387 */ /* 0x000fe40000100a00 */
[----:B------:R-:W-:Y:S02]  /*61520*/  STL.64 [R1+0x780], R136 ;  /* 0x0007808801007387 */ /* 0x000fe40000100a00 */
[----:B------:R-:W-:Y:S11]  /*61530*/  STL.64 [R1+0x788], R138 ;  /* 0x0007888a01007387 */ /* 0x000ff60000100a00 */
[----:B------:R-:W-:Y:S06]  /*61540*/  @!UPT UIADD3 URZ, URZ, URZ, URZ ;  /* 0x0000003f3f3ff290 */ /* 0x000fec000fffe03f */
[----:B------:R-:W-:Y:S01]  /*61550*/  STL.64 [R1+0x770], R68 ;  /* 0x0007704401007387 */ /* 0x000fe20000100a00 */
        /* <DEDUP_REMOVED lines=9> */
[----:B-1----:R-:W-:Y:S01]  /*615f0*/  HMMA.1688.F32.TF32 R68, R72, R62, R108 ;  /* 0x0000003e4844723c */ /* 0x002fe2000008106c */
[----:B------:R-:W-:Y:S01]  /*61600*/  STL.64 [R1+0x710], R116 ;  /* 0x0007107401007387 */ /* 0x000fe20000100a00 */
[----:B------:R-:W-:Y:S02]  /*61610*/  STL.64 [R1+0x718], R118 ;  /* 0x0007187601007387 */ /* 0x000fe40000100a00 */
[----:B------:R-:W-:Y:S02]  /*61620*/  STL.64 [R1+0x700], R112 ;  /* 0x0007007001007387 */ /* 0x000fe40000100a00 */
[----:B------:R-:W-:Y:S01]  /*61630*/  STL.64 [R1+0x708], R114 ;  /* 0x0007087201007387 */ /* 0x000fe20000100a00 */
[----:B------:R-:W-:Y:S11]  /*61640*/  STL.64 [R1+0x24a8], R202 ;  /* 0x0024a8ca01007387 */ /* 0x000ff60000100a00 */
[----:B------:R-:W-:Y:S05]  /*61650*/  @!UPT UIADD3 URZ, URZ, URZ, URZ ;  /* 0x0000003f3f3ff290 */ /* 0x000fea000fffe03f */
[----:B------:R-:W-:Y:S01]  /*61660*/  STL.64 [R1+0x6f0], R68 ;  /* 0x0006f04401007387 */ /* 0x000fe20000100a00 */
[----:B------:R1:W-:Y:S02]  /*61670*/  STL.64 [R1+0x6f8], R70 ;  /* 0x0006f84601007387 */ /* 0x0003e40000100a00 */
[C---:B-1----:R-:W-:Y:S01]  /*61680*/  HMMA.1688.F32.TF32 R68, R96.reuse, R34, R240 ;  /* 0x000000226044723c */ /* 0x042fe200000810f0 */
[----:B------:R-:W-:Y:S01]  /*61690*/  STL.64 [R1+0x24a0], R200 ;  /* 0x0024a0c801007387 */ /* 0x000fe20000100a00 */
[----:B------:R1:W-:Y:S02]  /*616a0*/  STL.64 [R1+0x6d0], R100 ;  /* 0x0006d06401007387 */ /* 0x0003e40000100a00 */
[----:B------:R2:W-:Y:S02]  /*616b0*/  STL.64 [R1+0x6d8], R102 ;  /* 0x0006d86601007387 */ /* 0x0005e40000100a00 */
[----:B------:R-:W3:Y:S11]  /*616c0*/  LDL.LU R240, [R1+0x2d0] ;  /* 0x0002d00001f07983 */ /* 0x000ef60000300800 */
[----:B------:R-:W-:Y:S06]  /*616d0*/  @!UPT UIADD3 URZ, URZ, URZ, URZ ;  /* 0x0000003f3f3ff290 */ /* 0x000fec000fffe03f */
[----:B------:R-:W-:Y:S01]  /*616e0*/  STL.64 [R1+0x6c0], R68 ;  /* 0x0006c04401007387 */ /* 0x000fe20000100a00 */
        /* <DEDUP_REMOVED lines=28> */
[----:B-1----:R-:W3:Y:S02]  /*618b0*/  LDL.LU R100, [R1+0x4a0] ;  /* 0x0004a00001647983 */ /* 0x002ee40000300800 */
[----:B------:R-:W3:Y:S02]  /*618c0*/  LDL.LU R101, [R1+0x4a4] ;  /* 0x0004a40001657983 */ /* 0x000ee40000300800 */
[----:B--2---:R-:W2:Y:S01]  /*618d0*/  LDL.LU R102, [R1+0x4a8] ;  /* 0x0004a80001667983 */ /* 0x004ea20000300800 */
[----:B------:R-:W2:Y:S01]  /*618e0*/  LDL.LU R103, [R1+0x4ac] ;  /* 0x0004ac0001677983 */ /* 0x000ea20000300800 */
[----:B------:R-:W2:Y:S02]  /*618f0*/  LDL.LU R144, [R1+0x4b0] ;  /* 0x0004b00001907983 */ /* 0x000ea40000300800 */
[----:B------:R-:W2:Y:S02]  /*61900*/  LDL.LU R145, [R1+0x4b4] ;  /* 0x0004b40001917983 */ /* 0x000ea40000300800 */
[----:B------:R-:W2:Y:S01]  /*61910*/  LDL.LU R146, [R1+0x4b8] ;  /* 0x0004b80001927983 */ /* 0x000ea20000300800 */
        /* <DEDUP_REMOVED lines=17> */
[----:B------:R-:W4:Y:S02]  /*61a30*/  LDL.LU R160, [R1+0x530] ;  /* 0x0005300001a07983 */ /* 0x000f240000300800 */
[----:B------:R-:W4:Y:S02]  /*61a40*/  LDL.LU R161, [R1+0x534] ;  /* 0x0005340001a17983 */ /* 0x000f240000300800 */
[----:B------:R-:W4:Y:S01]  /*61a50*/  LDL.LU R162, [R1+0x538] ;  /* 0x0005380001a27983 */ /* 0x000f220000300800 */
[----:B------:R-:W4:Y:S01]  /*61a60*/  LDL.LU R163, [R1+0x53c] ;  /* 0x00053c0001a37983 */ /* 0x000f220000300800 */
[----:B------:R-:W2:Y:S02]  /*61a70*/  LDL.LU R164, [R1+0x540] ;  /* 0x0005400001a47983 */ /* 0x000ea40000300800 */
[----:B------:R-:W2:Y:S02]  /*61a80*/  LDL.LU R165, [R1+0x544] ;  /* 0x0005440001a57983 */ /* 0x000ea40000300800 */
[----:B------:R-:W2:Y:S01]  /*61a90*/  LDL.LU R166, [R1+0x548] ;  /* 0x0005480001a67983 */ /* 0x000ea20000300800 */
[----:B------:R-:W2:Y:S01]  /*61aa0*/  LDL.LU R167, [R1+0x54c] ;  /* 0x00054c0001a77983 */ /* 0x000ea20000300800 */
        /* <DEDUP_REMOVED lines=8> */
[C---:B------:R-:W-:Y:S01]  /*61b30*/  HMMA.1688.F32.TF32 R72, R96.reuse, R10, R104 ;  /* 0x0000000a6048723c */ /* 0x040fe20000081068 */
        /* <DEDUP_REMOVED lines=19> */
[----:B------:R-:W3:Y:S01]  /*61c70*/  LDL.LU R131, [R1+0x36c] ;  /* 0x00036c0001837983 */ /* 0x000ee20000300800 */
[C---:B------:R-:W-:Y:S01]  /*61c80*/  HMMA.1688.F32.TF32 R176, R96.reuse, R38, R244 ;  /* 0x0000002660b0723c */ /* 0x040fe200000810f4 */
[----:B------:R-:W3:Y:S01]  /*61c90*/  LDL.LU R244, [R1+0x2a0] ;  /* 0x0002a00001f47983 */ /* 0x000ee20000300800 */
[----:B------:R-:W3:Y:S01]  /*61ca0*/  LDL.LU R245, [R1+0x2a4] ;  /* 0x0002a40001f57983 */ /* 0x000ee20000300800 */
[----:B------:R-:W3:Y:S02]  /*61cb0*/  LDL.LU R246, [R1+0x2a8] ;  /* 0x0002a80001f67983 */ /* 0x000ee40000300800 */
[----:B------:R-:W3:Y:S03]  /*61cc0*/  LDL.LU R247, [R1+0x2ac] ;  /* 0x0002ac0001f77983 */ /* 0x000ee60000300800 */
[C---:B------:R-:W-:Y:S08]  /*61cd0*/  HMMA.1688.F32.TF32 R92, R96.reuse, R6, R248 ;  /* 0x00000006605c723c */ /* 0x040ff000000810f8 */
[C---:B------:R-:W-:Y:S08]  /*61ce0*/  HMMA.1688.F32.TF32 R76, R96.reuse, R14, R76 ;  /* 0x0000000e604c723c */ /* 0x040ff0000008104c */
[C---:B------:R-:W-:Y:S08]  /*61cf0*/  HMMA.1688.F32.TF32 R80, R96.reuse, R18, R80 ;  /* 0x000000126050723c */ /* 0x040ff00000081050 */
[C---:B----4-:R-:W-:Y:S08]  /*61d00*/  HMMA.1688.F32.TF32 R68, R96.reuse, R46, R160 ;  /* 0x0000002e6044723c */ /* 0x050ff000000810a0 */
[C---:B--2---:R-:W-:Y:S08]  /*61d10*/  HMMA.1688.F32.TF32 R164, R96.reuse, R42, R164 ;  /* 0x0000002a60a4723c */ /* 0x044ff000000810a4 */
[C---:B------:R-:W-:Y:S11]  /*61d20*/  HMMA.1688.F32.TF32 R148, R96.reuse, R62, R148 ;  /* 0x0000003e6094723c */ /* 0x040ff60000081094 */
[----:B------:R-:W-:Y:S04]  /*61d30*/  @!UPT UIADD3 URZ, URZ, URZ, URZ ;  /* 0x0000003f3f3ff290 */ /* 0x000fe8000fffe03f */
[----:B------:R-:W-:Y:S01]  /*61d40*/  STL.64 [R1+0x6b0], R164 ;  /* 0x0006b0a401007387 */ /* 0x000fe20000100a00 */
[----:B------:R-:W-:Y:S02]  /*61d50*/  STL.64 [R1+0x6b8], R166 ;  /* 0x0006b8a601007387 */ /* 0x000fe40000100a00 */
[----:B------:R-:W-:Y:S02]  /*61d60*/  STL.64 [R1+0x6a0], R68 ;  /* 0x0006a04401007387 */ /* 0x000fe40000100a00 */
[----:B------:R3:W-:Y:S02]  /*61d70*/  STL.64 [R1+0x6a8], R70 ;  /* 0x0006a84601007387 */ /* 0x0007e40000100a00 */
[C---:B---3--:R-:W-:Y:S08]  /*61d80*/  HMMA.1688.F32.TF32 R68, R96.reuse, R66, R232 ;  /* 0x000000426044723c */ /* 0x048ff000000810e8 */
[C---:B------:R-:W-:Y:S08]  /*61d90*/  HMMA.1688.F32.TF32 R188, R96.reuse, R50, R156 ;  /* 0x0000003260bc723c */ /* 0x040ff0000008109c */
[C---:B------:R-:W-:Y:S08]  /*61da0*/  HMMA.1688.F32.TF32 R192, R96.reuse, R54, R152 ;  /* 0x0000003660c0723c */ /* 0x040ff00000081098 */
[----:B------:R-:W-:Y:S01]  /*61db0*/  HMMA.1688.F32.TF32 R196, R96, R58, R184 ;  /* 0x0000003a60c4723c */ /* 0x000fe200000810b8 */
[----:B------:R-:W-:Y:S01]  /*61dc0*/  STL.64 [R1+0x690], R148 ;  /* 0x0006909401007387 */ /* 0x000fe20000100a00 */
[----:B------:R-:W-:Y:S06]  /*61dd0*/  STL.64 [R1+0x698], R150 ;  /* 0x0006989601007387 */ /* 0x000fec0000100a00 */
[C---:B------:R-:W-:Y:S08]  /*61de0*/  HMMA.1688.F32.TF32 R96, R120.reuse, R10, R144 ;  /* 0x0000000a7860723c */ /* 0x040ff00000081090 */
[C---:B------:R-:W-:Y:S01]  /*61df0*/  HMMA.1688.F32.TF32 R144, R120.reuse, R30, R236 ;  /* 0x0000001e7890723c */ /* 0x040fe200000810ec */
[----:B------:R-:W-:Y:S01]  /*61e00*/  STL.64 [R1+0x670], R68 ;  /* 0x0006704401007387 */ /* 0x000fe20000100a00 */
[----:B------:R1:W-:Y:S06]  /*61e10*/  STL.64 [R1+0x678], R70 ;  /* 0x0006784601007387 */ /* 0x0003ec0000100a00 */
[C---:B-1----:R-:W-:Y:S11]  /*61e20*/  HMMA.1688.F32.TF32 R68, R120.reuse, R34, R140 ;  /* 0x000000227844723c */ /* 0x042ff6000008108c */
[----:B------:R-:W-:Y:S04]  /*61e30*/  @!UPT UIADD3 URZ, URZ, URZ, URZ ;  /* 0x0000003f3f3ff290 */ /* 0x000fe8000fffe03f */
[----:B------:R-:W-:Y:S01]  /*61e40*/  STL.64 [R1+0x660], R144 ;  /* 0x0006609001007387 */ /* 0x000fe20000100a00 */
[----:B------:R1:W-:Y:S01]  /*61e50*/  STL.64 [R1+0x668], R146 ;  /* 0x0006689201007387 */ /* 0x0003e20000100a00 */
[C---:B------:R-:W-:Y:S08]  /*61e60*/  HMMA.1688.F32.TF32 R124, R120.reuse, R58, R124 ;  /* 0x0000003a787c723c */ /* 0x040ff0000008107c */
[C---:B------:R-:W-:Y:S01]  /*61e70*/  HMMA.1688.F32.TF32 R204, R120.reuse, R62, R240 ;  /* 0x0000003e78cc723c */ /* 0x040fe200000810f0 */
[----:B------:R-:W-:Y:S04]  /*61e80*/  LDS R140, [R3+0x3c500] ;  /* 0x03c50000038c7984 */ /* 0x000fe80000000800 */
[----:B------:R-:W-:Y:S04]  /*61e90*/  LDS R142, [R3+0x3e500] ;  /* 0x03e50000038e7984 */ /* 0x000fe80000000800 */
[----:B------:R-:W-:Y:S04]  /*61ea0*/  LDS R141, [R0+0x3c500] ;  /* 0x03c50000008d7984 */ /* 0x000fe80000000800 */
[----:B------:R-:W2:Y:S01]  /*61eb0*/  LDS R143, [R0+0x3e500] ;  /* 0x03e50000008f7984 */ /* 0x000ea20000000800 */
[C---:B------:R-:W-:Y:S08]  /*61ec0*/  HMMA.1688.F32.TF32 R116, R120.reuse, R6, R116 ;  /* 0x000000067874723c */ /* 0x040ff00000081074 */
[C---:B-1----:R-:W-:Y:S01]  /*61ed0*/  HMMA.1688.F32.TF32 R144, R120.reuse, R42, R136 ;  /* 0x0000002a7890723c */ /* 0x042fe20000081088 */
[----:B------:R-:W-:Y:S01]  /*61ee0*/  STL.64 [R1+0x620], R68 ;  /* 0x0006204401007387 */ /* 0x000fe20000100a00 */
[----:B------:R1:W-:Y:S06]  /*61ef0*/  STL.64 [R1+0x628], R70 ;  /* 0x0006284601007387 */ /* 0x0003ec0000100a00 */
[C---:B------:R-:W-:Y:S08]  /*61f00*/  HMMA.1688.F32.TF32 R100, R120.reuse, R14, R100 ;  /* 0x0000000e7864723c */ /* 0x040ff00000081064 */
[C---:B------:R-:W-:Y:S08]  /*61f10*/  HMMA.1688.F32.TF32 R104, R120.reuse, R18, R104 ;  /* 0x000000127868723c */ /* 0x040ff00000081068 */
[C---:B-1----:R-:W-:Y:S08]  /*61f20*/  HMMA.1688.F32.TF32 R68, R120.reuse, R38, R180 ;  /* 0x000000267844723c */ /* 0x042ff000000810b4 */
[C---:B------:R-:W-:Y:S11]  /*61f30*/  HMMA.1688.F32.TF32 R136, R120.reuse, R46, R228 ;  /* 0x0000002e7888723c */ /* 0x040ff600000810e4 */
[----:B------:R-:W-:Y:S04]  /*61f40*/  @!UPT UIADD3 URZ, URZ, URZ, URZ ;  /* 0x0000003f3f3ff290 */ /* 0x000fe8000fffe03f */
[----:B------:R-:W-:Y:S01]  /*61f50*/  STL.64 [R1+0x610], R68 ;  /* 0x0006104401007387 */ /* 0x000fe20000100a00 */
[----:B------:R1:W-:Y:S01]  /*61f60*/  STL.64 [R1+0x618], R70 ;  /* 0x0006184601007387 */ /* 0x0003e20000100a00 */
[C---:B------:R-:W-:Y:S08]  /*61f70*/  HMMA.1688.F32.TF32 R108, R120.reuse, R22, R108 ;  /* 0x00000016786c723c */ /* 0x040ff0000008106c */
[C---:B------:R-:W-:Y:S08]  /*61f80*/  HMMA.1688.F32.TF32 R112, R120.reuse, R26, R112 ;  /* 0x0000001a7870723c */ /* 0x040ff00000081070 */
[C---:B-1----:R-:W-:Y:S01]  /*61f90*/  HMMA.1688.F32.TF32 R68, R120.reuse, R50, R132 ;  /* 0x000000327844723c */ /* 0x042fe20000081084 */
[----:B------:R-:W-:Y:S01]  /*61fa0*/  STL.64 [R1+0x600], R144 ;  /* 0x0006009001007387 */ /* 0x000fe20000100a00 */
[----:B------:R-:W-:Y:S02]  /*61fb0*/  STL.64 [R1+0x608], R146 ;  /* 0x0006089201007387 */ /* 0x000fe40000100a00 */
[----:B------:R-:W-:Y:S02]  /*61fc0*/  STL.64 [R1+0x5f0], R136 ;  /* 0x0005f08801007387 */ /* 0x000fe40000100a00 */
[----:B------:R-:W-:Y:S11]  /*61fd0*/  STL.64 [R1+0x5f8], R138 ;  /* 0x0005f88a01007387 */ /* 0x000ff60000100a00 */
[----:B------:R-:W-:Y:S06]  /*61fe0*/  @!UPT UIADD3 URZ, URZ, URZ, URZ ;  /* 0x0000003f3f3ff290 */ /* 0x000fec000fffe03f */
[----:B------:R-:W-:Y:S01]  /*61ff0*/  STL.64 [R1+0x5e0], R68 ;  /* 0x0005e04401007387 */ /* 0x000fe20000100a00 */
[----:B------:R1:W-:Y:S01]  /*62000*/  STL.64 [R1+0x5e8], R70 ;  /* 0x0005e84601007387 */ /* 0x0003e20000100a00 */
[----:B------:R-:W-:Y:S02]  /*62010*/  MOV R0, c[0x0][0x180] ;  /* 0x0000600000007a02 */ /* 0x000fe40000000f00 */
[----:B------:R-:W-:Y:S01]  /*62020*/  BAR.SYNC.DEFER_BLOCKING 0x0 ;  /* 0x0000000000007b1d */ /* 0x000fe20000010000 */
[C---:B-1----:R-:W-:Y:S11]  /*62030*/  HMMA.1688.F32.TF32 R68, R120.reuse, R54, R128 ;  /* 0x000000367844723c */ /* 0x042ff60000081080 */
[----:B------:R-:W-:Y:S11]  /*62040*/  @!UPT UIADD3 URZ, URZ, URZ, URZ ;  /* 0x0000003f3f3ff290 */ /* 0x000ff6000fffe03f */
[----:B------:R-:W-:Y:S01]  /*62050*/  @!UPT UIADD3 URZ, URZ, URZ, URZ ;  /* 0x0000003f3f3ff290 */ /* 0x000fe2000fffe03f */
[----:B------:R-:W-:Y:S01]  /*62060*/  STL.64 [R1+0x5d0], R68 ;  /* 0x0005d04401007387 */ /* 0x000fe20000100a00 */
[----:B------:R1:W-:Y:S02]  /*62070*/  STL.64 [R1+0x5d8], R70 ;  /* 0x0005d84601007387 */ /* 0x0003e40000100a00 */
[----:B-1----:R-:W-:Y:S01]  /*62080*/  HMMA.1688.F32.TF32 R68, R120, R66, R244 ;  /* 0x000000427844723c */ /* 0x002fe200000810f4 */
[----:B------:R-:W-:Y:S01]  /*62090*/  STL.64 [R1+0x5c0], R124 ;  /* 0x0005c07c01007387 */ /* 0x000fe20000100a00 */
[----:B------:R-:W-:Y:S02]  /*620a0*/  STL.64 [R1+0x5c8], R126 ;  /* 0x0005c87e01007387 */ /* 0x000fe40000100a00 */
[----:B------:R-:W3:Y:S11]  /*620b0*/  LDL.LU R244, [R1+0x190] ;  /* 0x0001900001f47983 */ /* 0x000ef60000300800 */
[----:B------:R-:W-:Y:S08]  /*620c0*/  @!UPT UIADD3 URZ, URZ, URZ, URZ ;  /* 0x0000003f3f3ff290 */ /* 0x000ff0000fffe03f */
[----:B------:R1:W-:Y:S01]  /*620d0*/  STL.64 [R1+0x5a0], R68 ;  /* 0x0005a04401007387 */ /* 0x0003e20000100a00 */
[----:B------:R4:W-:Y:S02]  /*620e0*/  STL.64 [R1+0x5a8], R70 ;  /* 0x0005a84601007387 */ /* 0x0009e40000100a00 */
[----:B------:R-:W3:Y:S02]  /*620f0*/  LDL.LU R245, [R1+0x194] ;  /* 0x0001940001f57983 */ /* 0x000ee40000300800 */
[----:B------:R-:W3:Y:S01]  /*62100*/  LDL.LU R246, [R1+0x198] ;  /* 0x0001980001f67983 */ /* 0x000ee20000300800 */
[----:B------:R-:W3:Y:S01]  /*62110*/  LDL.LU R247, [R1+0x19c] ;  /* 0x00019c0001f77983 */ /* 0x000ee20000300800 */
        /* <DEDUP_REMOVED lines=44> */
[----:B-1----:R-:W2:Y:S02]  /*623e0*/  LDL.LU R68, [R1+0x410] ;  /* 0x0004100001447983 */ /* 0x002ea40000300800 */
[----:B------:R-:W2:Y:S02]  /*623f0*/  LDL.LU R69, [R1+0x414] ;  /* 0x0004140001457983 */ /* 0x000ea40000300800 */
[----:B----4-:R-:W4:Y:S01]  /*62400*/  LDL.LU R70, [R1+0x418] ;  /* 0x0004180001467983 */ /* 0x010f220000300800 */
[----:B------:R-:W4:Y:S01]  /*62410*/  LDL.LU R71, [R1+0x41c] ;  /* 0x00041c0001477983 */ /* 0x000f220000300800 */
        /* <DEDUP_REMOVED lines=48> */
[C---:B--2---:R-:W-:Y:S08]  /*62720*/  HMMA.1688.F32.TF32 R200, R140.reuse, R30, R200 ;  /* 0x0000001e8cc8723c */ /* 0x044ff000000810c8 */
[C---:B------:R-:W-:Y:S08]  /*62730*/  HMMA.1688.F32.TF32 R120, R140.reuse, R10, R248 ;  /* 0x0000000a8c78723c */ /* 0x040ff000000810f8 */
[C---:B----4-:R-:W-:Y:S08]  /*62740*/  HMMA.1688.F32.TF32 R248, R140.reuse, R34, R68 ;  /* 0x000000228cf8723c */ /* 0x050ff00000081044 */
[C---:B------:R-:W-:Y:S01]  /*62750*/  HMMA.1688.F32.TF32 R68, R140.reuse, R42, R220 ;  /* 0x0000002a8c44723c */ /* 0x040fe200000810dc */
[----:B------:R-:W-:Y:S01]  /*62760*/  STL.64 [R1+0x570], R200 ;  /* 0x000570c801007387 */ /* 0x000fe20000100a00 */
[----:B------:R1:W-:Y:S06]  /*62770*/  STL.64 [R1+0x578], R202 ;  /* 0x000578ca01007387 */ /* 0x0003ec0000100a00 */
[C---:B-1----:R-:W-:Y:S07]  /*62780*/  HMMA.1688.F32.TF32 R200, R140.reuse, R38, R224 ;  /* 0x000000268cc8723c */ /* 0x042fee00000810e0 */
[----:B------:R-:W-:Y:S01]  /*62790*/  STL.64 [R1+0x560], R248 ;  /* 0x000560f801007387 */ /* 0x000fe20000100a00 */
[----:B------:R-:W-:Y:S01]  /*627a0*/  STL.64 [R1+0x568], R250 ;  /* 0x000568fa01007387 */ /* 0x000fe20000100a00 */
[C---:B---3--:R-:W-:Y:S11]  /*627b0*/  HMMA.1688.F32.TF32 R216, R140.reuse, R46, R216 ;  /* 0x0000002e8cd8723c */ /* 0x048ff600000810d8 */
[----:B------:R-:W-:Y:S03]  /*627c0*/  @!UPT UIADD3 URZ, URZ, URZ, URZ ;  /* 0x0000003f3f3ff290 */ /* 0x000fe6000fffe03f */
[----:B------:R-:W-:Y:S01]  /*627d0*/  STL.64 [R1+0x530], R200 ;  /* 0x000530c801007387 */ /* 0x000fe20000100a00 */
[----:B------:R1:W-:Y:S02]  /*627e0*/  STL.64 [R1+0x538], R202 ;  /* 0x000538ca01007387 */ /* 0x0003e40000100a00 */
[----:B------:R-:W-:Y:S02]  /*627f0*/  STL.64 [R1+0x510], R68 ;  /* 0x0005104401007387 */ /* 0x000fe40000100a00 */
[----:B------:R2:W-:Y:S01]  /*62800*/  STL.64 [R1+0x518], R70 ;  /* 0x0005184601007387 */ /* 0x0005e20000100a00 */
[C---:B-1----:R-:W-:Y:S08]  /*62810*/  HMMA.1688.F32.TF32 R200, R140.reuse, R50, R212 ;  /* 0x000000328cc8723c */ /* 0x042ff000000810d4 */
[C---:B--2---:R-:W-:Y:S01]  /*62820*/  HMMA.1688.F32.TF32 R68, R140.reuse, R54, R208 ;  /* 0x000000368c44723c */ /* 0x044fe200000810d0 */
[----:B------:R-:W-:Y:S07]  /*62830*/  STL.64 [R1+0x500], R216 ;  /* 0x000500d801007387 */ /* 0x000fee0000100a00 */
[C---:B------:R-:W-:Y:S01]  /*62840*/  HMMA.1688.F32.TF32 R164, R140.reuse, R58, R164 ;  /* 0x0000003a8ca4723c */ /* 0x040fe200000810a4 */
[----:B------:R-:W-:Y:S07]  /*62850*/  STL.64 [R1+0x508], R218 ;  /* 0x000508da01007387 */ /* 0x000fee0000100a00 */
[C---:B------:R-:W-:Y:S01]  /*62860*/  HMMA.1688.F32.TF32 R160, R140.reuse, R62, R160 ;  /* 0x0000003e8ca0723c */ /* 0x040fe200000810a0 */
[----:B------:R-:W-:Y:S01]  /*62870*/  STL.64 [R1+0x4f0], R200 ;  /* 0x0004f0c801007387 */ /* 0x000fe20000100a00 */
[----:B------:R-:W-:Y:S05]  /*62880*/  STL.64 [R1+0x4f8], R202 ;  /* 0x0004f8ca01007387 */ /* 0x000fea0000100a00 */
[----:B------:R-:W-:Y:S02]  /*62890*/  STL.64 [R1+0x4e0], R68 ;  /* 0x0004e04401007387 */ /* 0x000fe40000100a00 */
[----:B------:R1:W-:Y:S02]  /*628a0*/  STL.64 [R1+0x4e8], R70 ;  /* 0x0004e84601007387 */ /* 0x0003e40000100a00 */
[----:B-1----:R-:W-:Y:S04]  /*628b0*/  HMMA.1688.F32.TF32 R68, R140, R66, R156 ;  /* 0x000000428c44723c */ /* 0x002fe8000008109c */
[----:B------:R-:W-:Y:S01]  /*628c0*/  STL.64 [R1+0x4d0], R164 ;  /* 0x0004d0a401007387 */ /* 0x000fe20000100a00 */
[----:B------:R1:W-:Y:S07]  /*628d0*/  STL.64 [R1+0x4d8], R166 ;  /* 0x0004d8a601007387 */ /* 0x0003ee0000100a00 */
[----:B------:R-:W-:Y:S02]  /*628e0*/  STL.64 [R1+0x4c0], R160 ;  /* 0x0004c0a001007387 */ /* 0x000fe40000100a00 */
[----:B------:R-:W-:Y:S01]  /*628f0*/  STL.64 [R1+0x4c8], R162 ;  /* 0x0004c8a201007387 */ /* 0x000fe20000100a00 */
[C---:B------:R-:W-:Y:S08]  /*62900*/  HMMA.1688.F32.TF32 R156, R172.reuse, R26, R180 ;  /* 0x0000001aac9c723c */ /* 0x040ff000000810b4 */
[C---:B------:R-:W-:Y:S08]  /*62910*/  HMMA.1688.F32.TF32 R180, R172.reuse, R34, R240 ;  /* 0x00000022acb4723c */ /* 0x040ff000000810f0 */
[C---:B-1----:R-:W-:Y:S08]  /*62920*/  HMMA.1688.F32.TF32 R164, R172.reuse, R10, R184 ;  /* 0x0000000aaca4723c */ /* 0x042ff000000810b8 */
[C---:B------:R-:W-:Y:S01]  /*62930*/  HMMA.1688.F32.TF32 R184, R172.reuse, R30, R228 ;  /* 0x0000001eacb8723c */ /* 0x040fe200000810e4 */
[----:B------:R-:W-:Y:S01]  /*62940*/  STL.64 [R1+0x4b0], R68 ;  /* 0x0004b04401007387 */ /* 0x000fe20000100a00 */
[----:B------:R1:W-:Y:S06]  /*62950*/  STL.64 [R1+0x4b8], R70 ;  /* 0x0004b84601007387 */ /* 0x0003ec0000100a00 */
[C---:B-1----:R-:W-:Y:S08]  /*62960*/  HMMA.1688.F32.TF32 R68, R172.reuse, R38, R244 ;  /* 0x00000026ac44723c */ /* 0x042ff000000810f4 */
[----:B------:R-:W-:Y:S07]  /*62970*/  HMMA.1688.F32.TF32 R160, R172, R22, R236 ;  /* 0x00000016aca0723c */ /* 0x000fee00000810ec */
[----:B------:R1:W-:Y:S01]  /*62980*/  STL.64 [R1+0x200], R184 ;  /* 0x000200b801007387 */ /* 0x0003e20000100a00 */
[----:B------:R2:W-:Y:S02]  /*62990*/  STL.64 [R1+0x208], R186 ;  /* 0x000208ba01007387 */ /* 0x0005e40000100a00 */
[----:B------:R-:W3:Y:S02]  /*629a0*/  LDL.LU R236, [R1+0xc0] ;  /* 0x0000c00001ec7983 */ /* 0x000ee40000300800 */
[----:B------:R-:W-:Y:S01]  /*629b0*/  STL.64 [R1+0x1f0], R180 ;  /* 0x0001f0b401007387 */ /* 0x000fe20000100a00 */
[----:B------:R-:W-:Y:S01]  /*629c0*/  STL.64 [R1+0x1f8], R182 ;  /* 0x0001f8b601007387 */ /* 0x000fe20000100a00 */
[C---:B------:R-:W-:Y:S08]  /*629d0*/  HMMA.1688.F32.TF32 R144, R140.reuse, R6, R144 ;  /* 0x000000068c90723c */ /* 0x040ff00000081090 */
[C---:B------:R-:W-:Y:S08]  /*629e0*/  HMMA.1688.F32.TF32 R124, R140.reuse, R14, R124 ;  /* 0x0000000e8c7c723c */ /* 0x040ff0000008107c */
[C---:B------:R-:W-:Y:S08]  /*629f0*/  HMMA.1688.F32.TF32 R128, R140.reuse, R18, R128 ;  /* 0x000000128c80723c */ /* 0x040ff00000081080 */
[C---:B------:R-:W-:Y:S08]  /*62a00*/  HMMA.1688.F32.TF32 R132, R140.reuse, R22, R132 ;  /* 0x000000168c84723c */ /* 0x040ff00000081084 */
[----:B------:R-:W-:Y:S08]  /*62a10*/  HMMA.1688.F32.TF32 R136, R140, R26, R136 ;  /* 0x0000001a8c88723c */ /* 0x000ff00000081088 */
[C---:B------:R-:W-:Y:S08]  /*62a20*/  HMMA.1688.F32.TF32 R140, R172.reuse, R6, R152 ;  /* 0x00000006ac8c723c */ /* 0x040ff00000081098 */
[C---:B------:R-:W-:Y:S01]  /*62a30*/  HMMA.1688.F32.TF32 R152, R172.reuse, R18, R232 ;  /* 0x00000012ac98723c */ /* 0x040fe200000810e8 */
        /* <DEDUP_REMOVED lines=11> */
[----:B--2---:R-:W3:Y:S01]  /*62af0*/  LDL.LU R186, [R1+0xe8] ;  /* 0x0000e80001ba7983 */ /* 0x004ee20000300800 */
        /* <DEDUP_REMOVED lines=17> */
[----:B----4-:R-:W2:Y:S02]  /*62c10*/  LDL.LU R68, [R1+0x140] ;  /* 0x0001400001447983 */ /* 0x010ea40000300800 */
        /* <DEDUP_REMOVED lines=27> */
[C---:B--2---:R-:W-:Y:S11]  /*62dd0*/  HMMA.1688.F32.TF32 R228, R172.reuse, R42, R228 ;  /* 0x0000002aace4723c */ /* 0x044ff600000810e4 */
[----:B------:R-:W-:Y:S11]  /*62de0*/  @!UPT UIADD3 URZ, URZ, URZ, URZ ;  /* 0x0000003f3f3ff290 */ /* 0x000ff6000fffe03f */
[----:B------:R-:W-:Y:S01]  /*62df0*/  @!UPT UIADD3 URZ, URZ, URZ, URZ ;  /* 0x0000003f3f3ff290 */ /* 0x000fe2000fffe03f */
[----:B------:R1:W-:Y:S01]  /*62e00*/  STL.64 [R1+0x480], R228 ;  /* 0x000480e401007387 */ /* 0x0003e20000100a00 */
[----:B------:R2:W-:Y:S03]  /*62e10*/  STL.64 [R1+0x488], R230 ;  /* 0x000488e601007387 */ /* 0x0005e60000100a00 */
[----:B-1----:R-:W4:Y:S01]  /*62e20*/  LDL.LU R228, [R1+0xa0] ;  /* 0x0000a00001e47983 */ /* 0x002f220000300800 */
[----:B------:R-:W4:Y:S02]  /*62e30*/  LDL.LU R229, [R1+0xa4] ;  /* 0x0000a40001e57983 */ /* 0x000f240000300800 */
[----:B--2---:R-:W4:Y:S02]  /*62e40*/  LDL.LU R230, [R1+0xa8] ;  /* 0x0000a80001e67983 */ /* 0x004f240000300800 */
[----:B------:R-:W4:Y:S01]  /*62e50*/  LDL.LU R231, [R1+0xac] ;  /* 0x0000ac0001e77983 */ /* 0x000f220000300800 */
[C---:B---3--:R-:W-:Y:S08]  /*62e60*/  HMMA.1688.F32.TF32 R240, R172.reuse, R46, R240 ;  /* 0x0000002eacf0723c */ /* 0x048ff000000810f0 */
[C---:B------:R-:W-:Y:S08]  /*62e70*/  HMMA.1688.F32.TF32 R244, R172.reuse, R50, R244 ;  /* 0x00000032acf4723c */ /* 0x040ff000000810f4 */
[C---:B------:R-:W-:Y:S08]  /*62e80*/  HMMA.1688.F32.TF32 R200, R172.reuse, R54, R200 ;  /* 0x00000036acc8723c */ /* 0x040ff000000810c8 */
[C---:B------:R-:W-:Y:S08]  /*62e90*/  HMMA.1688.F32.TF32 R68, R172.reuse, R58, R68 ;  /* 0x0000003aac44723c */ /* 0x040ff00000081044 */
[C---:B------:R-:W-:Y:S08]  /*62ea0*/  HMMA.1688.F32.TF32 R224, R172.reuse, R62, R224 ;  /* 0x0000003eace0723c */ /* 0x040ff000000810e0 */
[C---:B------:R-:W-:Y:S08]  /*62eb0*/  HMMA.1688.F32.TF32 R148, R172.reuse, R14, R148 ;  /* 0x0000000eac94723c */ /* 0x040ff00000081094 */
[----:B------:R-:W-:Y:S08]  /*62ec0*/  HMMA.1688.F32.TF32 R172, R172, R66, R220 ;  /* 0x00000042acac723c */ /* 0x000ff000000810dc */
[----:B------:R-:W-:Y:S01]  /*62ed0*/  HMMA.1688.F32.TF32 R180, R168, R30, R180 ;  /* 0x0000001ea8b4723c */ /* 0x000fe200000810b4 */
[----:B------:R-:W-:Y:S01]  /*62ee0*/  STL.64 [R1+0x360], R240 ;  /* 0x000360f001007387 */ /* 0x000fe20000100a00 */
[----:B------:R-:W-:Y:S02]  /*62ef0*/  STL.64 [R1+0x368], R242 ;  /* 0x000368f201007387 */ /* 0x000fe40000100a00 */
[----:B------:R-:W-:Y:S02]  /*62f00*/  STL.64 [R1+0x3c0], R244 ;  /* 0x0003c0f401007387 */ /* 0x000fe40000100a00 */
[----:B------:R-:W-:Y:S01]  /*62f10*/  STL.64 [R1+0x3c8], R246 ;  /* 0x0003c8f601007387 */ /* 0x000fe20000100a00 */
[----:B------:R-:W-:Y:S01]  /*62f20*/  STL.64 [R1+0x3d0], R200 ;  /* 0x0003d0c801007387 */ /* 0x000fe20000100a00 */
[----:B------:R1:W-:Y:S03]  /*62f30*/  STL.64 [R1+0x3d8], R202 ;  /* 0x0003d8ca01007387 */ /* 0x0003e60000100a00 */
[----:B-1----:R1:W5:Y:S01]  /*62f40*/  LDL.LU.64 R202, [R1+0x24a8] ;  /* 0x0024a80001ca7983 */ /* 0x0023620000300a00 */
[----:B------:R1:W5:Y:S02]  /*62f50*/  LDL.LU.64 R200, [R1+0x24a0] ;  /* 0x0024a00001c87983 */ /* 0x0003640000300a00 */
[----:B------:R-:W-:Y:S02]  /*62f60*/  STL.64 [R1+0x3e0], R68 ;  /* 0x0003e04401007387 */ /* 0x000fe40000100a00 */
[----:B------:R2:W-:Y:S01]  /*62f70*/  STL.64 [R1+0x3e8], R70 ;  /* 0x0003e84601007387 */ /* 0x0005e20000100a00 */
[----:B------:R-:W-:Y:S01]  /*62f80*/  MOV R240, R25 ;  /* 0x0000001900f07202 */ /* 0x000fe20000000f00 */
[----:B------:R-:W-:-:S02]  /*62f90*/  IMAD.MOV.U32 R241, RZ, RZ, R24 ;  /* 0x000000fffff17224 */ /* 0x000fc400078e0018 */
[----:B------:R-:W-:Y:S01]  /*62fa0*/  IMAD.MOV.U32 R242, RZ, RZ, R21 ;  /* 0x000000fffff27224 */ /* 0x000fe200078e0015 */
[----:B------:R-:W-:Y:S01]  /*62fb0*/  MOV R243, R20 ;  /* 0x0000001400f37202 */ /* 0x000fe20000000f00 */
[----:B------:R-:W-:Y:S02]  /*62fc0*/  IMAD.MOV.U32 R244, RZ, RZ, R17 ;  /* 0x000000fffff47224 */ /* 0x000fe400078e0011 */
[----:B------:R-:W-:Y:S01]  /*62fd0*/  IMAD.MOV.U32 R245, RZ, RZ, R16 ;  /* 0x000000fffff57224 */ /* 0x000fe200078e0010 */
[----:B--2---:R1:W5:Y:S01]  /*62fe0*/  LDL.LU.64 R70, [R1+0x2498] ;  /* 0x0024980001467983 */ /* 0x0043620000300a00 */
[----:B------:R1:W5:Y:S02]  /*62ff0*/  LDL.LU.64 R68, [R1+0x2490] ;  /* 0x0024900001447983 */ /* 0x0003640000300a00 */
[----:B------:R-:W-:Y:S02]  /*63000*/  STL.64 [R1+0x400], R224 ;  /* 0x000400e001007387 */ /* 0x000fe40000100a00 */
[----:B------:R2:W-:Y:S01]  /*63010*/  STL.64 [R1+0x408], R226 ;  /* 0x000408e201007387 */ /* 0x0005e20000100a00 */
[----:B------:R-:W-:Y:S01]  /*63020*/  MOV R246, R13 ;  /* 0x0000000d00f67202 */ /* 0x000fe20000000f00 */
[----:B------:R-:W-:Y:S01]  /*63030*/  IMAD.MOV.U32 R247, RZ, RZ, R12 ;  /* 0x000000fffff77224 */ /* 0x000fe200078e000c */
[C---:B------:R-:W-:Y:S01]  /*63040*/  HMMA.1688.F32.TF32 R240, R168.reuse, R38, R240 ;  /* 0x00000026a8f0723c */ /* 0x040fe200000810f0 */
[----:B--2---:R1:W5:Y:S01]  /*63050*/  LDL.LU.64 R226, [R1+0x2488] ;  /* 0x0024880001e27983 */ /* 0x0043620000300a00 */
[----:B------:R1:W5:Y:S02]  /*63060*/  LDL.LU.64 R224, [R1+0x2480] ;  /* 0x0024800001e07983 */ /* 0x0003640000300a00 */
[----:B------:R1:W5:Y:S02]  /*63070*/  LDL.LU.64 R222, [R1+0x2478] ;  /* 0x0024780001de7983 */ /* 0x0003640000300a00 */
[----:B------:R1:W5:Y:S01]  /*63080*/  LDL.LU.64 R220, [R1+0x2470] ;  /* 0x0024700001dc7983 */ /* 0x0003620000300a00 */
[----:B------:R-:W-:Y:S01]  /*63090*/  STL.64 [R1+0x3f0], R172 ;  /* 0x0003f0ac01007387 */ /* 0x000fe20000100a00 */
[----:B------:R2:W-:Y:S02]  /*630a0*/  STL.64 [R1+0x3f8], R174 ;  /* 0x0003f8ae01007387 */ /* 0x0005e40000100a00 */
[----:B------:R-:W-:Y:S01]  /*630b0*/  IMAD.MOV.U32 R248, RZ, RZ, R61 ;  /* 0x000000fffff87224 */ /* 0x000fe200078e003d */
[C---:B------:R-:W-:Y:S08]  /*630c0*/  HMMA.1688.F32.TF32 R244, R168.reuse, R42, R244 ;  /* 0x0000002aa8f4723c */ /* 0x040ff000000810f4 */
[C---:B------:R-:W-:Y:S08]  /*630d0*/  HMMA.1688.F32.TF32 R12, R168.reuse, R14, R208 ;  /* 0x0000000ea80c723c */ /* 0x040ff000000810d0 */
[----:B------:R-:W-:Y:S01]  /*630e0*/  HMMA.1688.F32.TF32 R16, R168, R18, R184 ;  /* 0x00000012a810723c */ /* 0x000fe200000810b8 */
[----:B--2---:R-:W-:-:S02]  /*630f0*/  IMAD.MOV.U32 R174, RZ, RZ, R5 ;  /* 0x000000ffffae7224 */ /* 0x004fc400078e0005 */
[----:B------:R-:W-:-:S05]  /*63100*/  IMAD.MOV.U32 R175, RZ, RZ, R4 ;  /* 0x000000ffffaf7224 */ /* 0x000fca00078e0004 */
[C---:B------:R-:W-:Y:S01]  /*63110*/  HMMA.1688.F32.TF32 R4, R168.reuse, R6, R216 ;  /* 0x00000006a804723c */ /* 0x040fe200000810d8 */
[----:B------:R1:W5:Y:S01]  /*63120*/  LDL.LU.64 R218, [R1+0x2468] ;  /* 0x0024680001da7983 */ /* 0x0003620000300a00 */
[----:B------:R-:W-:Y:S01]  /*63130*/  IMAD.MOV.U32 R172, RZ, RZ, R9 ;  /* 0x000000ffffac7224 */ /* 0x000fe200078e0009 */
[----:B------:R-:W-:Y:S01]  /*63140*/  MOV R173, R8 ;  /* 0x0000000800ad7202 */ /* 0x000fe20000000f00 */
[----:B------:R1:W5:Y:S01]  /*63150*/  LDL.LU.64 R216, [R1+0x2460] ;  /* 0x0024600001d87983 */ /* 0x0003620000300a00 */
[----:B------:R-:W2:Y:S03]  /*63160*/  LDL R61, [R1+0xa0c] ;  /* 0x000a0c00013d7983 */ /* 0x000ea60000100800 */
[C---:B------:R-:W-:Y:S01]  /*63170*/  HMMA.1688.F32.TF32 R8, R168.reuse, R10, R212 ;  /* 0x0000000aa808723c */ /* 0x040fe200000810d4 */
[----:B------:R-:W-:Y:S01]  /*63180*/  MOV R42, R45 ;  /* 0x0000002d002a7202 */ /* 0x000fe20000000f00 */
[----:B------:R-:W-:Y:S01]  /*63190*/  IMAD.MOV.U32 R43, RZ, RZ, R44 ;  /* 0x000000ffff2b7224 */ /* 0x000fe200078e002c */
[----:B------:R1:W5:Y:S01]  /*631a0*/  LDL.LU.64 R214, [R1+0x2458] ;  /* 0x0024580001d67983 */ /* 0x0003620000300a00 */
[----:B------:R1:W5:Y:S02]  /*631b0*/  LDL.LU.64 R212, [R1+0x2450] ;  /* 0x0024500001d47983 */ /* 0x0003640000300a00 */
[----:B------:R1:W5:Y:S02]  /*631c0*/  LDL.LU.64 R210, [R1+0x2448] ;  /* 0x0024480001d27983 */ /* 0x0003640000300a00 */
[----:B------:R1:W5:Y:S01]  /*631d0*/  LDL.LU.64 R208, [R1+0x2440] ;  /* 0x0024400001d07983 */ /* 0x0003620000300a00 */
[----:B------:R1:W5:Y:S01]  /*631e0*/  LDL.LU.64 R186, [R1+0x2438] ;  /* 0x0024380001ba7983 */ /* 0x0003620000300a00 */
[----:B------:R1:W5:Y:S01]  /*631f0*/  LDL.LU.64 R184, [R1+0x2430] ;  /* 0x0024300001b87983 */ /* 0x0003620000300a00 */
[C---:B------:R-:W-:Y:S01]  /*63200*/  HMMA.1688.F32.TF32 R20, R168.reuse, R22, R232 ;  /* 0x00000016a814723c */ /* 0x040fe200000810e8 */
[----:B------:R1:W5:Y:S07]  /*63210*/  LDL.LU.64 R234, [R1+0x2428] ;  /* 0x0024280001ea7983 */ /* 0x00036e0000300a00 */
[C---:B------:R-:W-:Y:S01]  /*63220*/  HMMA.1688.F32.TF32 R40, R168.reuse, R46, R40 ;  /* 0x0000002ea828723c */ /* 0x040fe20000081028 */
[----:B------:R1:W5:Y:S07]  /*63230*/  LDL.LU.64 R232, [R1+0x2420] ;  /* 0x0024200001e87983 */ /* 0x00036e0000300a00 */
[----:B------:R-:W-:Y:S01]  /*63240*/  HMMA.1688.F32.TF32 R24, R168, R26, R236 ;  /* 0x0000001aa818723c */ /* 0x000fe200000810ec */
[----:B------:R1:W5:Y:S02]  /*63250*/  LDL.LU.64 R238, [R1+0x2418] ;  /* 0x0024180001ee7983 */ /* 0x0003640000300a00 */
[----:B------:R1:W5:Y:S01]  /*63260*/  LDL.LU.64 R236, [R1+0x2410] ;  /* 0x0024100001ec7983 */ /* 0x0003620000300a00 */
[----:B------:R-:W-:Y:S01]  /*63270*/  STL.64 [R1+0x1e0], R180 ;  /* 0x0001e0b401007387 */ /* 0x000fe20000100a00 */
[----:B------:R3:W-:Y:S01]  /*63280*/  STL.64 [R1+0x1e8], R182 ;  /* 0x0001e8b601007387 */ /* 0x0007e20000100a00 */
[----:B------:R-:W-:Y:S01]  /*63290*/  MOV R30, R2 ;  /* 0x00000002001e7202 */ /* 0x000fe20000000f00 */
[----:B------:R-:W-:Y:S01]  /*632a0*/  IMAD.MOV.U32 R31, RZ, RZ, R252 ;  /* 0x000000ffff1f7224 */ /* 0x000fe200078e00fc */
[----:B---3--:R1:W5:Y:S01]  /*632b0*/  LDL.LU.64 R182, [R1+0x2408] ;  /* 0x0024080001b67983 */ /* 0x0083620000300a00 */
[----:B------:R1:W5:Y:S02]  /*632c0*/  LDL.LU.64 R180, [R1+0x2400] ;  /* 0x0024000001b47983 */ /* 0x0003640000300a00 */
[----:B------:R-:W3:Y:S02]  /*632d0*/  LDL.LU R2, [R1+0x23fc] ;  /* 0x0023fc0001027983 */ /* 0x000ee40000300800 */
[----:B------:R-:W2:Y:S02]  /*632e0*/  LDL.LU R252, [R1+0x23f8] ;  /* 0x0023f80001fc7983 */ /* 0x000ea40000300800 */
[----:B------:R-:W-:-:S02]  /*632f0*/  IMAD.MOV.U32 R38, RZ, RZ, R49 ;  /* 0x000000ffff267224 */ /* 0x000fc400078e0031 */
[----:B------:R-:W-:Y:S01]  /*63300*/  IMAD.MOV.U32 R39, RZ, RZ, R48 ;  /* 0x000000ffff277224 */ /* 0x000fe200078e0030 */
[----:B------:R-:W-:Y:S01]  /*63310*/  HMMA.1688.F32.TF32 R44, R168, R50, R28 ;  /* 0x00000032a82c723c */ /* 0x000fe2000008101c */
[----:B------:R-:W-:Y:S01]  /*63320*/  MOV R249, R60 ;  /* 0x0000003c00f97202 */ /* 0x000fe20000000f00 */
[----:B------:R-:W-:Y:S02]  /*63330*/  IMAD.MOV.U32 R250, RZ, RZ, R57 ;  /* 0x000000fffffa7224 */ /* 0x000fe400078e0039 */
[----:B------:R-:W-:-:S04]  /*63340*/  IMAD.MOV.U32 R251, RZ, RZ, R56 ;  /* 0x000000fffffb7224 */ /* 0x000fc800078e0038 */
[C---:B----4-:R-:W-:Y:S07]  /*63350*/  HMMA.1688.F32.TF32 R228, R168.reuse, R34, R228 ;  /* 0x00000022a8e4723c */ /* 0x050fee00000810e4 */
[----:B------:R-:W-:Y:S01]  /*63360*/  IMAD.MOV.U32 R34, RZ, RZ, R53 ;  /* 0x000000ffff227224 */ /* 0x000fe200078e0035 */
[----:B------:R-:W-:Y:S11]  /*63370*/  MOV R35, R52 ;  /* 0x0000003400237202 */ /* 0x000ff60000000f00 */
[----:B------:R-:W-:Y:S04]  /*63380*/  @!UPT UIADD3 URZ, URZ, URZ, URZ ;  /* 0x0000003f3f3ff290 */ /* 0x000fe8000fffe03f */
[----:B------:R-:W-:Y:S01]  /*63390*/  STL.64 [R1+0x1d0], R228 ;  /* 0x0001d0e401007387 */ /* 0x000fe20000100a00 */
[----:B------:R4:W-:Y:S03]  /*633a0*/  STL.64 [R1+0x1d8], R230 ;  /* 0x0001d8e601007387 */ /* 0x0009e60000100a00 */
[----:B----4-:R1:W5:Y:S01]  /*633b0*/  LDL.LU.64 R230, [R1+0x23f0] ;  /* 0x0023f00001e67983 */ /* 0x0103620000300a00 */
[----:B------:R1:W5:Y:S02]  /*633c0*/  LDL.LU.64 R228, [R1+0x23e8] ;  /* 0x0023e80001e47983 */ /* 0x0003640000300a00 */
[----:B------:R-:W-:Y:S02]  /*633d0*/  STL.64 [R1+0x380], R240 ;  /* 0x000380f001007387 */ /* 0x000fe40000100a00 */
[----:B------:R4:W-:Y:S02]  /*633e0*/  STL.64 [R1+0x388], R242 ;  /* 0x000388f201007387 */ /* 0x0009e40000100a00 */
[----:B----4-:R1:W5:Y:S01]  /*633f0*/  LDL.LU.64 R242, [R1+0x23e0] ;  /* 0x0023e00001f27983 */ /* 0x0103620000300a00 */
[----:B------:R1:W5:Y:S02]  /*63400*/  LDL.LU.64 R240, [R1+0x23d8] ;  /* 0x0023d80001f07983 */ /* 0x0003640000300a00 */
[----:B------:R-:W-:Y:S02]  /*63410*/  STL.64 [R1+0x350], R244 ;  /* 0x000350f401007387 */ /* 0x000fe40000100a00 */
[----:B------:R4:W-:Y:S02]  /*63420*/  STL.64 [R1+0x358], R246 ;  /* 0x000358f601007387 */ /* 0x0009e40000100a00 */
[----:B----4-:R1:W5:Y:S01]  /*63430*/  LDL.LU.64 R246, [R1+0x23d0] ;  /* 0x0023d00001f67983 */ /* 0x0103620000300a00 */
[----:B------:R1:W5:Y:S02]  /*63440*/  LDL.LU.64 R244, [R1+0x23c8] ;  /* 0x0023c80001f47983 */ /* 0x0003640000300a00 */
[----:B------:R-:W4:Y:S02]  /*63450*/  LDL.LU R28, [R1+0x1e2c] ;  /* 0x001e2c00011c7983 */ /* 0x000f240000300800 */
[----:B------:R-:W-:Y:S01]  /*63460*/  STL.64 [R1+0x330], R40 ;  /* 0x0003302801007387 */ /* 0x000fe20000100a00 */
[----:B------:R1:W-:Y:S02]  /*63470*/  STL.64 [R1+0x338], R42 ;  /* 0x0003382a01007387 */ /* 0x0003e40000100a00 */
[C---:B-1----:R-:W-:Y:S08]  /*63480*/  HMMA.1688.F32.TF32 R40, R168.reuse, R54, R36 ;  /* 0x00000036a828723c */ /* 0x042ff00000081024 */
[C---:B------:R-:W-:Y:S01]  /*63490*/  HMMA.1688.F32.TF32 R36, R168.reuse, R58, R32 ;  /* 0x0000003aa824723c */ /* 0x040fe20000081020 */
[----:B------:R-:W-:Y:S01]  /*634a0*/  STL.64 [R1+0x310], R44 ;  /* 0x0003102c01007387 */ /* 0x000fe20000100a00 */
[----:B------:R-:W-:Y:S11]  /*634b0*/  STL.64 [R1+0x318], R46 ;  /* 0x0003182e01007387 */ /* 0x000ff60000100a00 */
[----:B------:R-:W-:Y:S02]  /*634c0*/  @!UPT UIADD3 URZ, URZ, URZ, URZ ;  /* 0x0000003f3f3ff290 */ /* 0x000fe4000fffe03f */
[----:B------:R-:W-:Y:S01]  /*634d0*/  STL.64 [R1+0x2f0], R40 ;  /* 0x0002f02801007387 */ /* 0x000fe20000100a00 */
[----:B------:R-:W-:Y:S02]  /*634e0*/  STL.64 [R1+0x2f8], R42 ;  /* 0x0002f82a01007387 */ /* 0x000fe40000100a00 */
[----:B------:R-:W3:Y:S05]  /*634f0*/  LDL.LU R30, [R1+0x1e08] ;  /* 0x001e0800011e7983 */ /* 0x000eea0000300800 */
[----:B------:R-:W-:Y:S01]  /*63500*/  STL.64 [R1+0x2c0], R36 ;  /* 0x0002c02401007387 */ /* 0x000fe20000100a00 */
[----:B------:R1:W-:Y:S01]  /*63510*/  STL.64 [R1+0x2c8], R38 ;  /* 0x0002c82601007387 */ /* 0x0003e20000100a00 */
[----:B------:R-:W3:Y:S01]  /*63520*/  LDL.LU R29, [R1+0x1e0c] ;  /* 0x001e0c00011d7983 */ /* 0x000ee20000300800 */
[C---:B------:R-:W-:Y:S08]  /*63530*/  HMMA.1688.F32.TF32 R32, R168.reuse, R62, R172 ;  /* 0x0000003ea820723c */ /* 0x040ff000000810ac */
[----:B-1----:R-:W-:Y:S11]  /*63540*/  HMMA.1688.F32.TF32 R36, R168, R66, R248 ;  /* 0x00000042a824723c */ /* 0x002ff600000810f8 */
[----:B------:R-:W-:Y:S04]  /*63550*/  @!UPT UIADD3 URZ, URZ, URZ, URZ ;  /* 0x0000003f3f3ff290 */ /* 0x000fe8000fffe03f */
[----:B------:R-:W-:Y:S01]  /*63560*/  STL.64 [R1+0x2b0], R32 ;  /* 0x0002b02001007387 */ /* 0x000fe20000100a00 */
[----:B------:R-:W-:Y:S07]  /*63570*/  STL.64 [R1+0x2b8], R34 ;  /* 0x0002b82201007387 */ /* 0x000fee0000100a00 */
[----:B------:R-:W-:Y:S01]  /*63580*/  STL.64 [R1+0x270], R36 ;  /* 0x0002702401007387 */ /* 0x000fe20000100a00 */
[----:B------:R1:W-:Y:S03]  /*63590*/  STL.64 [R1+0x278], R38 ;  /* 0x0002782601007387 */ /* 0x0003e60000100a00 */
[----:B-1----:R-:W3:Y:S01]  /*635a0*/  LDL.LU R38, [R1+0x1e14] ;  /* 0x001e140001267983 */ /* 0x002ee20000300800 */
[----:B------:R-:W3:Y:S02]  /*635b0*/  LDL.LU R36, [R1+0x1e1c] ;  /* 0x001e1c0001247983 */ /* 0x000ee40000300800 */
[----:B------:R-:W3:Y:S02]  /*635c0*/  LDL.LU R39, [R1+0x1e10] ;  /* 0x001e100001277983 */ /* 0x000ee40000300800 */
[----:B------:R-:W3:Y:S02]  /*635d0*/  LDL.LU R37, [R1+0x1e18] ;  /* 0x001e180001257983 */ /* 0x000ee40000300800 */
[----:B------:R-:W-:Y:S01]  /*635e0*/  IMAD.MOV.U32 R33, RZ, RZ, 0x7f ;  /* 0x0000007fff217424 */ /* 0x000fe200078e00ff */
[----:B------:R-:W-:Y:S01]  /*635f0*/  IADD3 R0, R0, -0x100, RZ ;  /* 0xffffff0000007810 */ /* 0x000fe20007ffe0ff */
[----:B------:R-:W-:Y:S01]  /*63600*/  IMAD.MOV.U32 R56, RZ, RZ, c[0x0][0x188] ;  /* 0x00006200ff387624 */ /* 0x000fe200078e00ff */
[----:B------:R-:W3:Y:S01]  /*63610*/  LDL.LU R41, [R1+0x1e20] ;  /* 0x001e200001297983 */ /* 0x000ee20000300800 */
[----:B------:R-:W3:Y:S01]  /*63620*/  LDL.LU R40, [R1+0x1e24] ;  /* 0x001e240001287983 */ /* 0x000ee20000300800 */
[----:B------:R-:W-:Y:S01]  /*63630*/  IADD3 R33, R33, c[0x0][0x180], RZ ;  /* 0x0000600021217a10 */ /* 0x000fe20007ffe0ff */
[----:B--2---:R-:W-:-:S02]  /*63640*/  IMAD R3, R61, -0x80, R0 ;  /* 0xffffff803d037824 */ /* 0x004fc400078e0200 */
[----:B------:R-:W-:Y:S01]  /*63650*/  IMAD.SHL.U32 R56, R56, 0x80, RZ ;  /* 0x0000008038387824 */ /* 0x000fe200078e00ff */
[----:B------:R-:W2:Y:S01]  /*63660*/  LDL.LU R35, [R1+0x1d8c] ;  /* 0x001d8c0001237983 */ /* 0x000ea20000300800 */
[----:B------:R-:W-:Y:S01]  /*63670*/  SHF.R.S32.HI R0, RZ, 0x1f, R33 ;  /* 0x0000001fff007819 */ /* 0x000fe20000011421 */
[----:B------:R-:W2:Y:S03]  /*63680*/  LDL.LU R34, [R1+0x1d90] ;  /* 0x001d900001227983 */ /* 0x000ea60000300800 */
[----:B------:R-:W-:Y:S02]  /*63690*/  LEA.HI R0, R0, R33, RZ, 0x7 ;  /* 0x0000002100007211 */ /* 0x000fe400078f38ff */
[----:B------:R-:W1:Y:S01]  /*636a0*/  S2R R33, SR_TID.X ;  /* 0x0000000000217919 */ /* 0x000e620000002100 */
[----:B------:R-:W-:Y:S02]  /*636b0*/  SHF.L.U32 R56, R56, 0x2, RZ ;  /* 0x0000000238387819 */ /* 0x000fe400000006ff */
[----:B------:R-:W-:-:S02]  /*636c0*/  SHF.R.S32.HI R0, RZ, 0x7, R0 ;  /* 0x00000007ff007819 */ /* 0x000fc40000011400 */
[----:B-1----:R-:W-:Y:S02]  /*636d0*/  LOP3.LUT R57, R33, 0x7f, RZ, 0xc0, !PT ;  /* 0x0000007f21397812 */ /* 0x002fe400078ec0ff */
[----:B------:R-:W-:Y:S02]  /*636e0*/  IADD3 R0, R0, -0x2, RZ ;  /* 0xfffffffe00007810 */ /* 0x000fe40007ffe0ff */
[----:B------:R-:W-:Y:S02]  /*636f0*/  ISETP.GT.AND P1, PT, R3, RZ, PT ;  /* 0x000000ff0300720c */ /* 0x000fe40003f24270 */
[----:B------:R-:W-:Y:S02]  /*63700*/  ISETP.GE.AND P0, PT, R61, R0, PT ;  /* 0x000000003d00720c */ /* 0x000fe40003f06270 */
[----:B------:R-:W-:-:S04]  /*63710*/  SEL R0, RZ, 0x4, !P1 ;  /* 0x00000004ff007807 */ /* 0x000fc80004800000 */
[----:B------:R-:W-:Y:S01]  /*63720*/  SEL R0, R0, RZ, !P0 ;  /* 0x000000ff00007207 */ /* 0x000fe20004000000 */
[----:B------:R-:W-:-:S03]  /*63730*/  IMAD.SHL.U32 R65, R57, 0x4, RZ ;  /* 0x0000000439417824 */ /* 0x000fc600078e00ff */
[----:B------:R-:W-:Y:S02]  /*63740*/  ISETP.NE.U32.AND P1, PT, R0, RZ, PT ;  /* 0x000000ff0000720c */ /* 0x000fe40003f25070 */
[----:B----4-:R-:W-:-:S04]  /*63750*/  IADD3 R28, R28, 0x1, RZ ;  /* 0x000000011c1c7810 */ /* 0x010fc80007ffe0ff */
[----:B------:R-:W-:-:S04]  /*63760*/  ISETP.GT.AND P2, PT, R28, 0x1, PT ;  /* 0x000000011c00780c */ /* 0x000fc80003f44270 */
[----:B------:R-:W-:Y:S02]  /*63770*/  SEL R60, R28, RZ, !P2 ;  /* 0x000000ff1c3c7207 */ /* 0x000fe40005000000 */
[----:B---3--:R-:W-:-:S05]  /*63780*/  IADD3 R29, P3, R29, R56, RZ ;  /* 0x000000381d1d7210 */ /* 0x008fca0007f7e0ff */
[----:B------:R-:W-:Y:S01]  /*63790*/  IMAD.X R30, R30, 0x1, R2, P3 ;  /* 0x000000011e1e7824 */ /* 0x000fe200018e0602 */
[----:B------:R1:W-:Y:S01]  /*637a0*/  STL [R1+0x1e0c], R29 ;  /* 0x001e0c1d01007387 */ /* 0x0003e20000100800 */
[----:B------:R-:W-:-:S03]  /*637b0*/  IMAD.MOV.U32 R28, RZ, RZ, R29 ;  /* 0x000000ffff1c7224 */ /* 0x000fc600078e001d */
[----:B------:R3:W-:Y:S01]  /*637c0*/  STL [R1+0x1e08], R30 ;  /* 0x001e081e01007387 */ /* 0x0007e20000100800 */
[----:B------:R-:W4:Y:S02]  /*637d0*/  LDL.LU R33, [R1+0x1d94] ;  /* 0x001d940001217983 */ /* 0x000f240000300800 */
[----:B------:R-:W4:Y:S02]  /*637e0*/  LDL.LU R32, [R1+0x1d98] ;  /* 0x001d980001207983 */ /* 0x000f240000300800 */
[----:B------:R-:W4:Y:S02]  /*637f0*/  LDL.LU R31, [R1+0x1d9c] ;  /* 0x001d9c00011f7983 */ /* 0x000f240000300800 */
[----:B-1----:R-:W-:Y:S02]  /*63800*/  IMAD.MOV.U32 R29, RZ, RZ, R30 ;  /* 0x000000ffff1d7224 */ /* 0x002fe400078e001e */
[----:B---3--:R-:W3:Y:S01]  /*63810*/  LDL.LU R30, [R1+0x1da0] ;  /* 0x001da000011e7983 */ /* 0x008ee20000300800 */
[----:B------:R-:W-:-:S05]  /*63820*/  LEA R0, R60, R65, 0x12 ;  /* 0x000000413c007211 */ /* 0x000fca00078e90ff */
[----:B------:R-:W-:Y:S01]  /*63830*/  @!PT LDS RZ, [RZ] ;  /* 0x00000000fffff984 */ /* 0x000fe20000000800 */
[----:B------:R-:W-:Y:S01]  /*63840*/  @!PT LDS RZ, [RZ] ;  /* 0x00000000fffff984 */ /* 0x000fe20000000800 */
[----:B------:R-:W-:Y:S01]  /*63850*/  @!PT LDS RZ, [RZ] ;  /* 0x00000000fffff984 */ /* 0x000fe20000000800 */
[----:B------:R1:W-:Y:S01]  /*63860*/  LDGSTS.E [R0], [R28.64], P1 ;  /* 0x000000001c007fae */ /* 0x0003e20008921844 */
[-C--:B------:R-:W-:Y:S02]  /*63870*/  IADD3 R38, P2, R38, R56.reuse, RZ ;  /* 0x0000003826267210 */ /* 0x080fe40007f5e0ff */
[----:B------:R-:W-:Y:S02]  /*63880*/  IADD3 R36, P3, R36, R56, RZ ;  /* 0x0000003824247210 */ /* 0x000fe40007f7e0ff */
[----:B------:R-:W-:Y:S01]  /*63890*/  IADD3.X R39, R39, R2, RZ, P2, !PT ;  /* 0x0000000227277210 */ /* 0x000fe200017fe4ff */
[----:B-1----:R-:W-:Y:S02]  /*638a0*/  IMAD.MOV.U32 R28, RZ, RZ, R38 ;  /* 0x000000ffff1c7224 */ /* 0x002fe400078e0026 */
[----:B------:R-:W-:Y:S01]  /*638b0*/  IMAD.X R37, R37, 0x1, R2, P3 ;  /* 0x0000000125257824 */ /* 0x000fe200018e0602 */
[----:B------:R-:W-:Y:S01]  /*638c0*/  STL [R1+0x1e14], R38 ;  /* 0x001e142601007387 */ /* 0x000fe20000100800 */
[----:B------:R-:W-:Y:S01]  /*638d0*/  MOV R29, R39 ;  /* 0x00000027001d7202 */ /* 0x000fe20000000f00 */
[----:B------:R1:W-:Y:S02]  /*638e0*/  STL [R1+0x1e10], R39 ;  /* 0x001e102701007387 */ /* 0x0003e40000100800 */
[----:B------:R-:W-:Y:S01]  /*638f0*/  STL [R1+0x1e1c], R36 ;  /* 0x001e1c2401007387 */ /* 0x000fe20000100800 */
[----:B------:R2:W-:Y:S04]  /*63900*/  STL [R1+0x1e18], R37 ;  /* 0x001e182501007387 */ /* 0x0005e80000100800 */
[----:B------:R2:W-:Y:S04]  /*63910*/  LDGSTS.E [R0+0x200], [R28.64], P1 ;  /* 0x002000001c007fae */ /* 0x0005e80008921844 */
[----:B-1----:R-:W3:Y:S01]  /*63920*/  LDL.LU R39, [R1+0x1da4] ;  /* 0x001da40001277983 */ /* 0x002ee20000300800 */
[----:B------:R-:W3:Y:S02]  /*63930*/  LDL.LU R38, [R1+0x1da8] ;  /* 0x001da80001267983 */ /* 0x000ee40000300800 */
[----:B--2---:R-:W-:-:S02]  /*63940*/  IMAD.MOV.U32 R29, RZ, RZ, R37 ;  /* 0x000000ffff1d7224 */ /* 0x004fc400078e0025 */
[----:B------:R-:W-:Y:S01]  /*63950*/  IMAD.MOV.U32 R28, RZ, RZ, R36 ;  /* 0x000000ffff1c7224 */ /* 0x000fe200078e0024 */
[----:B------:R-:W3:Y:S01]  /*63960*/  LDL.LU R37, [R1+0x1d0c] ;  /* 0x001d0c0001257983 */ /* 0x000ee20000300800 */
[----:B------:R-:W3:Y:S01]  /*63970*/  LDL.LU R36, [R1+0x1d10] ;  /* 0x001d100001247983 */ /* 0x000ee20000300800 */
[----:B------:R-:W-:Y:S02]  /*63980*/  ISETP.GT.AND P2, PT, R3, 0x4, PT ;  /* 0x000000040300780c */ /* 0x000fe40003f44270 */
[----:B------:R1:W-:Y:S01]  /*63990*/  LDGSTS.E [R0+0x400], [R28.64], P1 ;  /* 0x004000001c007fae */ /* 0x0003e20008921844 */
[-C--:B------:R-:W-:Y:S02]  /*639a0*/  IADD3 R40, P3, R40, R56.reuse, RZ ;  /* 0x0000003828287210 */ /* 0x080fe40007f7e0ff */
[----:B------:R-:W-:Y:S02]  /*639b0*/  IADD3 R34, P4, R34, R56, RZ ;  /* 0x0000003822227210 */ /* 0x000fe40007f9e0ff */
[----:B------:R-:W-:-:S02]  /*639c0*/  IADD3.X R41, R41, R2, RZ, P3, !PT ;  /* 0x0000000229297210 */ /* 0x000fc40001ffe4ff */
[----:B-1----:R-:W-:-:S04]  /*639d0*/  SEL R28, RZ, 0x4, !P2 ;  /* 0x00000004ff1c7807 */ /* 0x002fc80005000000 */
[----:B------:R-:W-:Y:S01]  /*639e0*/  SEL R28, R28, RZ, !P0 ;  /* 0x000000ff1c1c7207 */ /* 0x000fe20004000000 */
[----:B------:R-:W-:Y:S01]  /*639f0*/  IMAD.X R35, R35, 0x1, R2, P4 ;  /* 0x0000000123237824 */ /* 0x000fe200020e0602 */
[----:B------:R-:W-:Y:S02]  /*63a00*/  MOV R29, R41 ;  /* 0x00000029001d7202 */ /* 0x000fe40000000f00 */
[----:B------:R-:W-:Y:S01]  /*63a10*/  ISETP.NE.U32.AND P2, PT, R28, RZ, PT ;  /* 0x000000ff1c00720c */ /* 0x000fe20003f45070 */
[----:B------:R-:W-:Y:S01]  /*63a20*/  IMAD.MOV.U32 R28, RZ, RZ, R40 ;  /* 0x000000ffff1c7224 */ /* 0x000fe200078e0028 */
[----:B------:R-:W-:Y:S01]  /*63a30*/  STL [R1+0x1e24], R40 ;  /* 0x001e242801007387 */ /* 0x000fe20000100800 */
[----:B------:R1:W-:Y:S02]  /*63a40*/  STL [R1+0x1e20], R41 ;  /* 0x001e202901007387 */ /* 0x0003e40000100800 */
[----:B------:R-:W-:Y:S02]  /*63a50*/  STL [R1+0x1d90], R34 ;  /* 0x001d902201007387 */ /* 0x000fe40000100800 */
[----:B------:R1:W-:Y:S01]  /*63a60*/  STL [R1+0x1d8c], R35 ;  /* 0x001d8c2301007387 */ /* 0x0003e20000100800 */
[----:B------:R1:W-:Y:S04]  /*63a70*/  LDGSTS.E [R0+0x600], [R28.64], P1 ;  /* 0x006000001c007fae */ /* 0x0003e80008921844 */
[----:B-1----:R-:W3:Y:S01]  /*63a80*/  LDL.LU R41, [R1+0x1d14] ;  /* 0x001d140001297983 */ /* 0x002ee20000300800 */
[----:B------:R-:W3:Y:S02]  /*63a90*/  LDL.LU R40, [R1+0x1d18] ;  /* 0x001d180001287983 */ /* 0x000ee40000300800 */
[----:B------:R-:W-:-:S02]  /*63aa0*/  IMAD.MOV.U32 R29, RZ, RZ, R35 ;  /* 0x000000ffff1d7224 */ /* 0x000fc400078e0023 */
[----:B------:R-:W-:Y:S01]  /*63ab0*/  IMAD.MOV.U32 R28, RZ, RZ, R34 ;  /* 0x000000ffff1c7224 */ /* 0x000fe200078e0022 */
[----:B------:R-:W3:Y:S01]  /*63ac0*/  LDL.LU R35, [R1+0x1d1c] ;  /* 0x001d1c0001237983 */ /* 0x000ee20000300800 */
[----:B------:R-:W3:Y:S03]  /*63ad0*/  LDL.LU R34, [R1+0x1d20] ;  /* 0x001d200001227983 */ /* 0x000ee60000300800 */
[----:B------:R1:W-:Y:S01]  /*63ae0*/  LDGSTS.E [R0+0x2000], [R28.64], P2 ;  /* 0x020000001c007fae */ /* 0x0003e20009121844 */
[----:B----4-:R-:W-:-:S04]  /*63af0*/  IADD3 R32, P1, R32, R56, RZ ;  /* 0x0000003820207210 */ /* 0x010fc80007f3e0ff */
[----:B------:R-:W-:Y:S02]  /*63b00*/  IADD3.X R33, R33, R2, RZ, P1, !PT ;  /* 0x0000000221217210 */ /* 0x000fe40000ffe4ff */
[----:B---3--:R-:W-:Y:S01]  /*63b10*/  IADD3 R30, P3, R30, R56, RZ ;  /* 0x000000381e1e7210 */ /* 0x008fe20007f7e0ff */
[----:B-1----:R-:W-:Y:S01]  /*63b20*/  IMAD.MOV.U32 R28, RZ, RZ, R32 ;  /* 0x000000ffff1c7224 */ /* 0x002fe200078e0020 */
[----:B------:R-:W-:Y:S01]  /*63b30*/  MOV R29, R33 ;  /* 0x00000021001d7202 */ /* 0x000fe20000000f00 */
[----:B------:R-:W-:Y:S02]  /*63b40*/  STL [R1+0x1d98], R32 ;  /* 0x001d982001007387 */ /* 0x000fe40000100800 */
[----:B------:R-:W-:Y:S02]  /*63b50*/  IMAD.X R31, R31, 0x1, R2, P3 ;  /* 0x000000011f1f7824 */ /* 0x000fe400018e0602 */
[----:B------:R1:W-:Y:S01]  /*63b60*/  STL [R1+0x1d94], R33 ;  /* 0x001d942101007387 */ /* 0x0003e20000100800 */
[----:B------:R-:W-:Y:S02]  /*63b70*/  STL [R1+0x1da0], R30 ;  /* 0x001da01e01007387 */ /* 0x000fe40000100800 */
[----:B------:R3:W-:Y:S02]  /*63b80*/  STL [R1+0x1d9c], R31 ;  /* 0x001d9c1f01007387 */ /* 0x0007e40000100800 */
[----:B------:R4:W-:Y:S04]  /*63b90*/  LDGSTS.E [R0+0x2200], [R28.64], P2 ;  /* 0x022000001c007fae */ /* 0x0009e80009121844 */
[----:B-1----:R-:W2:Y:S01]  /*63ba0*/  LDL.LU R33, [R1+0x1d24] ;  /* 0x001d240001217983 */ /* 0x002ea20000300800 */
[----:B------:R-:W2:Y:S02]  /*63bb0*/  LDL.LU R32, [R1+0x1d28] ;  /* 0x001d280001207983 */ /* 0x000ea40000300800 */
[----:B----4-:R-:W-:-:S02]  /*63bc0*/  IMAD.MOV.U32 R29, RZ, RZ, R31 ;  /* 0x000000ffff1d7224 */ /* 0x010fc400078e001f */
[----:B------:R-:W-:Y:S01]  /*63bd0*/  IMAD.MOV.U32 R28, RZ, RZ, R30 ;  /* 0x000000ffff1c7224 */ /* 0x000fe200078e001e */
[----:B---3--:R-:W3:Y:S01]  /*63be0*/  LDL.LU R31, [R1+0x1c8c] ;  /* 0x001c8c00011f7983 */ /* 0x008ee20000300800 */
[----:B------:R-:W4:Y:S01]  /*63bf0*/  LDL.LU R30, [R1+0x1c90] ;  /* 0x001c9000011e7983 */ /* 0x000f220000300800 */
[----:B------:R-:W-:Y:S02]  /*63c00*/  ISETP.GT.AND P1, PT, R3, 0x8, PT ;  /* 0x000000080300780c */ /* 0x000fe40003f24270 */
[----:B------:R1:W-:Y:S02]  /*63c10*/  LDGSTS.E [R0+0x2400], [R28.64], P2 ;  /* 0x024000001c007fae */ /* 0x0003e40009121844 */
[----:B-1----:R-:W-:-:S04]  /*63c20*/  SEL R28, RZ, 0x4, !P1 ;  /* 0x00000004ff1c7807 */ /* 0x002fc80004800000 */
[----:B------:R-:W-:Y:S02]  /*63c30*/  SEL R28, R28, RZ, !P0 ;  /* 0x000000ff1c1c7207 */ /* 0x000fe40004000000 */
[----:B------:R-:W-:Y:S02]  /*63c40*/  IADD3 R38, P3, R38, R56, RZ ;  /* 0x0000003826267210 */ /* 0x000fe40007f7e0ff */
[----:B------:R-:W-:Y:S02]  /*63c50*/  ISETP.NE.U32.AND P1, PT, R28, RZ, PT ;  /* 0x000000ff1c00720c */ /* 0x000fe40003f25070 */
[----:B------:R-:W-:Y:S02]  /*63c60*/  IADD3.X R39, R39, R2, RZ, P3, !PT ;  /* 0x0000000227277210 */ /* 0x000fe40001ffe4ff */
[----:B------:R-:W-:Y:S01]  /*63c70*/  IADD3 R36, P4, R36, R56, RZ ;  /* 0x0000003824247210 */ /* 0x000fe20007f9e0ff */
[----:B------:R-:W-:Y:S01]  /*63c80*/  IMAD.MOV.U32 R28, RZ, RZ, R38 ;  /* 0x000000ffff1c7224 */ /* 0x000fe200078e0026 */
[----:B------:R-:W-:Y:S01]  /*63c90*/  MOV R29, R39 ;  /* 0x00000027001d7202 */ /* 0x000fe20000000f00 */
[----:B------:R-:W-:Y:S02]  /*63ca0*/  STL [R1+0x1da8], R38 ;  /* 0x001da82601007387 */ /* 0x000fe40000100800 */
[----:B------:R-:W-:-:S02]  /*63cb0*/  IMAD.X R37, R37, 0x1, R2, P4 ;  /* 0x0000000125257824 */ /* 0x000fc400020e0602 */
[----:B------:R1:W-:Y:S01]  /*63cc0*/  STL [R1+0x1da4], R39 ;  /* 0x001da42701007387 */ /* 0x0003e20000100800 */
[----:B------:R-:W-:Y:S02]  /*63cd0*/  STL [R1+0x1d10], R36 ;  /* 0x001d102401007387 */ /* 0x000fe40000100800 */
[----:B------:R1:W-:Y:S02]  /*63ce0*/  STL [R1+0x1d0c], R37 ;  /* 0x001d0c2501007387 */ /* 0x0003e40000100800 */
        /* <DEDUP_REMOVED lines=8> */
[----:B------:R-:W-:-:S04]  /*63d70*/  IADD3 R40, P2, R40, R56, RZ ;  /* 0x0000003828287210 */ /* 0x000fc80007f5e0ff */
[----:B------:R-:W-:Y:S02]  /*63d80*/  IADD3.X R41, R41, R2, RZ, P2, !PT ;  /* 0x0000000229297210 */ /* 0x000fe400017fe4ff */
[----:B------:R-:W-:Y:S01]  /*63d90*/  IADD3 R34, P3, R34, R56, RZ ;  /* 0x0000003822227210 */ /* 0x000fe20007f7e0ff */
[----:B-1----:R-:W-:Y:S01]  /*63da0*/  IMAD.MOV.U32 R28, RZ, RZ, R40 ;  /* 0x000000ffff1c7224 */ /* 0x002fe200078e0028 */
[----:B------:R-:W-:Y:S01]  /*63db0*/  MOV R29, R41 ;  /* 0x00000029001d7202 */ /* 0x000fe20000000f00 */
[----:B------:R-:W-:Y:S02]  /*63dc0*/  STL [R1+0x1d18], R40 ;  /* 0x001d182801007387 */ /* 0x000fe40000100800 */
[----:B------:R-:W-:Y:S02]  /*63dd0*/  IMAD.X R35, R35, 0x1, R2, P3 ;  /* 0x0000000123237824 */ /* 0x000fe400018e0602 */
[----:B------:R1:W-:Y:S01]  /*63de0*/  STL [R1+0x1d14], R41 ;  /* 0x001d142901007387 */ /* 0x0003e20000100800 */
[----:B------:R-:W-:Y:S02]  /*63df0*/  STL [R1+0x1d20], R34 ;  /* 0x001d202201007387 */ /* 0x000fe40000100800 */
[----:B------:R1:W-:Y:S02]  /*63e00*/  STL [R1+0x1d1c], R35 ;  /* 0x001d1c2301007387 */ /* 0x0003e40000100800 */
[----:B------:R1:W-:Y:S01]  /*63e10*/  LDGSTS.E [R0+0x4200], [R28.64], P1 ;  /* 0x042000001c007fae */ /* 0x0003e20008921844 */
[----:B------:R-:W-:-:S03]  /*63e20*/  ISETP.GT.AND P2, PT, R3, 0xc, PT ;  /* 0x0000000c0300780c */ /* 0x000fc60003f44270 */
[----:B-1----:R-:W3:Y:S01]  /*63e30*/  LDL.LU R41, [R1+0x1ca4] ;  /* 0x001ca40001297983 */ /* 0x002ee20000300800 */
[----:B------:R-:W3:Y:S02]  /*63e40*/  LDL.LU R40, [R1+0x1ca8] ;  /* 0x001ca80001287983 */ /* 0x000ee40000300800 */
[----:B------:R-:W-:Y:S02]  /*63e50*/  IMAD.MOV.U32 R28, RZ, RZ, R34 ;  /* 0x000000ffff1c7224 */ /* 0x000fe400078e0022 */
[----:B------:R-:W-:Y:S02]  /*63e60*/  IMAD.MOV.U32 R29, RZ, RZ, R35 ;  /* 0x000000ffff1d7224 */ /* 0x000fe400078e0023 */
[----:B------:R-:W3:Y:S01]  /*63e70*/  LDL.LU R35, [R1+0x1c0c] ;  /* 0x001c0c0001237983 */ /* 0x000ee20000300800 */
[----:B------:R-:W3:Y:S03]  /*63e80*/  LDL.LU R34, [R1+0x1c10] ;  /* 0x001c100001227983 */ /* 0x000ee60000300800 */
[----:B------:R1:W-:Y:S02]  /*63e90*/  LDGSTS.E [R0+0x4400], [R28.64], P1 ;  /* 0x044000001c007fae */ /* 0x0003e40008921844 */
[----:B-1----:R-:W-:-:S04]  /*63ea0*/  SEL R28, RZ, 0x4, !P2 ;  /* 0x00000004ff1c7807 */ /* 0x002fc80005000000 */
[----:B------:R-:W-:-:S04]  /*63eb0*/  SEL R28, R28, RZ, !P0 ;  /* 0x000000ff1c1c7207 */ /* 0x000fc80004000000 */
[----:B------:R-:W-:Y:S02]  /*63ec0*/  ISETP.NE.U32.AND P2, PT, R28, RZ, PT ;  /* 0x000000ff1c00720c */ /* 0x000fe40003f45070 */
[----:B--2---:R-:W-:-:S04]  /*63ed0*/  IADD3 R32, P3, R32, R56, RZ ;  /* 0x0000003820207210 */ /* 0x004fc80007f7e0ff */
[----:B------:R-:W-:Y:S02]  /*63ee0*/  IADD3.X R33, R33, R2, RZ, P3, !PT ;  /* 0x0000000221217210 */ /* 0x000fe40001ffe4ff */
[----:B----4-:R-:W-:Y:S01]  /*63ef0*/  IADD3 R30, P4, R30, R56, RZ ;  /* 0x000000381e1e7210 */ /* 0x010fe20007f9e0ff */
[----:B------:R-:W-:Y:S01]  /*63f00*/  IMAD.MOV.U32 R28, RZ, RZ, R32 ;  /* 0x000000ffff1c7224 */ /* 0x000fe200078e0020 */
[----:B------:R-:W-:Y:S01]  /*63f10*/  MOV R29, R33 ;  /* 0x00000021001d7202 */ /* 0x000fe20000000f00 */
[----:B------:R-:W-:Y:S02]  /*63f20*/  STL [R1+0x1d28], R32 ;  /* 0x001d282001007387 */ /* 0x000fe40000100800 */
[----:B---3--:R-:W-:Y:S02]  /*63f30*/  IMAD.X R31, R31, 0x1, R2, P4 ;  /* 0x000000011f1f7824 */ /* 0x008fe400020e0602 */
[----:B------:R1:W-:Y:S04]  /*63f40*/  STL [R1+0x1d24], R33 ;  /* 0x001d242101007387 */ /* 0x0003e80000100800 */
[----:B------:R-:W-:Y:S01]  /*63f50*/  STL [R1+0x1c90], R30 ;  /* 0x001c901e01007387 */ /* 0x000fe20000100800 */
[----:B------:R2:W-:Y:S03]  /*63f60*/  STL [R1+0x1c8c], R31 ;  /* 0x001c8c1f01007387 */ /* 0x0005e60000100800 */
[----:B------:R3:W-:Y:S04]  /*63f70*/  LDGSTS.E [R0+0x4600], [R28.64], P1 ;  /* 0x046000001c007fae */ /* 0x0007e80008921844 */
[----:B-1----:R-:W4:Y:S01]  /*63f80*/  LDL.LU R33, [R1+0x1c14] ;  /* 0x001c140001217983 */ /* 0x002f220000300800 */
[----:B------:R-:W4:Y:S02]  /*63f90*/  LDL.LU R32, [R1+0x1c18] ;  /* 0x001c180001207983 */ /* 0x000f240000300800 */
[----:B---3--:R-:W-:-:S02]  /*63fa0*/  IMAD.MOV.U32 R29, RZ, RZ, R31 ;  /* 0x000000ffff1d7224 */ /* 0x008fc400078e001f */
[----:B------:R-:W-:Y:S01]  /*63fb0*/  IMAD.MOV.U32 R28, RZ, RZ, R30 ;  /* 0x000000ffff1c7224 */ /* 0x000fe200078e001e */
[----:B--2---:R-:W2:Y:S01]  /*63fc0*/  LDL.LU R31, [R1+0x1c1c] ;  /* 0x001c1c00011f7983 */ /* 0x004ea20000300800 */
        /* <DEDUP_REMOVED lines=15> */
[----:B------:R-:W-:-:S02]  /*640c0*/  IMAD.MOV.U32 R29, RZ, RZ, R37 ;  /* 0x000000ffff1d7224 */ /* 0x000fc400078e0025 */
[----:B------:R-:W-:Y:S01]  /*640d0*/  IMAD.MOV.U32 R28, RZ, RZ, R36 ;  /* 0x000000ffff1c7224 */ /* 0x000fe200078e0024 */
[----:B------:R-:W2:Y:S01]  /*640e0*/  LDL.LU R37, [R1+0x1b6c] ;  /* 0x001b6c0001257983 */ /* 0x000ea20000300800 */
[----:B------:R-:W2:Y:S01]  /*640f0*/  LDL.LU R36, [R1+0x1b70] ;  /* 0x001b700001247983 */ /* 0x000ea20000300800 */
[----:B------:R-:W-:Y:S02]  /*64100*/  ISETP.GT.AND P1, PT, R3, 0x10, PT ;  /* 0x000000100300780c */ /* 0x000fe40003f24270 */
[----:B------:R1:W-:Y:S01]  /*64110*/  LDGSTS.E [R0+0x6400], [R28.64], P2 ;  /* 0x064000001c007fae */ /* 0x0003e20009121844 */
[----:B------:R-:W-:Y:S02]  /*64120*/  IADD3 R40, P3, R40, R56, RZ ;  /* 0x0000003828287210 */ /* 0x000fe40007f7e0ff */
[----:B-1----:R-:W-:Y:S02]  /*64130*/  SEL R28, RZ, 0x4, !P1 ;  /* 0x00000004ff1c7807 */ /* 0x002fe40004800000 */
[----:B------:R-:W-:-:S02]  /*64140*/  IADD3.X R41, R41, R2, RZ, P3, !PT ;  /* 0x0000000229297210 */ /* 0x000fc40001ffe4ff */
[----:B------:R-:W-:Y:S02]  /*64150*/  SEL R28, R28, RZ, !P0 ;  /* 0x000000ff1c1c7207 */ /* 0x000fe40004000000 */
[----:B------:R-:W-:Y:S02]  /*64160*/  IADD3 R34, P4, R34, R56, RZ ;  /* 0x0000003822227210 */ /* 0x000fe40007f9e0ff */
[----:B------:R-:W-:Y:S02]  /*64170*/  MOV R29, R41 ;  /* 0x00000029001d7202 */ /* 0x000fe40000000f00 */
[----:B------:R-:W-:Y:S01]  /*64180*/  ISETP.NE.U32.AND P1, PT, R28, RZ, PT ;  /* 0x000000ff1c00720c */ /* 0x000fe20003f25070 */
[----:B------:R-:W-:Y:S02]  /*64190*/  IMAD.MOV.U32 R28, RZ, RZ, R40 ;  /* 0x000000ffff1c7224 */ /* 0x000fe400078e0028 */
[----:B------:R-:W-:Y:S01]  /*641a0*/  IMAD.X R35, R35, 0x1, R2, P4 ;  /* 0x0000000123237824 */ /* 0x000fe200020e0602 */
[----:B------:R-:W-:Y:S01]  /*641b0*/  STL [R1+0x1ca8], R40 ;  /* 0x001ca82801007387 */ /* 0x000fe20000100800 */
[----:B------:R1:W-:Y:S02]  /*641c0*/  STL [R1+0x1ca4], R41 ;  /* 0x001ca42901007387 */ /* 0x0003e40000100800 */
[----:B------:R-:W-:Y:S01]  /*641d0*/  STL [R1+0x1c10], R34 ;  /* 0x001c102201007387 */ /* 0x000fe20000100800 */
[----:B------:R1:W-:Y:S04]  /*641e0*/  LDGSTS.E [R0+0x6600], [R28.64], P2 ;  /* 0x066000001c007fae */ /* 0x0003e80009121844 */
[----:B------:R1:W-:Y:S04]  /*641f0*/  STL [R1+0x1c0c], R35 ;  /* 0x001c0c2301007387 */ /* 0x0003e80000100800 */
[----:B-1----:R-:W2:Y:S01]  /*64200*/  LDL.LU R41, [R1+0x1b74] ;  /* 0x001b740001297983 */ /* 0x002ea20000300800 */
[----:B------:R-:W2:Y:S02]  /*64210*/  LDL.LU R40, [R1+0x1b78] ;  /* 0x001b780001287983 */ /* 0x000ea40000300800 */
[----:B------:R-:W-:-:S02]  /*64220*/  IMAD.MOV.U32 R29, RZ, RZ, R35 ;  /* 0x000000ffff1d7224 */ /* 0x000fc400078e0023 */
[----:B------:R-:W-:Y:S01]  /*64230*/  IMAD.MOV.U32 R28, RZ, RZ, R34 ;  /* 0x000000ffff1c7224 */ /* 0x000fe200078e0022 */
[----:B------:R-:W2:Y:S01]  /*64240*/  LDL.LU R35, [R1+0x1b7c] ;  /* 0x001b7c0001237983 */ /* 0x000ea20000300800 */
[----:B------:R-:W2:Y:S03]  /*64250*/  LDL.LU R34, [R1+0x1b80] ;  /* 0x001b800001227983 */ /* 0x000ea60000300800 */
[----:B------:R1:W-:Y:S01]  /*64260*/  LDGSTS.E [R0+0x8000], [R28.64], P1 ;  /* 0x080000001c007fae */ /* 0x0003e20008921844 */
[----:B----4-:R-:W-:-:S04]  /*64270*/  IADD3 R32, P2, R32, R56, RZ ;  /* 0x0000003820207210 */ /* 0x010fc80007f5e0ff */
[----:B------:R-:W-:Y:S02]  /*64280*/  IADD3.X R33, R33, R2, RZ, P2, !PT ;  /* 0x0000000221217210 */ /* 0x000fe400017fe4ff */
[----:B---3--:R-:W-:Y:S01]  /*64290*/  IADD3 R30, P3, R30, R56, RZ ;  /* 0x000000381e1e7210 */ /* 0x008fe20007f7e0ff */
[----:B-1----:R-:W-:Y:S01]  /*642a0*/  IMAD.MOV.U32 R28, RZ, RZ, R32 ;  /* 0x000000ffff1c7224 */ /* 0x002fe200078e0020 */
[----:B------:R-:W-:Y:S01]  /*642b0*/  MOV R29, R33 ;  /* 0x00000021001d7202 */ /* 0x000fe20000000f00 */
[----:B------:R-:W-:Y:S02]  /*642c0*/  STL [R1+0x1c18], R32 ;  /* 0x001c182001007387 */ /* 0x000fe40000100800 */
[----:B--2---:R-:W-:Y:S02]  /*642d0*/  IMAD.X R31, R31, 0x1, R2, P3 ;  /* 0x000000011f1f7824 */ /* 0x004fe400018e0602 */
        /* <DEDUP_REMOVED lines=9> */
[----:B------:R-:W3:Y:S01]  /*64370*/  LDL.LU R30, [R1+0x1af0] ;  /* 0x001af000011e7983 */ /* 0x000ee20000300800 */
        /* <DEDUP_REMOVED lines=21> */
[----:B------:R-:W2:Y:S03]  /*644d0*/  LDL.LU R36, [R1+0x1b00] ;  /* 0x001b000001247983 */ /* 0x000ea60000300800 */
        /* <DEDUP_REMOVED lines=13> */
[----:B-1----:R-:W2:Y:S01]  /*645b0*/  LDL.LU R41, [R1+0x1b04] ;  /* 0x001b040001297983 */ /* 0x002ea20000300800 */
[----:B------:R-:W2:Y:S02]  /*645c0*/  LDL.LU R40, [R1+0x1b08] ;  /* 0x001b080001287983 */ /* 0x000ea40000300800 */
[----:B------:R-:W-:Y:S02]  /*645d0*/  IMAD.MOV.U32 R28, RZ, RZ, R34 ;  /* 0x000000ffff1c7224 */ /* 0x000fe400078e0022 */
[----:B------:R-:W-:Y:S02]  /*645e0*/  IMAD.MOV.U32 R29, RZ, RZ, R35 ;  /* 0x000000ffff1d7224 */ /* 0x000fe400078e0023 */
[----:B------:R-:W2:Y:S01]  /*645f0*/  LDL.LU R35, [R1+0x1a6c] ;  /* 0x001a6c0001237983 */ /* 0x000ea20000300800 */
[----:B------:R-:W2:Y:S03]  /*64600*/  LDL.LU R34, [R1+0x1a70] ;  /* 0x001a700001227983 */ /* 0x000ea60000300800 */
[----:B------:R1:W-:Y:S02]  /*64610*/  LDGSTS.E [R0+0xa400], [R28.64], P2 ;  /* 0x0a4000001c007fae */ /* 0x0003e40009121844 */
[----:B-1----:R-:W-:-:S04]  /*64620*/  SEL R28, RZ, 0x4, !P1 ;  /* 0x00000004ff1c7807 */ /* 0x002fc80004800000 */
[----:B------:R-:W-:-:S04]  /*64630*/  SEL R28, R28, RZ, !P0 ;  /* 0x000000ff1c1c7207 */ /* 0x000fc80004000000 */
[----:B------:R-:W-:Y:S02]  /*64640*/  ISETP.NE.U32.AND P1, PT, R28, RZ, PT ;  /* 0x000000ff1c00720c */ /* 0x000fe40003f25070 */
[----:B----4-:R-:W-:-:S04]  /*64650*/  IADD3 R32, P3, R32, R56, RZ ;  /* 0x0000003820207210 */ /* 0x010fc80007f7e0ff */
[----:B------:R-:W-:Y:S02]  /*64660*/  IADD3.X R33, R33, R2, RZ, P3, !PT ;  /* 0x0000000221217210 */ /* 0x000fe40001ffe4ff */
[----:B---3--:R-:W-:Y:S01]  /*64670*/  IADD3 R30, P4, R30, R56, RZ ;  /* 0x000000381e1e7210 */ /* 0x008fe20007f9e0ff */
[----:B------:R-:W-:Y:S01]  /*64680*/  IMAD.MOV.U32 R28, RZ, RZ, R32 ;  /* 0x000000ffff1c7224 */ /* 0x000fe200078e0020 */
        /* <DEDUP_REMOVED lines=38> */
[----:B------:R-:W-:Y:S01]  /*648f0*/  ISETP.NE.U32.AND P2, PT, R28, RZ, PT ;  /* 0x000000ff1c00720c */ /* 0x000fe20003f45070 */
[----:B------:R-:W-:Y:S01]  /*64900*/  IMAD.MOV.U32 R28, RZ, RZ, R40 ;  /* 0x000000ffff1c7224 */ /* 0x000fe200078e0028 */
[----:B------:R-:W-:Y:S01]  /*64910*/  MOV R29, R41 ;  /* 0x00000029001d7202 */ /* 0x000fe20000000f00 */
        /* <DEDUP_REMOVED lines=111> */
[----:B------:R1:W-:Y:S02]  /*65010*/  LDGSTS.E [R0+0x12400], [R28.64], P2 ;  /* 0x124000001c007fae */ /* 0x0003e40009121844 */
[----:B-1----:R-:W-:Y:S02]  /*65020*/  SEL R28, RZ, 0x4, !P1 ;  /* 0x00000004ff1c7807 */ /* 0x002fe40004800000 */
[----:B------:R-:W-:Y:S02]  /*65030*/  IADD3 R40, P3, R40, R56, RZ ;  /* 0x0000003828287210 */ /* 0x000fe40007f7e0ff */
[----:B------:R-:W-:-:S02]  /*65040*/  SEL R28, R28, RZ, !P0 ;  /* 0x000000ff1c1c7207 */ /* 0x000fc40004000000 */
[----:B------:R-:W-:Y:S02]  /*65050*/  IADD3.X R41, R41, R2, RZ, P3, !PT ;  /* 0x0000000229297210 */ /* 0x000fe40001ffe4ff */
        /* <DEDUP_REMOVED lines=482> */
[----:B------:R-:W-:Y:S02]  /*66e80*/  STL [R1+0x131c], R40 ;  /* 0x00131c2801007387 */ /* 0x000fe40000100800 */
[----:B------:R-:W-:Y:S02]  /*66e90*/  IMAD.X R35, R35, 0x1, R2, P4 ;  /* 0x0000000123237824 */ /* 0x000fe400020e0602 */
[----:B------:R1:W-:Y:S01]  /*66ea0*/  STL [R1+0x1318], R41 ;  /* 0x0013182901007387 */ /* 0x0003e20000100800 */
[----:B------:R-:W-:Y:S01]  /*66eb0*/  IMAD.MOV.U32 R28, RZ, RZ, R40 ;  /* 0x000000ffff1c7224 */ /* 0x000fe200078e0028 */
[----:B------:R-:W-:Y:S01]  /*66ec0*/  MOV R29, R41 ;  /* 0x00000029001d7202 */ /* 0x000fe20000000f00 */
[----:B------:R-:W-:Y:S01]  /*66ed0*/  STL [R1+0x1384], R34 ;  /* 0x0013842201007387 */ /* 0x000fe20000100800 */
[----:B------:R1:W-:Y:S04]  /*66ee0*/  STL [R1+0x1380], R35 ;  /* 0x0013802301007387 */ /* 0x0003e80000100800 */
        /* <DEDUP_REMOVED lines=49> */
[----:B------:R-:W-:Y:S01]  /*67200*/  IADD3.X R41, R41, R2, RZ, P1, !PT ;  /* 0x0000000229297210 */ /* 0x000fe20000ffe4ff */
[----:B-1----:R-:W-:Y:S01]  /*67210*/  IMAD.MOV.U32 R28, RZ, RZ, R40 ;  /* 0x000000ffff1c7224 */ /* 0x002fe200078e0028 */
[----:B------:R-:W-:Y:S02]  /*67220*/  IADD3 R34, P3, R34, R56, RZ ;  /* 0x0000003822227210 */ /* 0x000fe40007f7e0ff */
[----:B------:R-:W-:Y:S01]  /*67230*/  MOV R29, R41 ;  /* 0x00000029001d7202 */ /* 0x000fe20000000f00 */
[----:B------:R-:W-:Y:S02]  /*67240*/  STL [R1+0x140c], R40 ;  /* 0x00140c2801007387 */ /* 0x000fe40000100800 */
[----:B------:R-:W-:Y:S02]  /*67250*/  IMAD.X R35, R35, 0x1, R2, P3 ;  /* 0x0000000123237824 */ /* 0x000fe400018e0602 */
[----:B------:R1:W-:Y:S01]  /*67260*/  STL [R1+0x1408], R41 ;  /* 0x0014082901007387 */ /* 0x0003e20000100800 */
[----:B------:R-:W-:Y:S03]  /*67270*/  STL [R1+0x1414], R34 ;  /* 0x0014142201007387 */ /* 0x000fe60000100800 */
[----:B------:R1:W-:Y:S04]  /*67280*/  LDGSTS.E [R0+0x2e200], [R28.64], P2 ;  /* 0x2e2000001c007fae */ /* 0x0003e80009121844 */
[----:B------:R1:W-:Y:S01]  /*67290*/  STL [R1+0x1410], R35 ;  /* 0x0014102301007387 */ /* 0x0003e20000100800 */
        /* <DEDUP_REMOVED lines=54> */
[----:B------:R-:W-:Y:S01]  /*67600*/  STL [R1+0x149c], R40 ;  /* 0x00149c2801007387 */ /* 0x000fe20000100800 */
[----:B------:R-:W-:Y:S01]  /*67610*/  IMAD.MOV.U32 R28, RZ, RZ, R40 ;  /* 0x000000ffff1c7224 */ /* 0x000fe200078e0028 */
[----:B------:R-:W-:-:S02]  /*67620*/  MOV R29, R41 ;  /* 0x00000029001d7202 */ /* 0x000fc40000000f00 */
[----:B------:R-:W-:Y:S01]  /*67630*/  IMAD.X R35, R35, 0x1, R2, P4 ;  /* 0x0000000123237824 */ /* 0x000fe200020e0602 */
[----:B------:R1:W-:Y:S01]  /*67640*/  STL [R1+0x1498], R41 ;  /* 0x0014982901007387 */ /* 0x0003e20000100800 */
[----:B------:R-:W-:Y:S03]  /*67650*/  STL [R1+0x1504], R34 ;  /* 0x0015042201007387 */ /* 0x000fe60000100800 */
        /* <DEDUP_REMOVED lines=57> */
[----:B------:R-:W-:Y:S04]  /*679f0*/  STL [R1+0x1594], R34 ;  /* 0x0015942201007387 */ /* 0x000fe80000100800 */
[----:B------:R1:W-:Y:S01]  /*67a00*/  LDGSTS.E [R0+0x34200], [R28.64], P1 ;  /* 0x342000001c007fae */ /* 0x0003e20008921844 */
[----:B------:R1:W-:Y:S01]  /*67a10*/  STL [R1+0x1590], R35 ;  /* 0x0015902301007387 */ /* 0x0003e20000100800 */
[----:B------:R-:W-:-:S02]  /*67a20*/  ISETP.GT.AND P2, PT, R3, 0x6c, PT ;  /* 0x0000006c0300780c */ /* 0x000fc40003f44270 */
        /* <DEDUP_REMOVED lines=13> */
[----:B------:R-:W-:Y:S02]  /*67b00*/  STL [R1+0x159c], R32 ;  /* 0x00159c2001007387 */ /* 0x000fe40000100800 */
[----:B------:R1:W-:Y:S02]  /*67b10*/  STL [R1+0x1598], R33 ;  /* 0x0015982101007387 */ /* 0x0003e40000100800 */
[----:B--2---:R-:W-:Y:S02]  /*67b20*/  IMAD.X R31, R31, 0x1, R2, P4 ;  /* 0x000000011f1f7824 */ /* 0x004fe400020e0602 */
[----:B------:R-:W-:Y:S01]  /*67b30*/  IMAD.MOV.U32 R28, RZ, RZ, R32 ;  /* 0x000000ffff1c7224 */ /* 0x000fe200078e0020 */
[----:B------:R-:W-:Y:S01]  /*67b40*/  MOV R29, R33 ;  /* 0x00000021001d7202 */ /* 0x000fe20000000f00 */
[----:B------:R-:W-:Y:S01]  /*67b50*/  STL [R1+0x1604], R30 ;  /* 0x0016041e01007387 */ /* 0x000fe20000100800 */
[----:B------:R2:W-:Y:S03]  /*67b60*/  STL [R1+0x1600], R31 ;  /* 0x0016001f01007387 */ /* 0x0005e60000100800 */
[----:B-1----:R-:W3:Y:S01]  /*67b70*/  LDL.LU R33, [R1+0x1688] ;  /* 0x0016880001217983 */ /* 0x002ee20000300800 */
[----:B------:R-:W4:Y:S03]  /*67b80*/  LDL.LU R32, [R1+0x168c] ;  /* 0x00168c0001207983 */ /* 0x000f260000300800 */
[----:B------:R1:W-:Y:S02]  /*67b90*/  LDGSTS.E [R0+0x34600], [R28.64], P1 ;  /* 0x346000001c007fae */ /* 0x0003e40008921844 */
[----:B-1----:R-:W-:-:S02]  /*67ba0*/  IMAD.MOV.U32 R29, RZ, RZ, R31 ;  /* 0x000000ffff1d7224 */ /* 0x002fc400078e001f */
[----:B------:R-:W-:Y:S01]  /*67bb0*/  IMAD.MOV.U32 R28, RZ, RZ, R30 ;  /* 0x000000ffff1c7224 */ /* 0x000fe200078e001e */
[----:B--2---:R-:W2:Y:S01]  /*67bc0*/  LDL.LU R31, [R1+0x1690] ;  /* 0x00169000011f7983 */ /* 0x004ea20000300800 */
        /* <DEDUP_REMOVED lines=25> */
[----:B------:R-:W-:Y:S01]  /*67d60*/  IADD3 R34, P4, R34, R56, RZ ;  /* 0x0000003822227210 */ /* 0x000fe20007f9e0ff */
[----:B------:R-:W-:Y:S01]  /*67d70*/  STL [R1+0x161c], R40 ;  /* 0x00161c2801007387 */ /* 0x000fe20000100800 */
[----:B------:R-:W-:-:S03]  /*67d80*/  ISETP.NE.U32.AND P1, PT, R28, RZ, PT ;  /* 0x000000ff1c00720c */ /* 0x000fc60003f25070 */
[----:B------:R-:W-:Y:S01]  /*67d90*/  IMAD.X R35, R35, 0x1, R2, P4 ;  /* 0x0000000123237824 */ /* 0x000fe200020e0602 */
[----:B------:R-:W-:Y:S01]  /*67da0*/  STL [R1+0x1618], R41 ;  /* 0x0016182901007387 */ /* 0x000fe20000100800 */
[----:B------:R-:W-:Y:S01]  /*67db0*/  IMAD.MOV.U32 R28, RZ, RZ, R40 ;  /* 0x000000ffff1c7224 */ /* 0x000fe200078e0028 */
[----:B------:R-:W-:Y:S01]  /*67dc0*/  MOV R29, R41 ;  /* 0x00000029001d7202 */ /* 0x000fe20000000f00 */
[----:B------:R-:W-:Y:S01]  /*67dd0*/  STL [R1+0x1684], R34 ;  /* 0x0016842201007387 */ /* 0x000fe20000100800 */
[----:B------:R1:W-:Y:S01]  /*67de0*/  STL [R1+0x1680], R35 ;  /* 0x0016802301007387 */ /* 0x0003e20000100800 */
[----:B------:R-:W2:Y:S02]  /*67df0*/  LDL.LU R43, [R1+0x1708] ;  /* 0x00170800012b7983 */ /* 0x000ea40000300800 */
[----:B------:R-:W2:Y:S01]  /*67e00*/  LDL.LU R42, [R1+0x170c] ;  /* 0x00170c00012a7983 */ /* 0x000ea20000300800 */
[----:B------:R1:W-:Y:S02]  /*67e10*/  LDGSTS.E [R0+0x36600], [R28.64], P2 ;  /* 0x366000001c007fae */ /* 0x0003e40009121844 */
[----:B-1----:R-:W-:-:S02]  /*67e20*/  IMAD.MOV.U32 R29, RZ, RZ, R35 ;  /* 0x000000ffff1d7224 */ /* 0x002fc400078e0023 */
[----:B------:R-:W-:Y:S01]  /*67e30*/  IMAD.MOV.U32 R28, RZ, RZ, R34 ;  /* 0x000000ffff1c7224 */ /* 0x000fe200078e0022 */
[----:B------:R-:W2:Y:S01]  /*67e40*/  LDL.LU R35, [R1+0x1710] ;  /* 0x0017100001237983 */ /* 0x000ea20000300800 */
[----:B------:R-:W2:Y:S03]  /*67e50*/  LDL.LU R34, [R1+0x1714] ;  /* 0x0017140001227983 */ /* 0x000ea60000300800 */
[----:B------:R1:W-:Y:S01]  /*67e60*/  LDGSTS.E [R0+0x38000], [R28.64], P1 ;  /* 0x380000001c007fae */ /* 0x0003e20008921844 */
[----:B----4-:R-:W-:-:S04]  /*67e70*/  IADD3 R32, P2, R32, R56, RZ ;  /* 0x0000003820207210 */ /* 0x010fc80007f5e0ff */
[----:B---3--:R-:W-:Y:S01]  /*67e80*/  IADD3.X R33, R33, R2, RZ, P2, !PT ;  /* 0x0000000221217210 */ /* 0x008fe200017fe4ff */
[----:B-1----:R-:W-:-:S03]  /*67e90*/  IMAD.MOV.U32 R28, RZ, RZ, R32 ;  /* 0x000000ffff1c7224 */ /* 0x002fc600078e0020 */
[----:B------:R-:W-:Y:S01]  /*67ea0*/  MOV R29, R33 ;  /* 0x00000021001d7202 */ /* 0x000fe20000000f00 */
[----:B------:R-:W-:Y:S01]  /*67eb0*/  STL [R1+0x168c], R32 ;  /* 0x00168c2001007387 */ /* 0x000fe20000100800 */
[----:B--2---:R-:W-:-:S03]  /*67ec0*/  IADD3 R30, P3, R30, R56, RZ ;  /* 0x000000381e1e7210 */ /* 0x004fc60007f7e0ff */
[----:B------:R-:W-:Y:S04]  /*67ed0*/  STL [R1+0x1688], R33 ;  /* 0x0016882101007387 */ /* 0x000fe80000100800 */
[----:B------:R1:W-:Y:S01]  /*67ee0*/  LDGSTS.E [R0+0x38200], [R28.64], P1 ;  /* 0x382000001c007fae */ /* 0x0003e20008921844 */
[----:B------:R-:W-:-:S03]  /*67ef0*/  IMAD.X R31, R31, 0x1, R2, P3 ;  /* 0x000000011f1f7824 */ /* 0x000fc600018e0602 */
[----:B------:R-:W-:Y:S04]  /*67f00*/  STL [R1+0x1694], R30 ;  /* 0x0016941e01007387 */ /* 0x000fe80000100800 */
[----:B------:R2:W-:Y:S01]  /*67f10*/  STL [R1+0x1690], R31 ;  /* 0x0016901f01007387 */ /* 0x0005e20000100800 */
[----:B-1----:R-:W-:Y:S02]  /*67f20*/  IMAD.MOV.U32 R29, RZ, RZ, R31 ;  /* 0x000000ffff1d7224 */ /* 0x002fe400078e001f */
[----:B------:R-:W-:Y:S01]  /*67f30*/  IMAD.MOV.U32 R28, RZ, RZ, R30 ;  /* 0x000000ffff1c7224 */ /* 0x000fe200078e001e */
[----:B--2---:R-:W2:Y:S01]  /*67f40*/  LDL.LU R31, [R1+0x1718] ;  /* 0x00171800011f7983 */ /* 0x004ea20000300800 */
[----:B------:R-:W3:Y:S02]  /*67f50*/  LDL.LU R30, [R1+0x171c] ;  /* 0x00171c00011e7983 */ /* 0x000ee40000300800 */
[----:B------:R-:W4:Y:S02]  /*67f60*/  LDL.LU R33, [R1+0x1780] ;  /* 0x0017800001217983 */ /* 0x000f240000300800 */
[----:B------:R-:W2:Y:S01]  /*67f70*/  LDL.LU R32, [R1+0x1784] ;  /* 0x0017840001207983 */ /* 0x000ea20000300800 */
[----:B------:R-:W2:Y:S01]  /*67f80*/  LDL.LU R41, [R1+0x1788] ;  /* 0x0017880001297983 */ /* 0x000ea20000300800 */
[----:B------:R-:W2:Y:S01]  /*67f90*/  LDL.LU R40, [R1+0x178c] ;  /* 0x00178c0001287983 */ /* 0x000ea20000300800 */
[----:B------:R-:W-:-:S02]  /*67fa0*/  ISETP.GT.AND P2, PT, R3, 0x74, PT ;  /* 0x000000740300780c */ /* 0x000fc40003f44270 */
[----:B------:R1:W-:Y:S02]  /*67fb0*/  LDGSTS.E [R0+0x38400], [R28.64], P1 ;  /* 0x384000001c007fae */ /* 0x0003e40008921844 */
[----:B-1----:R-:W-:Y:S02]  /*67fc0*/  SEL R28, RZ, 0x4, !P2 ;  /* 0x00000004ff1c7807 */ /* 0x002fe40005000000 */
[----:B------:R-:W-:Y:S02]  /*67fd0*/  IADD3 R38, P3, R38, R56, RZ ;  /* 0x0000003826267210 */ /* 0x000fe40007f7e0ff */
[----:B------:R-:W-:Y:S02]  /*67fe0*/  SEL R28, R28, RZ, !P0 ;  /* 0x000000ff1c1c7207 */ /* 0x000fe40004000000 */
[----:B------:R-:W-:Y:S02]  /*67ff0*/  IADD3.X R39, R39, R2, RZ, P3, !PT ;  /* 0x0000000227277210 */ /* 0x000fe40001ffe4ff */
[----:B------:R-:W-:-:S02]  /*68000*/  IADD3 R36, P4, R36, R56, RZ ;  /* 0x0000003824247210 */ /* 0x000fc40007f9e0ff */
        /* <DEDUP_REMOVED lines=9> */
[----:B-1----:R-:W4:Y:S01]  /*680a0*/  LDL.LU R39, [R1+0x1790] ;  /* 0x0017900001277983 */ /* 0x002f220000300800 */
[----:B------:R-:W4:Y:S02]  /*680b0*/  LDL.LU R38, [R1+0x1794] ;  /* 0x0017940001267983 */ /* 0x000f240000300800 */
[----:B------:R-:W-:-:S02]  /*680c0*/  IMAD.MOV.U32 R29, RZ, RZ, R37 ;  /* 0x000000ffff1d7224 */ /* 0x000fc400078e0025 */
[----:B------:R-:W-:Y:S01]  /*680d0*/  IMAD.MOV.U32 R28, RZ, RZ, R36 ;  /* 0x000000ffff1c7224 */ /* 0x000fe200078e0024 */
[----:B------:R-:W4:Y:S01]  /*680e0*/  LDL.LU R37, [R1+0x1798] ;  /* 0x0017980001257983 */ /* 0x000f220000300800 */
[----:B------:R-:W4:Y:S03]  /*680f0*/  LDL.LU R36, [R1+0x179c] ;  /* 0x00179c0001247983 */ /* 0x000f260000300800 */
[----:B------:R1:W-:Y:S01]  /*68100*/  LDGSTS.E [R0+0x3a000], [R28.64], P2 ;  /* 0x3a0000001c007fae */ /* 0x0003e20009121844 */
[----:B------:R-:W-:-:S04]  /*68110*/  IADD3 R42, P1, R42, R56, RZ ;  /* 0x000000382a2a7210 */ /* 0x000fc80007f3e0ff */
[----:B------:R-:W-:Y:S01]  /*68120*/  IADD3.X R43, R43, R2, RZ, P1, !PT ;  /* 0x000000022b2b7210 */ /* 0x000fe20000ffe4ff */
[----:B-1----:R-:W-:-:S03]  /*68130*/  IMAD.MOV.U32 R28, RZ, RZ, R42 ;  /* 0x000000ffff1c7224 */ /* 0x002fc600078e002a */
[----:B------:R-:W-:Y:S02]  /*68140*/  MOV R29, R43 ;  /* 0x0000002b001d7202 */ /* 0x000fe40000000f00 */
[----:B------:R-:W-:-:S03]  /*68150*/  IADD3 R34, P3, R34, R56, RZ ;  /* 0x0000003822227210 */ /* 0x000fc60007f7e0ff */
[----:B------:R1:W-:Y:S02]  /*68160*/  LDGSTS.E [R0+0x3a200], [R28.64], P2 ;  /* 0x3a2000001c007fae */ /* 0x0003e40009121844 */
[----:B------:R-:W-:Y:S01]  /*68170*/  IMAD.X R35, R35, 0x1, R2, P3 ;  /* 0x0000000123237824 */ /* 0x000fe200018e0602 */
[----:B------:R-:W-:Y:S01]  /*68180*/  ISETP.GT.AND P1, PT, R3, 0x78, PT ;  /* 0x000000780300780c */ /* 0x000fe20003f24270 */
[----:B-1----:R-:W-:Y:S02]  /*68190*/  IMAD.MOV.U32 R28, RZ, RZ, R34 ;  /* 0x000000ffff1c7224 */ /* 0x002fe400078e0022 */
[----:B------:R-:W-:-:S05]  /*681a0*/  IMAD.MOV.U32 R29, RZ, RZ, R35 ;  /* 0x000000ffff1d7224 */ /* 0x000fca00078e0023 */
[----:B------:R1:W-:Y:S02]  /*681b0*/  LDGSTS.E [R0+0x3a400], [R28.64], P2 ;  /* 0x3a4000001c007fae */ /* 0x0003e40009121844 */
[----:B-1----:R-:W-:-:S04]  /*681c0*/  SEL R28, RZ, 0x4, !P1 ;  /* 0x00000004ff1c7807 */ /* 0x002fc80004800000 */
[----:B------:R-:W-:-:S04]  /*681d0*/  SEL R28, R28, RZ, !P0 ;  /* 0x000000ff1c1c7207 */ /* 0x000fc80004000000 */
[----:B------:R-:W-:Y:S01]  /*681e0*/  ISETP.NE.U32.AND P1, PT, R28, RZ, PT ;  /* 0x000000ff1c00720c */ /* 0x000fe20003f25070 */
[----:B------:R-:W-:Y:S01]  /*681f0*/  STL [R1+0x170c], R42 ;  /* 0x00170c2a01007387 */ /* 0x000fe20000100800 */
[----:B------:R-:W-:Y:S02]  /*68200*/  STL [R1+0x1708], R43 ;  /* 0x0017082b01007387 */ /* 0x000fe40000100800 */
[----:B------:R-:W-:Y:S02]  /*68210*/  STL [R1+0x1714], R34 ;  /* 0x0017142201007387 */ /* 0x000fe40000100800 */
[----:B------:R-:W-:Y:S01]  /*68220*/  STL [R1+0x1710], R35 ;  /* 0x0017102301007387 */ /* 0x000fe20000100800 */
[----:B---3--:R-:W-:-:S04]  /*68230*/  IADD3 R30, P3, R30, R56, RZ ;  /* 0x000000381e1e7210 */ /* 0x008fc80007f7e0ff */
[----:B--2---:R-:W-:Y:S01]  /*68240*/  IADD3.X R31, R31, R2, RZ, P3, !PT ;  /* 0x000000021f1f7210 */ /* 0x004fe20001ffe4ff */
[----:B------:R-:W-:-:S04]  /*68250*/  IMAD.MOV.U32 R28, RZ, RZ, R30 ;  /* 0x000000ffff1c7224 */ /* 0x000fc800078e001e */
[----:B------:R-:W-:-:S05]  /*68260*/  IMAD.MOV.U32 R29, RZ, RZ, R31 ;  /* 0x000000ffff1d7224 */ /* 0x000fca00078e001f */
[----:B------:R1:W-:Y:S01]  /*68270*/  LDGSTS.E [R0+0x3a600], [R28.64], P2 ;  /* 0x3a6000001c007fae */ /* 0x0003e20009121844 */
[----:B------:R-:W-:-:S03]  /*68280*/  IADD3 R32, P2, R32, R56, RZ ;  /* 0x0000003820207210 */ /* 0x000fc60007f5e0ff */
[----:B------:R-:W-:Y:S01]  /*68290*/  STL [R1+0x171c], R30 ;  /* 0x00171c1e01007387 */ /* 0x000fe20000100800 */
[----:B------:R2:W-:Y:S01]  /*682a0*/  STL [R1+0x1718], R31 ;  /* 0x0017181f01007387 */ /* 0x0005e20000100800 */
[----:B------:R-:W-:Y:S02]  /*682b0*/  IADD3 R40, P3, R40, R56, RZ ;  /* 0x0000003828287210 */ /* 0x000fe40007f7e0ff */
[----:B----4-:R-:W-:Y:S01]  /*682c0*/  IADD3.X R33, R33, R2, RZ, P2, !PT ;  /* 0x0000000221217210 */ /* 0x010fe200017fe4ff */
[----:B--2---:R-:W2:Y:S01]  /*682d0*/  LDL.LU.64 R30, [R1+0xe90] ;  /* 0x000e9000011e7983 */ /* 0x004ea20000300a00 */
[----:B------:R-:W-:Y:S03]  /*682e0*/  STL [R1+0x1784], R32 ;  /* 0x0017842001007387 */ /* 0x000fe60000100800 */
[----:B------:R3:W-:Y:S01]  /*682f0*/  STL [R1+0x1780], R33 ;  /* 0x0017802101007387 */ /* 0x0007e20000100800 */
[----:B-1----:R-:W-:Y:S01]  /*68300*/  IMAD.MOV.U32 R28, RZ, RZ, R32 ;  /* 0x000000ffff1c7224 */ /* 0x002fe200078e0020 */
[----:B------:R-:W-:-:S02]  /*68310*/  MOV R29, R33 ;  /* 0x00000021001d7202 */ /* 0x000fc40000000f00 */
[----:B------:R1:W-:Y:S01]  /*68320*/  STL [R1+0x178c], R40 ;  /* 0x00178c2801007387 */ /* 0x0003e20000100800 */
[----:B------:R-:W-:-:S03]  /*68330*/  IMAD.X R41, R41, 0x1, R2, P3 ;  /* 0x0000000129297824 */ /* 0x000fc600018e0602 */
[----:B------:R4:W-:Y:S04]  /*68340*/  LDGSTS.E [R0+0x3c000], [R28.64], P1 ;  /* 0x3c0000001c007fae */ /* 0x0009e80008921844 */
[----:B---3--:R-:W3:Y:S01]  /*68350*/  LDL.LU.64 R32, [R1+0xe88] ;  /* 0x000e880001207983 */ /* 0x008ee20000300a00 */
[----:B------:R1:W-:Y:S02]  /*68360*/  STL [R1+0x1788], R41 ;  /* 0x0017882901007387 */ /* 0x0003e40000100800 */
[----:B------:R-:W3:Y:S02]  /*68370*/  LDL.LU.64 R34, [R1+0xe80] ;  /* 0x000e800001227983 */ /* 0x000ee40000300a00 */
[----:B------:R-:W3:Y:S02]  /*68380*/  LDL.LU.64 R42, [R1+0xe78] ;  /* 0x000e7800012a7983 */ /* 0x000ee40000300a00 */
[----:B----4-:R-:W-:-:S02]  /*68390*/  IMAD.MOV.U32 R28, RZ, RZ, R40 ;  /* 0x000000ffff1c7224 */ /* 0x010fc400078e0028 */
[----:B-1----:R-:W4:Y:S01]  /*683a0*/  LDL.LU R40, [R1+0x1e28] ;  /* 0x001e280001287983 */ /* 0x002f220000300800 */
[-C--:B------:R-:W-:Y:S02]  /*683b0*/  IADD3 R38, P2, R38, R56.reuse, RZ ;  /* 0x0000003826267210 */ /* 0x080fe40007f5e0ff */
[----:B------:R-:W-:Y:S02]  /*683c0*/  IADD3 R36, P3, R36, R56, RZ ;  /* 0x0000003824247210 */ /* 0x000fe40007f7e0ff */
[----:B------:R-:W-:-:S03]  /*683d0*/  IADD3.X R39, R39, R2, RZ, P2, !PT ;  /* 0x0000000227277210 */ /* 0x000fc600017fe4ff */
[----:B------:R-:W-:Y:S01]  /*683e0*/  IMAD.X R37, R37, 0x1, R2, P3 ;  /* 0x0000000125257824 */ /* 0x000fe200018e0602 */
[----:B------:R-:W-:Y:S01]  /*683f0*/  STL [R1+0x1794], R38 ;  /* 0x0017942601007387 */ /* 0x000fe20000100800 */
[----:B------:R1:W-:Y:S02]  /*68400*/  STL [R1+0x1790], R39 ;  /* 0x0017902701007387 */ /* 0x0003e40000100800 */
[----:B------:R-:W-:Y:S02]  /*68410*/  STL [R1+0x179c], R36 ;  /* 0x00179c2401007387 */ /* 0x000fe40000100800 */
[----:B------:R-:W-:Y:S01]  /*68420*/  IMAD.MOV.U32 R29, RZ, RZ, R41 ;  /* 0x000000ffff1d7224 */ /* 0x000fe200078e0029 */
[----:B------:R1:W-:Y:S01]  /*68430*/  STL [R1+0x1798], R37 ;  /* 0x0017982501007387 */ /* 0x0003e20000100800 */
[----:B------:R-:W4:Y:S03]  /*68440*/  LDL.LU R41, [R1+0x1e00] ;  /* 0x001e000001297983 */ /* 0x000f260000300800 */
[----:B------:R1:W-:Y:S02]  /*68450*/  LDGSTS.E [R0+0x3c200], [R28.64], P1 ;  /* 0x3c2000001c007fae */ /* 0x0003e40008921844 */
[----:B-1----:R-:W-:Y:S01]  /*68460*/  IMAD.MOV.U32 R28, RZ, RZ, R38 ;  /* 0x000000ffff1c7224 */ /* 0x002fe200078e0026 */
[----:B------:R-:W-:-:S02]  /*68470*/  MOV R29, R39 ;  /* 0x00000027001d7202 */ /* 0x000fc40000000f00 */
[----:B------:R-:W-:Y:S01]  /*68480*/  ISETP.GT.AND P2, PT, R3, 0x1, PT ;  /* 0x000000010300780c */ /* 0x000fe20003f44270 */
[----:B------:R-:W4:Y:S04]  /*68490*/  LDL.LU R39, [R1+0x1df8] ;  /* 0x001df80001277983 */ /* 0x000f280000300800 */
[----:B------:R1:W-:Y:S01]  /*684a0*/  LDGSTS.E [R0+0x3c400], [R28.64], P1 ;  /* 0x3c4000001c007fae */ /* 0x0003e20008921844 */
[----:B------:R-:W4:Y:S02]  /*684b0*/  LDL.LU R38, [R1+0x1e04] ;  /* 0x001e040001267983 */ /* 0x000f240000300800 */
[----:B-1----:R-:W-:Y:S02]  /*684c0*/  IMAD.MOV.U32 R28, RZ, RZ, R36 ;  /* 0x000000ffff1c7224 */ /* 0x002fe400078e0024 */
[----:B------:R-:W-:-:S02]  /*684d0*/  IMAD.MOV.U32 R29, RZ, RZ, R37 ;  /* 0x000000ffff1d7224 */ /* 0x000fc400078e0025 */
[----:B------:R-:W4:Y:S04]  /*684e0*/  LDL.LU R37, [R1+0x1df0] ;  /* 0x001df00001257983 */ /* 0x000f280000300800 */
[----:B------:R1:W-:Y:S01]  /*684f0*/  LDGSTS.E [R0+0x3c600], [R28.64], P1 ;  /* 0x3c6000001c007fae */ /* 0x0003e20008921844 */
[----:B------:R-:W-:Y:S01]  /*68500*/  ISETP.GT.AND P1, PT, R3, 0x7c, PT ;  /* 0x0000007c0300780c */ /* 0x000fe20003f24270 */
[----:B------:R-:W4:Y:S03]  /*68510*/  LDL.LU R36, [R1+0x1dfc] ;  /* 0x001dfc0001247983 */ /* 0x000f260000300800 */
[----:B-1----:R-:W-:Y:S02]  /*68520*/  SEL R28, RZ, 0x4, !P1 ;  /* 0x00000004ff1c7807 */ /* 0x002fe40004800000 */
[----:B------:R-:W-:-:S02]  /*68530*/  SEL R29, RZ, 0x4, !P2 ;  /* 0x00000004ff1d7807 */ /* 0x000fc40005000000 */
[----:B------:R-:W-:Y:S02]  /*68540*/  SEL R28, R28, RZ, !P0 ;  /* 0x000000ff1c1c7207 */ /* 0x000fe40004000000 */
[----:B------:R-:W-:Y:S02]  /*68550*/  SEL R29, R29, RZ, !P0 ;  /* 0x000000ff1d1d7207 */ /* 0x000fe40004000000 */
[----:B------:R-:W-:Y:S02]  /*68560*/  ISETP.NE.U32.AND P2, PT, R28, RZ, PT ;  /* 0x000000ff1c00720c */ /* 0x000fe40003f45070 */
[----:B------:R-:W-:Y:S02]  /*68570*/  ISETP.NE.U32.AND P1, PT, R29, RZ, PT ;  /* 0x000000ff1d00720c */ /* 0x000fe40003f25070 */
[----:B--2---:R-:W-:-:S04]  /*68580*/  IADD3 R28, P3, R30, R56, RZ ;  /* 0x000000381e1c7210 */ /* 0x004fc80007f7e0ff */
[----:B------:R-:W-:-:S05]  /*68590*/  IADD3.X R29, R31, R2, RZ, P3, !PT ;  /* 0x000000021f1d7210 */ /* 0x000fca0001ffe4ff */
[----:B------:R1:W-:Y:S01]  /*685a0*/  LDGSTS.E [R0+0x3e000], [R28.64], P2 ;  /* 0x3e0000001c007fae */ /* 0x0003e20009121844 */
[----:B---3--:R-:W-:-:S05]  /*685b0*/  IADD3 R30, P3, R32, R56, RZ ;  /* 0x00000038201e7210 */ /* 0x008fca0007f7e0ff */
[----:B------:R-:W-:Y:S01]  /*685c0*/  IMAD.X R31, R33, 0x1, R2, P3 ;  /* 0x00000001211f7824 */ /* 0x000fe200018e0602 */
[----:B------:R-:W-:-:S05]  /*685d0*/  IADD3 R32, P3, R34, R56, RZ ;  /* 0x0000003822207210 */ /* 0x000fca0007f7e0ff */
[----:B------:R-:W-:Y:S01]  /*685e0*/  IMAD.X R33, R35, 0x1, R2, P3 ;  /* 0x0000000123217824 */ /* 0x000fe200018e0602 */
[----:B------:R-:W-:Y:S01]  /*685f0*/  IADD3 R34, P3, R42, R56, RZ ;  /* 0x000000382a227210 */ /* 0x000fe20007f7e0ff */
[----:B------:R-:W-:-:S03]  /*68600*/  IMAD.MOV.U32 R44, RZ, RZ, R30 ;  /* 0x000000ffff2c7224 */ /* 0x000fc600078e001e */
[----:B------:R-:W-:Y:S01]  /*68610*/  IADD3.X R35, R43, R2, RZ, P3, !PT ;  /* 0x000000022b237210 */ /* 0x000fe20001ffe4ff */
[----:B----4-:R-:W-:Y:S02]  /*68620*/  IADD3 R40, P3, R40, R56, RZ ;  /* 0x0000003828287210 */ /* 0x010fe40007f7e0ff */
[----:B------:R-:W-:Y:S02]  /*68630*/  IMAD.MOV.U32 R45, RZ, RZ, R31 ;  /* 0x000000ffff2d7224 */ /* 0x000fe400078e001f */
[----:B------:R-:W-:Y:S01]  /*68640*/  IMAD.MOV.U32 R42, RZ, RZ, R34 ;  /* 0x000000ffff2a7224 */ /* 0x000fe200078e0022 */
[----:B------:R-:W-:Y:S01]  /*68650*/  STL [R1+0x1e28], R40 ;  /* 0x001e282801007387 */ /* 0x000fe20000100800 */
[----:B------:R1:W-:Y:S02]  /*68660*/  STL.64 [R1+0xe90], R28 ;  /* 0x000e901c01007387 */ /* 0x0003e40000100a00 */
[----:B------:R-:W-:Y:S02]  /*68670*/  STL.64 [R1+0xe88], R44 ;  /* 0x000e882c01007387 */ /* 0x000fe40000100a00 */
[----:B------:R-:W-:Y:S01]  /*68680*/  IMAD.MOV.U32 R43, RZ, RZ, R35 ;  /* 0x000000ffff2b7224 */ /* 0x000fe200078e0023 */
[----:B------:R-:W-:Y:S01]  /*68690*/  STL.64 [R1+0xe80], R32 ;  /* 0x000e802001007387 */ /* 0x000fe20000100a00 */
[----:B------:R-:W2:Y:S02]  /*686a0*/  LDL.LU R34, [R1+0x1df4] ;  /* 0x001df40001227983 */ /* 0x000ea40000300800 */
[----:B------:R-:W3:Y:S01]  /*686b0*/  LDL.LU R30, [R1+0x1dac] ;  /* 0x001dac00011e7983 */ /* 0x000ee20000300800 */
[----:B------:R-:W-:Y:S01]  /*686c0*/  IADD3.X R41, R41, R2, RZ, P3, !PT ;  /* 0x0000000229297210 */ /* 0x000fe20001ffe4ff */
[----:B------:R-:W-:Y:S01]  /*686d0*/  STL.64 [R1+0xe78], R42 ;  /* 0x000e782a01007387 */ /* 0x000fe20000100a00 */
[----:B------:R-:W4:Y:S02]  /*686e0*/  LDL.LU R35, [R1+0x1de8] ;  /* 0x001de80001237983 */ /* 0x000f240000300800 */
[----:B------:R-:W4:Y:S01]  /*686f0*/  LDL.LU R31, [R1+0x1d80] ;  /* 0x001d8000011f7983 */ /* 0x000f220000300800 */
[----:B------:R1:W-:Y:S04]  /*68700*/  LDGSTS.E [R0+0x3e200], [R44.64], P2 ;  /* 0x3e2000002c007fae */ /* 0x0003e80009121844 */
[----:B------:R1:W-:Y:S02]  /*68710*/  STL [R1+0x1e00], R41 ;  /* 0x001e002901007387 */ /* 0x0003e40000100800 */
[----:B-1----:R-:W-:Y:S01]  /*68720*/  MOV R29, R41 ;  /* 0x00000029001d7202 */ /* 0x002fe20000000f00 */
[----:B------:R-:W-:-:S02]  /*68730*/  IMAD.MOV.U32 R28, RZ, RZ, R40 ;  /* 0x000000ffff1c7224 */ /* 0x000fc400078e0028 */
[----:B------:R1:W-:Y:S01]  /*68740*/  LDGSTS.E [R0+0x3e400], [R32.64], P2 ;  /* 0x3e40000020007fae */ /* 0x0003e20009121844 */
[----:B------:R-:W-:Y:S01]  /*68750*/  SHF.L.U32 R249, R57, 0x2, RZ ;  /* 0x0000000239f97819 */ /* 0x000fe200000006ff */
[----:B------:R1:W-:Y:S04]  /*68760*/  LDGSTS.E [R0+0x3e600], [R42.64], P2 ;  /* 0x3e6000002a007fae */ /* 0x0003e80009121844 */
[----:B------:R-:W4:Y:S01]  /*68770*/  LDL.LU R41, [R1+0x1d78] ;  /* 0x001d780001297983 */ /* 0x000f220000300800 */
[----:B------:R-:W4:Y:S03]  /*68780*/  LDL.LU R40, [R1+0x1d84] ;  /* 0x001d840001287983 */ /* 0x000f260000300800 */
[----:B-1----:R-:W4:Y:S01]  /*68790*/  LDL.LU R33, [R1+0x1d70] ;  /* 0x001d700001217983 */ /* 0x002f220000300800 */
[----:B------:R-:W4:Y:S01]  /*687a0*/  LDL.LU R32, [R1+0x1d7c] ;  /* 0x001d7c0001207983 */ /* 0x000f220000300800 */
[----:B------:R-:W-:-:S02]  /*687b0*/  LOP3.LUT R66, R249, 0x20, RZ, 0x3c, !PT ;  /* 0x00000020f9427812 */ /* 0x000fc400078e3cff */
[----:B------:R-:W-:-:S03]  /*687c0*/  IADD3 R38, P2, R38, R56, RZ ;  /* 0x0000003826267210 */ /* 0x000fc60007f5e0ff */
[----:B------:R-:W-:Y:S02]  /*687d0*/  IMAD R0, R60, 0x40000, R66 ;  /* 0x000400003c007824 */ /* 0x000fe400078e0242 */
[--C-:B------:R-:W-:Y:S01]  /*687e0*/  IMAD.X R39, R39, 0x1, R2.reuse, P2 ;  /* 0x0000000127277824 */ /* 0x100fe200010e0602 */
[----:B------:R-:W-:Y:S02]  /*687f0*/  IADD3 R36, P3, R36, R56, RZ ;  /* 0x0000003824247210 */ /* 0x000fe40007f7e0ff */
[----:B------:R1:W-:Y:S04]  /*68800*/  LDGSTS.E [R0+0x800], [R28.64], P1 ;  /* 0x008000001c007fae */ /* 0x0003e80008921844 */
[----:B------:R-:W-:Y:S01]  /*68810*/  STL [R1+0x1e04], R38 ;  /* 0x001e042601007387 */ /* 0x000fe20000100800 */
[----:B------:R-:W-:-:S03]  /*68820*/  IMAD.X R37, R37, 0x1, R2, P3 ;  /* 0x0000000125257824 */ /* 0x000fc600018e0602 */
[----:B------:R1:W-:Y:S01]  /*68830*/  STL [R1+0x1df8], R39 ;  /* 0x001df82701007387 */ /* 0x0003e20000100800 */
[----:B------:R-:W-:Y:S01]  /*68840*/  STL [R1+0x1dfc], R36 ;  /* 0x001dfc2401007387 */ /* 0x000fe20000100800 */
[----:B-1----:R-:W-:Y:S01]  /*68850*/  MOV R28, R38 ;  /* 0x00000026001c7202 */ /* 0x002fe20000000f00 */
[----:B------:R-:W-:Y:S01]  /*68860*/  IMAD.MOV.U32 R29, RZ, RZ, R39 ;  /* 0x000000ffff1d7224 */ /* 0x000fe200078e0027 */
[----:B------:R1:W-:Y:S01]  /*68870*/  STL [R1+0x1df0], R37 ;  /* 0x001df02501007387 */ /* 0x0003e20000100800 */
[----:B------:R-:W4:Y:S02]  /*68880*/  LDL.LU R39, [R1+0x1d68] ;  /* 0x001d680001277983 */ /* 0x000f240000300800 */
[----:B------:R-:W4:Y:S01]  /*68890*/  LDL.LU R38, [R1+0x1d74] ;  /* 0x001d740001267983 */ /* 0x000f220000300800 */
[----:B------:R1:W-:Y:S01]  /*688a0*/  LDGSTS.E [R0+0xa00], [R28.64], P1 ;  /* 0x00a000001c007fae */ /* 0x0003e20008921844 */
[----:B------:R-:W-:Y:S01]  /*688b0*/  ISETP.GT.AND P2, PT, R3, 0x5, PT ;  /* 0x000000050300780c */ /* 0x000fe20003f44270 */
[----:B-1----:R-:W-:Y:S01]  /*688c0*/  IMAD.MOV.U32 R28, RZ, RZ, R36 ;  /* 0x000000ffff1c7224 */ /* 0x002fe200078e0024 */
[----:B------:R-:W-:-:S02]  /*688d0*/  MOV R29, R37 ;  /* 0x00000025001d7202 */ /* 0x000fc40000000f00 */
[----:B------:R-:W4:Y:S01]  /*688e0*/  LDL.LU R37, [R1+0x1d00] ;  /* 0x001d000001257983 */ /* 0x000f220000300800 */
[----:B------:R-:W4:Y:S03]  /*688f0*/  LDL.LU R36, [R1+0x1d2c] ;  /* 0x001d2c0001247983 */ /* 0x000f260000300800 */
[----:B------:R1:W-:Y:S02]  /*68900*/  LDGSTS.E [R0+0xc00], [R28.64], P1 ;  /* 0x00c000001c007fae */ /* 0x0003e40008921844 */
[----:B-1----:R-:W-:-:S04]  /*68910*/  SEL R28, RZ, 0x4, !P2 ;  /* 0x00000004ff1c7807 */ /* 0x002fc80005000000 */
[----:B------:R-:W-:-:S04]  /*68920*/  SEL R28, R28, RZ, !P0 ;  /* 0x000000ff1c1c7207 */ /* 0x000fc80004000000 */
[----:B------:R-:W-:Y:S02]  /*68930*/  ISETP.NE.U32.AND P2, PT, R28, RZ, PT ;  /* 0x000000ff1c00720c */ /* 0x000fe40003f45070 */
[-C--:B--2---:R-:W-:Y:S02]  /*68940*/  IADD3 R34, P3, R34, R56.reuse, RZ ;  /* 0x0000003822227210 */ /* 0x084fe40007f7e0ff */
[----:B---3--:R-:W-:-:S03]  /*68950*/  IADD3 R30, P4, R30, R56, RZ ;  /* 0x000000381e1e7210 */ /* 0x008fc60007f9e0ff */
[--C-:B----4-:R-:W-:Y:S02]  /*68960*/  IMAD.X R35, R35, 0x1, R2.reuse, P3 ;  /* 0x0000000123237824 */ /* 0x110fe400018e0602 */
[----:B------:R-:W-:Y:S01]  /*68970*/  IMAD.X R31, R31, 0x1, R2, P4 ;  /* 0x000000011f1f7824 */ /* 0x000fe200020e0602 */
[----:B------:R-:W-:Y:S01]  /*68980*/  STL [R1+0x1df4], R34 ;  /* 0x001df42201007387 */ /* 0x000fe20000100800 */
[----:B------:R-:W-:Y:S01]  /*68990*/  MOV R28, R34 ;  /* 0x00000022001c7202 */ /* 0x000fe20000000f00 */
[----:B------:R-:W-:Y:S02]  /*689a0*/  IMAD.MOV.U32 R29, RZ, RZ, R35 ;  /* 0x000000ffff1d7224 */ /* 0x000fe400078e0023 */
[----:B------:R1:W-:Y:S01]  /*689b0*/  STL [R1+0x1de8], R35 ;  /* 0x001de82301007387 */ /* 0x0003e20000100800 */
[----:B------:R-:W-:Y:S01]  /*689c0*/  STL [R1+0x1dac], R30 ;  /* 0x001dac1e01007387 */ /* 0x000fe20000100800 */
[----:B------:R2:W-:Y:S03]  /*689d0*/  STL [R1+0x1d80], R31 ;  /* 0x001d801f01007387 */ /* 0x0005e60000100800 */
[----:B------:R3:W-:Y:S04]  /*689e0*/  LDGSTS.E [R0+0xe00], [R28.64], P1 ;  /* 0x00e000001c007fae */ /* 0x0007e80008921844 */
[----:B-1----:R-:W4:Y:S01]  /*689f0*/  LDL.LU R35, [R1+0x1cf8] ;  /* 0x001cf80001237983 */ /* 0x002f220000300800 */
[----:B------:R-:W4:Y:S01]  /*68a00*/  LDL.LU R34, [R1+0x1d04] ;  /* 0x001d040001227983 */ /* 0x000f220000300800 */
[----:B---3--:R-:W-:Y:S01]  /*68a10*/  MOV R29, R31 ;  /* 0x0000001f001d7202 */ /* 0x008fe20000000f00 */
[----:B------:R-:W-:Y:S01]  /*68a20*/  IMAD.MOV.U32 R28, RZ, RZ, R30 ;  /* 0x000000ffff1c7224 */ /* 0x000fe200078e001e */
[----:B--2---:R-:W2:Y:S01]  /*68a30*/  LDL.LU R31, [R1+0x1cf0] ;  /* 0x001cf000011f7983 */ /* 0x004ea20000300800 */
[----:B------:R-:W3:Y:S01]  /*68a40*/  LDL.LU R30, [R1+0x1cfc] ;  /* 0x001cfc00011e7983 */ /* 0x000ee20000300800 */
[----:B------:R-:W-:-:S02]  /*68a50*/  IADD3 R40, P1, R40, R56, RZ ;  /* 0x0000003828287210 */ /* 0x000fc40007f3e0ff */
[----:B------:R-:W-:Y:S01]  /*68a60*/  IADD3 R32, P3, R32, R56, RZ ;  /* 0x0000003820207210 */ /* 0x000fe20007f7e0ff */
[----:B------:R1:W-:Y:S02]  /*68a70*/  LDGSTS.E [R0+0x2800], [R28.64], P2 ;  /* 0x028000001c007fae */ /* 0x0003e40009121844 */
[--C-:B------:R-:W-:Y:S02]  /*68a80*/  IMAD.X R41, R41, 0x1, R2.reuse, P1 ;  /* 0x0000000129297824 */ /* 0x100fe400008e0602 */
[----:B------:R-:W-:Y:S01]  /*68a90*/  IMAD.X R33, R33, 0x1, R2, P3 ;  /* 0x0000000121217824 */ /* 0x000fe200018e0602 */
[----:B------:R-:W-:Y:S02]  /*68aa0*/  STL [R1+0x1d84], R40 ;  /* 0x001d842801007387 */ /* 0x000fe40000100800 */
[----:B------:R1:W-:Y:S02]  /*68ab0*/  STL [R1+0x1d78], R41 ;  /* 0x001d782901007387 */ /* 0x0003e40000100800 */
[----:B------:R-:W-:Y:S01]  /*68ac0*/  STL [R1+0x1d7c], R32 ;  /* 0x001d7c2001007387 */ /* 0x000fe20000100800 */
[----:B------:R1:W-:Y:S02]  /*68ad0*/  STL [R1+0x1d70], R33 ;  /* 0x001d702101007387 */ /* 0x0003e40000100800 */
[----:B-1----:R-:W-:Y:S01]  /*68ae0*/  MOV R28, R40 ;  /* 0x00000028001c7202 */ /* 0x002fe20000000f00 */
[----:B------:R-:W-:-:S02]  /*68af0*/  IMAD.MOV.U32 R29, RZ, RZ, R41 ;  /* 0x000000ffff1d7224 */ /* 0x000fc400078e0029 */
[----:B------:R-:W2:Y:S04]  /*68b00*/  LDL.LU R41, [R1+0x1ce8] ;  /* 0x001ce80001297983 */ /* 0x000ea80000300800 */
[----:B------:R1:W-:Y:S01]  /*68b10*/  LDGSTS.E [R0+0x2a00], [R28.64], P2 ;  /* 0x02a000001c007fae */ /* 0x0003e20009121844 */
[----:B------:R-:W2:Y:S01]  /*68b20*/  LDL.LU R40, [R1+0x1cf4] ;  /* 0x001cf40001287983 */ /* 0x000ea20000300800 */
[----:B-1----:R-:W-:Y:S01]  /*68b30*/  MOV R29, R33 ;  /* 0x00000021001d7202 */ /* 0x002fe20000000f00 */
[----:B------:R-:W-:Y:S01]  /*68b40*/  IMAD.MOV.U32 R28, RZ, RZ, R32 ;  /* 0x000000ffff1c7224 */ /* 0x000fe200078e0020 */
[----:B------:R-:W2:Y:S01]  /*68b50*/  LDL.LU R33, [R1+0x1c80] ;  /* 0x001c800001217983 */ /* 0x000ea20000300800 */
[----:B------:R-:W2:Y:S01]  /*68b60*/  LDL.LU R32, [R1+0x1cac] ;  /* 0x001cac0001207983 */ /* 0x000ea20000300800 */
[----:B------:R-:W-:-:S02]  /*68b70*/  ISETP.GT.AND P1, PT, R3, 0x9, PT ;  /* 0x000000090300780c */ /* 0x000fc40003f24270 */
[-C--:B------:R-:W-:Y:S01]  /*68b80*/  IADD3 R38, P3, R38, R56.reuse, RZ ;  /* 0x0000003826267210 */ /* 0x080fe20007f7e0ff */
[----:B------:R1:W-:Y:S01]  /*68b90*/  LDGSTS.E [R0+0x2c00], [R28.64], P2 ;  /* 0x02c000001c007fae */ /* 0x0003e20009121844 */
[----:B------:R-:W-:-:S03]  /*68ba0*/  IADD3 R36, P4, R36, R56, RZ ;  /* 0x0000003824247210 */ /* 0x000fc60007f9e0ff */
[--C-:B------:R-:W-:Y:S01]  /*68bb0*/  IMAD.X R39, R39, 0x1, R2.reuse, P3 ;  /* 0x0000000127277824 */ /* 0x100fe200018e0602 */
[----:B-1----:R-:W-:Y:S01]  /*68bc0*/  SEL R28, RZ, 0x4, !P1 ;  /* 0x00000004ff1c7807 */ /* 0x002fe20004800000 */
[----:B------:R-:W-:-:S03]  /*68bd0*/  IMAD.X R37, R37, 0x1, R2, P4 ;  /* 0x0000000125257824 */ /* 0x000fc600020e0602 */
[----:B------:R-:W-:Y:S01]  /*68be0*/  SEL R28, R28, RZ, !P0 ;  /* 0x000000ff1c1c7207 */ /* 0x000fe20004000000 */
[----:B------:R-:W-:Y:S01]  /*68bf0*/  STL [R1+0x1d74], R38 ;  /* 0x001d742601007387 */ /* 0x000fe20000100800 */
[----:B------:R-:W-:Y:S02]  /*68c00*/  IMAD.MOV.U32 R29, RZ, RZ, R39 ;  /* 0x000000ffff1d7224 */ /* 0x000fe400078e0027 */
[----:B------:R-:W-:Y:S01]  /*68c10*/  ISETP.NE.U32.AND P1, PT, R28, RZ, PT ;  /* 0x000000ff1c00720c */ /* 0x000fe20003f25070 */
[----:B------:R-:W-:Y:S01]  /*68c20*/  MOV R28, R38 ;  /* 0x00000026001c7202 */ /* 0x000fe20000000f00 */
[----:B------:R1:W-:Y:S01]  /*68c30*/  STL [R1+0x1d68], R39 ;  /* 0x001d682701007387 */ /* 0x0003e20000100800 */
[----:B------:R-:W-:Y:S02]  /*68c40*/  STL [R1+0x1d2c], R36 ;  /* 0x001d2c2401007387 */ /* 0x000fe40000100800 */
[----:B------:R1:W-:Y:S01]  /*68c50*/  STL [R1+0x1d00], R37 ;  /* 0x001d002501007387 */ /* 0x0003e20000100800 */
[----:B------:R1:W-:Y:S04]  /*68c60*/  LDGSTS.E [R0+0x2e00], [R28.64], P2 ;  /* 0x02e000001c007fae */ /* 0x0003e80009121844 */
[----:B-1----:R-:W2:Y:S01]  /*68c70*/  LDL.LU R39, [R1+0x1c78] ;  /* 0x001c780001277983 */ /* 0x002ea20000300800 */
[----:B------:R-:W2:Y:S01]  /*68c80*/  LDL.LU R38, [R1+0x1c84] ;  /* 0x001c840001267983 */ /* 0x000ea20000300800 */
[----:B------:R-:W-:Y:S01]  /*68c90*/  MOV R29, R37 ;  /* 0x00000025001d7202 */ /* 0x000fe20000000f00 */
[----:B------:R-:W-:Y:S01]  /*68ca0*/  IMAD.MOV.U32 R28, RZ, RZ, R36 ;  /* 0x000000ffff1c7224 */ /* 0x000fe200078e0024 */
[----:B------:R-:W2:Y:S01]  /*68cb0*/  LDL.LU R37, [R1+0x1c70] ;  /* 0x001c700001257983 */ /* 0x000ea20000300800 */
[----:B------:R-:W2:Y:S03]  /*68cc0*/  LDL.LU R36, [R1+0x1c7c] ;  /* 0x001c7c0001247983 */ /* 0x000ea60000300800 */
[----:B------:R1:W-:Y:S01]  /*68cd0*/  LDGSTS.E [R0+0x4800], [R28.64], P1 ;  /* 0x048000001c007fae */ /* 0x0003e20008921844 */
[----:B----4-:R-:W-:-:S05]  /*68ce0*/  IADD3 R34, P2, R34, R56, RZ ;  /* 0x0000003822227210 */ /* 0x010fca0007f5e0ff */
[--C-:B------:R-:W-:Y:S01]  /*68cf0*/  IMAD.X R35, R35, 0x1, R2.reuse, P2 ;  /* 0x0000000123237824 */ /* 0x100fe200010e0602 */
[----:B---3--:R-:W-:Y:S02]  /*68d00*/  IADD3 R30, P3, R30, R56, RZ ;  /* 0x000000381e1e7210 */ /* 0x008fe40007f7e0ff */
[----:B-1----:R-:W-:Y:S01]  /*68d10*/  MOV R28, R34 ;  /* 0x00000022001c7202 */ /* 0x002fe20000000f00 */
[----:B------:R-:W-:Y:S01]  /*68d20*/  IMAD.MOV.U32 R29, RZ, RZ, R35 ;  /* 0x000000ffff1d7224 */ /* 0x000fe200078e0023 */
[----:B------:R-:W-:Y:S01]  /*68d30*/  STL [R1+0x1d04], R34 ;  /* 0x001d042201007387 */ /* 0x000fe20000100800 */
[----:B--2---:R-:W-:-:S03]  /*68d40*/  IMAD.X R31, R31, 0x1, R2, P3 ;  /* 0x000000011f1f7824 */ /* 0x004fc600018e0602 */
[----:B------:R1:W-:Y:S04]  /*68d50*/  STL [R1+0x1cf8], R35 ;  /* 0x001cf82301007387 */ /* 0x0003e80000100800 */
[----:B------:R-:W-:Y:S01]  /*68d60*/  STL [R1+0x1cfc], R30 ;  /* 0x001cfc1e01007387 */ /* 0x000fe20000100800 */
[----:B------:R2:W-:Y:S03]  /*68d70*/  STL [R1+0x1cf0], R31 ;  /* 0x001cf01f01007387 */ /* 0x0005e60000100800 */
[----:B------:R3:W-:Y:S01]  /*68d80*/  LDGSTS.E [R0+0x4a00], [R28.64], P1 ;  /* 0x04a000001c007fae */ /* 0x0007e20008921844 */
[----:B------:R-:W-:-:S03]  /*68d90*/  ISETP.GT.AND P2, PT, R3, 0xd, PT ;  /* 0x0000000d0300780c */ /* 0x000fc60003f44270 */
[----:B-1----:R-:W4:Y:S01]  /*68da0*/  LDL.LU R35, [R1+0x1c68] ;  /* 0x001c680001237983 */ /* 0x002f220000300800 */
[----:B------:R-:W4:Y:S02]  /*68db0*/  LDL.LU R34, [R1+0x1c74] ;  /* 0x001c740001227983 */ /* 0x000f240000300800 */
[----:B---3--:R-:W-:Y:S01]  /*68dc0*/  IMAD.MOV.U32 R28, RZ, RZ, R30 ;  /* 0x000000ffff1c7224 */ /* 0x008fe200078e001e */
[----:B------:R-:W-:Y:S02]  /*68dd0*/  MOV R29, R31 ;  /* 0x0000001f001d7202 */ /* 0x000fe40000000f00 */
[----:B--2---:R-:W2:Y:S01]  /*68de0*/  LDL.LU R31, [R1+0x1be8] ;  /* 0x001be800011f7983 */ /* 0x004ea20000300800 */
[----:B------:R-:W3:Y:S03]  /*68df0*/  LDL.LU R30, [R1+0x1c2c] ;  /* 0x001c2c00011e7983 */ /* 0x000ee60000300800 */
[----:B------:R1:W-:Y:S01]  /*68e00*/  LDGSTS.E [R0+0x4c00], [R28.64], P1 ;  /* 0x04c000001c007fae */ /* 0x0003e20008921844 */
[----:B------:R-:W-:-:S05]  /*68e10*/  IADD3 R40, P3, R40, R56, RZ ;  /* 0x0000003828287210 */ /* 0x000fca0007f7e0ff */
[----:B------:R-:W-:Y:S01]  /*68e20*/  IMAD.X R41, R41, 0x1, R2, P3 ;  /* 0x0000000129297824 */ /* 0x000fe200018e0602 */
[----:B------:R-:W-:Y:S02]  /*68e30*/  IADD3 R32, P4, R32, R56, RZ ;  /* 0x0000003820207210 */ /* 0x000fe40007f9e0ff */
[----:B-1----:R-:W-:-:S04]  /*68e40*/  SEL R28, RZ, 0x4, !P2 ;  /* 0x00000004ff1c7807 */ /* 0x002fc80005000000 */
[----:B------:R-:W-:Y:S01]  /*68e50*/  SEL R28, R28, RZ, !P0 ;  /* 0x000000ff1c1c7207 */ /* 0x000fe20004000000 */
[----:B------:R-:W-:Y:S02]  /*68e60*/  IMAD.X R33, R33, 0x1, R2, P4 ;  /* 0x0000000121217824 */ /* 0x000fe400020e0602 */
[----:B------:R-:W-:Y:S01]  /*68e70*/  IMAD.MOV.U32 R29, RZ, RZ, R41 ;  /* 0x000000ffff1d7224 */ /* 0x000fe200078e0029 */
[----:B------:R-:W-:Y:S01]  /*68e80*/  ISETP.NE.U32.AND P2, PT, R28, RZ, PT ;  /* 0x000000ff1c00720c */ /* 0x000fe20003f45070 */
[----:B------:R-:W-:Y:S01]  /*68e90*/  MOV R28, R40 ;  /* 0x00000028001c7202 */ /* 0x000fe20000000f00 */
[----:B------:R-:W-:Y:S01]  /*68ea0*/  STL [R1+0x1cf4], R40 ;  /* 0x001cf42801007387 */ /* 0x000fe20000100800 */
[----:B------:R1:W-:Y:S02]  /*68eb0*/  STL [R1+0x1ce8], R41 ;  /* 0x001ce82901007387 */ /* 0x0003e40000100800 */
        /* <DEDUP_REMOVED lines=10> */
[----:B------:R-:W-:-:S05]  /*68f60*/  IADD3 R38, P1, R38, R56, RZ ;  /* 0x0000003826267210 */ /* 0x000fca0007f3e0ff */
[--C-:B------:R-:W-:Y:S01]  /*68f70*/  IMAD.X R39, R39, 0x1, R2.reuse, P1 ;  /* 0x0000000127277824 */ /* 0x100fe200008e0602 */
[----:B------:R-:W-:Y:S01]  /*68f80*/  IADD3 R36, P3, R36, R56, RZ ;  /* 0x0000003824247210 */ /* 0x000fe20007f7e0ff */
[----:B------:R-:W-:Y:S01]  /*68f90*/  STL [R1+0x1c84], R38 ;  /* 0x001c842601007387 */ /* 0x000fe20000100800 */
[----:B-1----:R-:W-:Y:S01]  /*68fa0*/  MOV R28, R38 ;  /* 0x00000026001c7202 */ /* 0x002fe20000000f00 */
[----:B------:R-:W-:Y:S02]  /*68fb0*/  IMAD.MOV.U32 R29, RZ, RZ, R39 ;  /* 0x000000ffff1d7224 */ /* 0x000fe400078e0027 */
[----:B------:R-:W-:Y:S01]  /*68fc0*/  IMAD.X R37, R37, 0x1, R2, P3 ;  /* 0x0000000125257824 */ /* 0x000fe200018e0602 */
[----:B------:R1:W-:Y:S01]  /*68fd0*/  STL [R1+0x1c78], R39 ;  /* 0x001c782701007387 */ /* 0x0003e20000100800 */
[----:B------:R-:W-:Y:S03]  /*68fe0*/  STL [R1+0x1c7c], R36 ;  /* 0x001c7c2401007387 */ /* 0x000fe60000100800 */
[----:B------:R1:W-:Y:S04]  /*68ff0*/  LDGSTS.E [R0+0x6a00], [R28.64], P2 ;  /* 0x06a000001c007fae */ /* 0x0003e80009121844 */
[----:B------:R1:W-:Y:S01]  /*69000*/  STL [R1+0x1c70], R37 ;  /* 0x001c702501007387 */ /* 0x0003e20000100800 */
[----:B------:R-:W-:-:S03]  /*69010*/  ISETP.GT.AND P1, PT, R3, 0x11, PT ;  /* 0x000000110300780c */ /* 0x000fc60003f24270 */
[----:B-1----:R-:W2:Y:S01]  /*69020*/  LDL.LU R39, [R1+0x1bfc] ;  /* 0x001bfc0001277983 */ /* 0x002ea20000300800 */
[----:B------:R-:W2:Y:S02]  /*69030*/  LDL.LU R38, [R1+0x1c00] ;  /* 0x001c000001267983 */ /* 0x000ea40000300800 */
[----:B------:R-:W-:Y:S01]  /*69040*/  IMAD.MOV.U32 R28, RZ, RZ, R36 ;  /* 0x000000ffff1c7224 */ /* 0x000fe200078e0024 */
[----:B------:R-:W-:Y:S02]  /*69050*/  MOV R29, R37 ;  /* 0x00000025001d7202 */ /* 0x000fe40000000f00 */
[----:B------:R-:W2:Y:S01]  /*69060*/  LDL.LU R37, [R1+0x1b8c] ;  /* 0x001b8c0001257983 */ /* 0x000ea20000300800 */
[----:B------:R-:W2:Y:S03]  /*69070*/  LDL.LU R36, [R1+0x1b90] ;  /* 0x001b900001247983 */ /* 0x000ea60000300800 */
[----:B------:R1:W-:Y:S02]  /*69080*/  LDGSTS.E [R0+0x6c00], [R28.64], P2 ;  /* 0x06c000001c007fae */ /* 0x0003e40009121844 */
[----:B-1----:R-:W-:-:S04]  /*69090*/  SEL R28, RZ, 0x4, !P1 ;  /* 0x00000004ff1c7807 */ /* 0x002fc80004800000 */
[----:B------:R-:W-:-:S04]  /*690a0*/  SEL R28, R28, RZ, !P0 ;  /* 0x000000ff1c1c7207 */ /* 0x000fc80004000000 */
[----:B------:R-:W-:Y:S02]  /*690b0*/  ISETP.NE.U32.AND P1, PT, R28, RZ, PT ;  /* 0x000000ff1c00720c */ /* 0x000fe40003f25070 */
[----:B----4-:R-:W-:-:S05]  /*690c0*/  IADD3 R34, P3, R34, R56, RZ ;  /* 0x0000003822227210 */ /* 0x010fca0007f7e0ff */
[--C-:B------:R-:W-:Y:S01]  /*690d0*/  IMAD.X R35, R35, 0x1, R2.reuse, P3 ;  /* 0x0000000123237824 */ /* 0x100fe200018e0602 */
[----:B---3--:R-:W-:Y:S01]  /*690e0*/  IADD3 R30, P4, R30, R56, RZ ;  /* 0x000000381e1e7210 */ /* 0x008fe20007f9e0ff */
[----:B------:R-:W-:Y:S01]  /*690f0*/  STL [R1+0x1c74], R34 ;  /* 0x001c742201007387 */ /* 0x000fe20000100800 */
[----:B------:R-:W-:Y:S01]  /*69100*/  MOV R28, R34 ;  /* 0x00000022001c7202 */ /* 0x000fe20000000f00 */
[----:B------:R-:W-:Y:S02]  /*69110*/  IMAD.MOV.U32 R29, RZ, RZ, R35 ;  /* 0x000000ffff1d7224 */ /* 0x000fe400078e0023 */
[----:B--2---:R-:W-:Y:S01]  /*69120*/  IMAD.X R31, R31, 0x1, R2, P4 ;  /* 0x000000011f1f7824 */ /* 0x004fe200020e0602 */
[----:B------:R1:W-:Y:S01]  /*69130*/  STL [R1+0x1c68], R35 ;  /* 0x001c682301007387 */ /* 0x0003e20000100800 */
[----:B------:R-:W-:Y:S03]  /*69140*/  STL [R1+0x1c2c], R30 ;  /* 0x001c2c1e01007387 */ /* 0x000fe60000100800 */
[----:B------:R2:W-:Y:S04]  /*69150*/  LDGSTS.E [R0+0x6e00], [R28.64], P2 ;  /* 0x06e000001c007fae */ /* 0x0005e80009121844 */
[----:B------:R3:W-:Y:S04]  /*69160*/  STL [R1+0x1be8], R31 ;  /* 0x001be81f01007387 */ /* 0x0007e80000100800 */
[----:B-1----:R-:W4:Y:S01]  /*69170*/  LDL.LU R35, [R1+0x1b94] ;  /* 0x001b940001237983 */ /* 0x002f220000300800 */
[----:B------:R-:W4:Y:S01]  /*69180*/  LDL.LU R34, [R1+0x1b98] ;  /* 0x001b980001227983 */ /* 0x000f220000300800 */
[----:B--2---:R-:W-:Y:S01]  /*69190*/  MOV R29, R31 ;  /* 0x0000001f001d7202 */ /* 0x004fe20000000f00 */
[----:B------:R-:W-:Y:S01]  /*691a0*/  IMAD.MOV.U32 R28, RZ, RZ, R30 ;  /* 0x000000ffff1c7224 */ /* 0x000fe200078e001e */
[----:B---3--:R-:W2:Y:S01]  /*691b0*/  LDL.LU R31, [R1+0x1b9c] ;  /* 0x001b9c00011f7983 */ /* 0x008ea20000300800 */
[----:B------:R-:W3:Y:S03]  /*691c0*/  LDL.LU R30, [R1+0x1ba0] ;  /* 0x001ba000011e7983 */ /* 0x000ee60000300800 */
[----:B------:R1:W-:Y:S01]  /*691d0*/  LDGSTS.E [R0+0x8800], [R28.64], P1 ;  /* 0x088000001c007fae */ /* 0x0003e20008921844 */
[----:B------:R-:W-:-:S02]  /*691e0*/  IADD3 R40, P2, R40, R56, RZ ;  /* 0x0000003828287210 */ /* 0x000fc40007f5e0ff */
[----:B------:R-:W-:-:S03]  /*691f0*/  IADD3 R32, P3, R32, R56, RZ ;  /* 0x0000003820207210 */ /* 0x000fc60007f7e0ff */
[--C-:B------:R-:W-:Y:S01]  /*69200*/  IMAD.X R41, R41, 0x1, R2.reuse, P2 ;  /* 0x0000000129297824 */ /* 0x100fe200010e0602 */
[----:B------:R-:W-:Y:S01]  /*69210*/  STL [R1+0x1bf0], R40 ;  /* 0x001bf02801007387 */ /* 0x000fe20000100800 */
[----:B-1----:R-:W-:Y:S01]  /*69220*/  MOV R28, R40 ;  /* 0x00000028001c7202 */ /* 0x002fe20000000f00 */
[----:B------:R-:W-:Y:S02]  /*69230*/  IMAD.X R33, R33, 0x1, R2, P3 ;  /* 0x0000000121217824 */ /* 0x000fe400018e0602 */
[----:B------:R-:W-:Y:S01]  /*69240*/  IMAD.MOV.U32 R29, RZ, RZ, R41 ;  /* 0x000000ffff1d7224 */ /* 0x000fe200078e0029 */
        /* <DEDUP_REMOVED lines=9> */
[----:B------:R-:W2:Y:S01]  /*692e0*/  LDL.LU R32, [R1+0x1b10] ;  /* 0x001b100001207983 */ /* 0x000ea20000300800 */
[----:B------:R-:W-:-:S02]  /*692f0*/  ISETP.GT.AND P2, PT, R3, 0x15, PT ;  /* 0x000000150300780c */ /* 0x000fc40003f44270 */
[----:B------:R1:W-:Y:S01]  /*69300*/  LDGSTS.E [R0+0x8c00], [R28.64], P1 ;  /* 0x08c000001c007fae */ /* 0x0003e20008921844 */
[-C--:B------:R-:W-:Y:S02]  /*69310*/  IADD3 R38, P3, R38, R56.reuse, RZ ;  /* 0x0000003826267210 */ /* 0x080fe40007f7e0ff */
[----:B------:R-:W-:Y:S02]  /*69320*/  IADD3 R36, P4, R36, R56, RZ ;  /* 0x0000003824247210 */ /* 0x000fe40007f9e0ff */
[----:B-1----:R-:W-:Y:S01]  /*69330*/  SEL R28, RZ, 0x4, !P2 ;  /* 0x00000004ff1c7807 */ /* 0x002fe20005000000 */
[----:B------:R-:W-:-:S03]  /*69340*/  IMAD.X R39, R39, 0x1, R2, P3 ;  /* 0x0000000127277824 */ /* 0x000fc600018e0602 */
[----:B------:R-:W-:Y:S01]  /*69350*/  SEL R28, R28, RZ, !P0 ;  /* 0x000000ff1c1c7207 */ /* 0x000fe20004000000 */
[----:B------:R-:W-:Y:S01]  /*69360*/  IMAD.X R37, R37, 0x1, R2, P4 ;  /* 0x0000000125257824 */ /* 0x000fe200020e0602 */
[----:B------:R-:W-:Y:S01]  /*69370*/  STL [R1+0x1c00], R38 ;  /* 0x001c002601007387 */ /* 0x000fe20000100800 */
[----:B------:R-:W-:Y:S01]  /*69380*/  IMAD.MOV.U32 R29, RZ, RZ, R39 ;  /* 0x000000ffff1d7224 */ /* 0x000fe200078e0027 */
        /* <DEDUP_REMOVED lines=13> */
[----:B----4-:R-:W-:-:S02]  /*69460*/  IADD3 R34, P1, R34, R56, RZ ;  /* 0x0000003822227210 */ /* 0x010fc40007f3e0ff */
[----:B---3--:R-:W-:-:S03]  /*69470*/  IADD3 R30, P3, R30, R56, RZ ;  /* 0x000000381e1e7210 */ /* 0x008fc60007f7e0ff */
[--C-:B------:R-:W-:Y:S01]  /*69480*/  IMAD.X R35, R35, 0x1, R2.reuse, P1 ;  /* 0x0000000123237824 */ /* 0x100fe200008e0602 */
[----:B-1----:R-:W-:Y:S01]  /*69490*/  MOV R28, R34 ;  /* 0x00000022001c7202 */ /* 0x002fe20000000f00 */
[----:B------:R-:W-:Y:S01]  /*694a0*/  STL [R1+0x1b98], R34 ;  /* 0x001b982201007387 */ /* 0x000fe20000100800 */
[----:B--2---:R-:W-:Y:S02]  /*694b0*/  IMAD.X R31, R31, 0x1, R2, P3 ;  /* 0x000000011f1f7824 */ /* 0x004fe400018e0602 */
[----:B------:R-:W-:Y:S01]  /*694c0*/  IMAD.MOV.U32 R29, RZ, RZ, R35 ;  /* 0x000000ffff1d7224 */ /* 0x000fe200078e0023 */
[----:B------:R1:W-:Y:S01]  /*694d0*/  STL [R1+0x1b94], R35 ;  /* 0x001b942301007387 */ /* 0x0003e20000100800 */
[----:B------:R-:W-:Y:S02]  /*694e0*/  STL [R1+0x1ba0], R30 ;  /* 0x001ba01e01007387 */ /* 0x000fe40000100800 */
[----:B------:R2:W-:Y:S01]  /*694f0*/  STL [R1+0x1b9c], R31 ;  /* 0x001b9c1f01007387 */ /* 0x0005e20000100800 */
        /* <DEDUP_REMOVED lines=9> */
[----:B------:R-:W-:-:S02]  /*69590*/  IADD3 R40, P3, R40, R56, RZ ;  /* 0x0000003828287210 */ /* 0x000fc40007f7e0ff */
[----:B-1----:R-:W-:-:S03]  /*695a0*/  SEL R28, RZ, 0x4, !P1 ;  /* 0x00000004ff1c7807 */ /* 0x002fc60004800000 */
[--C-:B------:R-:W-:Y:S01]  /*695b0*/  IMAD.X R41, R41, 0x1, R2.reuse, P3 ;  /* 0x0000000129297824 */ /* 0x100fe200018e0602 */
[----:B------:R-:W-:Y:S02]  /*695c0*/  SEL R28, R28, RZ, !P0 ;  /* 0x000000ff1c1c7207 */ /* 0x000fe40004000000 */
[----:B------:R-:W-:Y:S01]  /*695d0*/  IADD3 R32, P4, R32, R56, RZ ;  /* 0x0000003820207210 */ /* 0x000fe20007f9e0ff */
[----:B------:R-:W-:Y:S01]  /*695e0*/  IMAD.MOV.U32 R29, RZ, RZ, R41 ;  /* 0x000000ffff1d7224 */ /* 0x000fe200078e0029 */
[----:B------:R-:W-:Y:S01]  /*695f0*/  ISETP.NE.U32.AND P1, PT, R28, RZ, PT ;  /* 0x000000ff1c00720c */ /* 0x000fe20003f25070 */
[----:B------:R-:W-:Y:S02]  /*69600*/  MOV R28, R40 ;  /* 0x00000028001c7202 */ /* 0x000fe40000000f00 */
[----:B------:R-:W-:Y:S01]  /*69610*/  IMAD.X R33, R33, 0x1, R2, P4 ;  /* 0x0000000121217824 */ /* 0x000fe200020e0602 */
[----:B------:R-:W-:Y:S01]  /*69620*/  STL [R1+0x1ba8], R40 ;  /* 0x001ba82801007387 */ /* 0x000fe20000100800 */
[----:B------:R1:W-:Y:S02]  /*69630*/  STL [R1+0x1ba4], R41 ;  /* 0x001ba42901007387 */ /* 0x0003e40000100800 */
[----:B------:R-:W-:Y:S01]  /*69640*/  STL [R1+0x1b10], R32 ;  /* 0x001b102001007387 */ /* 0x000fe20000100800 */
[----:B------:R1:W-:Y:S04]  /*69650*/  LDGSTS.E [R0+0xae00], [R28.64], P2 ;  /* 0x0ae000001c007fae */ /* 0x0003e80009121844 */
[----:B------:R1:W-:Y:S04]  /*69660*/  STL [R1+0x1b0c], R33 ;  /* 0x001b0c2101007387 */ /* 0x0003e80000100800 */
        /* <DEDUP_REMOVED lines=9> */
[----:B------:R-:W-:Y:S02]  /*69700*/  IADD3 R36, P3, R36, R56, RZ ;  /* 0x0000003824247210 */ /* 0x000fe40007f7e0ff */
[----:B-1----:R-:W-:Y:S01]  /*69710*/  MOV R28, R38 ;  /* 0x00000026001c7202 */ /* 0x002fe20000000f00 */
[----:B------:R-:W-:Y:S01]  /*69720*/  IMAD.MOV.U32 R29, RZ, RZ, R39 ;  /* 0x000000ffff1d7224 */ /* 0x000fe200078e0027 */
[----:B------:R-:W-:Y:S01]  /*69730*/  STL [R1+0x1b18], R38 ;  /* 0x001b182601007387 */ /* 0x000fe20000100800 */
        /* <DEDUP_REMOVED lines=53> */
[----:B------:R-:W-:Y:S02]  /*69a90*/  IADD3 R38, P3, R38, R56, RZ ;  /* 0x0000003826267210 */ /* 0x000fe40007f7e0ff */
[----:B-1----:R-:W-:-:S03]  /*69aa0*/  SEL R28, RZ, 0x4, !P1 ;  /* 0x00000004ff1c7807 */ /* 0x002fc60004800000 */
[--C-:B------:R-:W-:Y:S01]  /*69ab0*/  IMAD.X R39, R39, 0x1, R2.reuse, P3 ;  /* 0x0000000127277824 */ /* 0x100fe200018e0602 */
[----:B------:R-:W-:Y:S02]  /*69ac0*/  IADD3 R36, P4, R36, R56, RZ ;  /* 0x0000003824247210 */ /* 0x000fe40007f9e0ff */
[----:B------:R-:W-:Y:S01]  /*69ad0*/  SEL R28, R28, RZ, !P0 ;  /* 0x000000ff1c1c7207 */ /* 0x000fe20004000000 */
[----:B------:R-:W-:Y:S01]  /*69ae0*/  STL [R1+0x1aa8], R38 ;  /* 0x001aa82601007387 */ /* 0x000fe20000100800 */
[----:B------:R-:W-:Y:S02]  /*69af0*/  IMAD.MOV.U32 R29, RZ, RZ, R39 ;  /* 0x000000ffff1d7224 */ /* 0x000fe400078e0027 */
[----:B------:R-:W-:Y:S01]  /*69b00*/  IMAD.X R37, R37, 0x1, R2, P4 ;  /* 0x0000000125257824 */ /* 0x000fe200020e0602 */
        /* <DEDUP_REMOVED lines=115> */
[----:B------:R-:W-:Y:S02]  /*6a240*/  SEL R28, R28, RZ, !P0 ;  /* 0x000000ff1c1c7207 */ /* 0x000fe40004000000 */
[----:B------:R-:W-:Y:S01]  /*6a250*/  IADD3 R36, P4, R36, R56, RZ ;  /* 0x0000003824247210 */ /* 0x000fe20007f9e0ff */
[----:B------:R-:W-:Y:S01]  /*6a260*/  STL [R1+0x1908], R38 ;  /* 0x0019082601007387 */ /* 0x000fe20000100800 */
[----:B------:R-:W-:Y:S01]  /*6a270*/  ISETP.NE.U32.AND P2, PT, R28, RZ, PT ;  /* 0x000000ff1c00720c */ /* 0x000fe20003f45070 */
[----:B------:R-:W-:Y:S02]  /*6a280*/  MOV R28, R38 ;  /* 0x00000026001c7202 */ /* 0x000fe40000000f00 */
        /* <DEDUP_REMOVED lines=113> */
[----:B-1----:R-:W-:-:S04]  /*6a9a0*/  SEL R28, RZ, 0x4, !P1 ;  /* 0x00000004ff1c7807 */ /* 0x002fc80004800000 */
[----:B------:R-:W-:Y:S02]  /*6a9b0*/  SEL R28, R28, RZ, !P0 ;  /* 0x000000ff1c1c7207 */ /* 0x000fe40004000000 */
[----:B------:R-:W-:Y:S01]  /*6a9c0*/  IADD3 R36, P4, R36, R56, RZ ;  /* 0x0000003824247210 */ /* 0x000fe20007f9e0ff */
[--C-:B------:R-:W-:Y:S01]  /*6a9d0*/  IMAD.X R39, R39, 0x1, R2.reuse, P3 ;  /* 0x0000000127277824 */ /* 0x100fe200018e0602 */
[----:B------:R-:W-:Y:S01]  /*6a9e0*/  ISETP.NE.U32.AND P1, PT, R28, RZ, PT ;  /* 0x000000ff1c00720c */ /* 0x000fe20003f25070 */
[----:B------:R-:W-:Y:S02]  /*6a9f0*/  STL [R1+0xf3c], R38 ;  /* 0x000f3c2601007387 */ /* 0x000fe40000100800 */
[----:B------:R-:W-:Y:S01]  /*6aa00*/  IMAD.X R37, R37, 0x1, R2, P4 ;  /* 0x0000000125257824 */ /* 0x000fe200020e0602 */
[----:B------:R-:W-:Y:S01]  /*6aa10*/  MOV R28, R38 ;  /* 0x00000026001c7202 */ /* 0x000fe20000000f00 */
        /* <DEDUP_REMOVED lines=110> */
[----:B------:R1:W-:Y:S02]  /*6b100*/  LDGSTS.E [R0+0x20c00], [R28.64], P1 ;  /* 0x20c000001c007fae */ /* 0x0003e40008921844 */
[----:B-1----:R-:W-:Y:S02]  /*6b110*/  SEL R28, RZ, 0x4, !P2 ;  /* 0x00000004ff1c7807 */ /* 0x002fe40005000000 */
[----:B------:R-:W-:Y:S02]  /*6b120*/  IADD3 R38, P3, R38, R56, RZ ;  /* 0x0000003826267210 */ /* 0x000fe40007f7e0ff */
[----:B------:R-:W-:-:S03]  /*6b130*/  SEL R28, R28, RZ, !P0 ;  /* 0x000000ff1c1c7207 */ /* 0x000fc60004000000 */
[--C-:B------:R-:W-:Y:S01]  /*6b140*/  IMAD.X R39, R39, 0x1, R2.reuse, P3 ;  /* 0x0000000127277824 */ /* 0x100fe200018e0602 */
[----:B------:R-:W-:Y:S02]  /*6b150*/  IADD3 R36, P4, R36, R56, RZ ;  /* 0x0000003824247210 */ /* 0x000fe40007f9e0ff */
[----:B------:R-:W-:Y:S01]  /*6b160*/  ISETP.NE.U32.AND P2, PT, R28, RZ, PT ;  /* 0x000000ff1c00720c */ /* 0x000fe20003f45070 */
[----:B------:R-:W-:Y:S01]  /*6b170*/  STL [R1+0x10bc], R38 ;  /* 0x0010bc2601007387 */ /* 0x000fe20000100800 */
[----:B------:R-:W-:Y:S01]  /*6b180*/  MOV R28, R38 ;  /* 0x00000026001c7202 */ /* 0x000fe20000000f00 */
        /* <DEDUP_REMOVED lines=115> */
[----:B------:R-:W-:Y:S01]  /*6b8c0*/  IMAD.X R39, R39, 0x1, R2, P3 ;  /* 0x0000000127277824 */ /* 0x000fe200018e0602 */
[----:B------:R-:W-:Y:S01]  /*6b8d0*/  IADD3 R36, P4, R36, R56, RZ ;  /* 0x0000003824247210 */ /* 0x000fe20007f9e0ff */
[----:B------:R-:W-:Y:S01]  /*6b8e0*/  STL [R1+0x123c], R38 ;  /* 0x00123c2601007387 */ /* 0x000fe20000100800 */
[----:B------:R-:W-:-:S03]  /*6b8f0*/  ISETP.NE.U32.AND P1, PT, R28, RZ, PT ;  /* 0x000000ff1c00720c */ /* 0x000fc60003f25070 */
[----:B------:R-:W-:Y:S01]  /*6b900*/  IMAD.X R37, R37, 0x1, R2, P4 ;  /* 0x0000000125257824 */ /* 0x000fe200020e0602 */
[----:B------:R1:W-:Y:S01]  /*6b910*/  STL [R1+0x1238], R39 ;  /* 0x0012382701007387 */ /* 0x0003e20000100800 */
[----:B------:R-:W-:Y:S01]  /*6b920*/  MOV R28, R38 ;  /* 0x00000026001c7202 */ /* 0x000fe20000000f00 */
[----:B------:R-:W-:Y:S02]  /*6b930*/  IMAD.MOV.U32 R29, RZ, RZ, R39 ;  /* 0x000000ffff1d7224 */ /* 0x000fe400078e0027 */
[----:B------:R-:W-:Y:S01]  /*6b940*/  STL [R1+0x12a4], R36 ;  /* 0x0012a42401007387 */ /* 0x000fe20000100800 */
[----:B------:R1:W-:Y:S04]  /*6b950*/  STL [R1+0x12a0], R37 ;  /* 0x0012a02501007387 */ /* 0x0003e80000100800 */
        /* <DEDUP_REMOVED lines=108> */
[-C--:B------:R-:W-:Y:S02]  /*6c020*/  IADD3 R38, P3, R38, R56.reuse, RZ ;  /* 0x0000003826267210 */ /* 0x080fe40007f7e0ff */
[----:B------:R-:W-:Y:S02]  /*6c030*/  SEL R28, R28, RZ, !P0 ;  /* 0x000000ff1c1c7207 */ /* 0x000fe40004000000 */
[----:B------:R-:W-:Y:S01]  /*6c040*/  IADD3 R36, P4, R36, R56, RZ ;  /* 0x0000003824247210 */ /* 0x000fe20007f9e0ff */
[--C-:B------:R-:W-:Y:S01]  /*6c050*/  IMAD.X R39, R39, 0x1, R2.reuse, P3 ;  /* 0x0000000127277824 */ /* 0x100fe200018e0602 */
[----:B------:R-:W-:Y:S01]  /*6c060*/  ISETP.NE.U32.AND P2, PT, R28, RZ, PT ;  /* 0x000000ff1c00720c */ /* 0x000fe20003f45070 */
[----:B------:R-:W-:Y:S02]  /*6c070*/  STL [R1+0x13bc], R38 ;  /* 0x0013bc2601007387 */ /* 0x000fe40000100800 */
[----:B------:R-:W-:-:S02]  /*6c080*/  IMAD.X R37, R37, 0x1, R2, P4 ;  /* 0x0000000125257824 */ /* 0x000fc400020e0602 */
[----:B------:R1:W-:Y:S01]  /*6c090*/  STL [R1+0x13b8], R39 ;  /* 0x0013b82701007387 */ /* 0x0003e20000100800 */
[----:B------:R-:W-:Y:S01]  /*6c0a0*/  MOV R28, R38 ;  /* 0x00000026001c7202 */ /* 0x000fe20000000f00 */
[----:B------:R-:W-:Y:S01]  /*6c0b0*/  IMAD.MOV.U32 R29, RZ, RZ, R39 ;  /* 0x000000ffff1d7224 */ /* 0x000fe200078e0027 */
[----:B------:R-:W-:Y:S01]  /*6c0c0*/  STL [R1+0x1424], R36 ;  /* 0x0014242401007387 */ /* 0x000fe20000100800 */
[----:B------:R1:W-:Y:S03]  /*6c0d0*/  STL [R1+0x1420], R37 ;  /* 0x0014202501007387 */ /* 0x0003e60000100800 */
        /* <DEDUP_REMOVED lines=50> */
[----:B-1----:R-:W-:Y:S02]  /*6c400*/  MOV R28, R38 ;  /* 0x00000026001c7202 */ /* 0x002fe40000000f00 */
[----:B------:R-:W-:Y:S01]  /*6c410*/  IADD3 R36, P3, R36, R56, RZ ;  /* 0x0000003824247210 */ /* 0x000fe20007f7e0ff */
[----:B------:R-:W-:Y:S01]  /*6c420*/  IMAD.MOV.U32 R29, RZ, RZ, R39 ;  /* 0x000000ffff1d7224 */ /* 0x000fe200078e0027 */
[----:B------:R-:W-:Y:S03]  /*6c430*/  STL [R1+0x14ac], R38 ;  /* 0x0014ac2601007387 */ /* 0x000fe60000100800 */
        /* <DEDUP_REMOVED lines=19> */
[----:B------:R-:W-:Y:S03]  /*6c570*/  STL [R1+0x14bc], R34 ;  /* 0x0014bc2201007387 */ /* 0x000fe60000100800 */
[----:B------:R1:W-:Y:S02]  /*6c580*/  STL [R1+0x14b8], R35 ;  /* 0x0014b82301007387 */ /* 0x0003e40000100800 */
[----:B--2---:R-:W-:Y:S01]  /*6c590*/  IMAD.X R31, R31, 0x1, R2, P4 ;  /* 0x000000011f1f7824 */ /* 0x004fe200020e0602 */
[----:B------:R-:W-:Y:S01]  /*6c5a0*/  MOV R28, R34 ;  /* 0x00000022001c7202 */ /* 0x000fe20000000f00 */
[----:B------:R-:W-:Y:S01]  /*6c5b0*/  IMAD.MOV.U32 R29, RZ, RZ, R35 ;  /* 0x000000ffff1d7224 */ /* 0x000fe200078e0023 */
[----:B------:R-:W-:Y:S02]  /*6c5c0*/  STL [R1+0x1524], R30 ;  /* 0x0015241e01007387 */ /* 0x000fe40000100800 */
[----:B------:R2:W-:Y:S02]  /*6c5d0*/  STL [R1+0x1520], R31 ;  /* 0x0015201f01007387 */ /* 0x0005e40000100800 */
[----:B-1----:R-:W3:Y:S01]  /*6c5e0*/  LDL.LU R35, [R1+0x15a8] ;  /* 0x0015a80001237983 */ /* 0x002ee20000300800 */
[----:B------:R-:W4:Y:S03]  /*6c5f0*/  LDL.LU R34, [R1+0x15ac] ;  /* 0x0015ac0001227983 */ /* 0x000f260000300800 */
[----:B------:R1:W-:Y:S02]  /*6c600*/  LDGSTS.E [R0+0x30e00], [R28.64], P1 ;  /* 0x30e000001c007fae */ /* 0x0003e40008921844 */
[----:B-1----:R-:W-:Y:S01]  /*6c610*/  MOV R29, R31 ;  /* 0x0000001f001d7202 */ /* 0x002fe20000000f00 */
[----:B------:R-:W-:Y:S01]  /*6c620*/  IMAD.MOV.U32 R28, RZ, RZ, R30 ;  /* 0x000000ffff1c7224 */ /* 0x000fe200078e001e */
[----:B--2---:R-:W2:Y:S01]  /*6c630*/  LDL.LU R31, [R1+0x15b0] ;  /* 0x0015b000011f7983 */ /* 0x004ea20000300800 */
[----:B------:R-:W2:Y:S03]  /*6c640*/  LDL.LU R30, [R1+0x15b4] ;  /* 0x0015b400011e7983 */ /* 0x000ea60000300800 */
[----:B------:R1:W-:Y:S01]  /*6c650*/  LDGSTS.E [R0+0x32800], [R28.64], P2 ;  /* 0x328000001c007fae */ /* 0x0003e20009121844 */
[----:B------:R-:W-:-:S02]  /*6c660*/  IADD3 R40, P1, R40, R56, RZ ;  /* 0x0000003828287210 */ /* 0x000fc40007f3e0ff */
[----:B------:R-:W-:-:S03]  /*6c670*/  IADD3 R32, P3, R32, R56, RZ ;  /* 0x0000003820207210 */ /* 0x000fc60007f7e0ff */
[--C-:B------:R-:W-:Y:S01]  /*6c680*/  IMAD.X R41, R41, 0x1, R2.reuse, P1 ;  /* 0x0000000129297824 */ /* 0x100fe200008e0602 */
[----:B------:R-:W-:Y:S01]  /*6c690*/  STL [R1+0x152c], R40 ;  /* 0x00152c2801007387 */ /* 0x000fe20000100800 */
[----:B------:R-:W-:-:S03]  /*6c6a0*/  IMAD.X R33, R33, 0x1, R2, P3 ;  /* 0x0000000121217824 */ /* 0x000fc600018e0602 */
[----:B------:R1:W-:Y:S02]  /*6c6b0*/  STL [R1+0x1528], R41 ;  /* 0x0015282901007387 */ /* 0x0003e40000100800 */
[----:B-1----:R-:W-:Y:S01]  /*6c6c0*/  MOV R28, R40 ;  /* 0x00000028001c7202 */ /* 0x002fe20000000f00 */
[----:B------:R-:W-:Y:S01]  /*6c6d0*/  IMAD.MOV.U32 R29, RZ, RZ, R41 ;  /* 0x000000ffff1d7224 */ /* 0x000fe200078e0029 */
[----:B------:R-:W-:Y:S04]  /*6c6e0*/  STL [R1+0x1534], R32 ;  /* 0x0015342001007387 */ /* 0x000fe80000100800 */
[----:B------:R1:W-:Y:S04]  /*6c6f0*/  STL [R1+0x1530], R33 ;  /* 0x0015302101007387 */ /* 0x0003e80000100800 */
[----:B------:R1:W-:Y:S04]  /*6c700*/  LDGSTS.E [R0+0x32a00], [R28.64], P2 ;  /* 0x32a000001c007fae */ /* 0x0003e80009121844 */
[----:B------:R-:W2:Y:S01]  /*6c710*/  LDL.LU R41, [R1+0x15b8] ;  /* 0x0015b80001297983 */ /* 0x000ea20000300800 */
[----:B------:R-:W2:Y:S01]  /*6c720*/  LDL.LU R40, [R1+0x15bc] ;  /* 0x0015bc0001287983 */ /* 0x000ea20000300800 */
[----:B-1----:R-:W-:Y:S01]  /*6c730*/  MOV R29, R33 ;  /* 0x00000021001d7202 */ /* 0x002fe20000000f00 */
        /* <DEDUP_REMOVED lines=10> */
[----:B------:R-:W-:Y:S03]  /*6c7e0*/  STL [R1+0x153c], R38 ;  /* 0x00153c2601007387 */ /* 0x000fe60000100800 */
[----:B------:R-:W-:Y:S01]  /*6c7f0*/  IMAD.X R37, R37, 0x1, R2, P4 ;  /* 0x0000000125257824 */ /* 0x000fe200020e0602 */
[----:B------:R-:W-:Y:S01]  /*6c800*/  ISETP.NE.U32.AND P1, PT, R28, RZ, PT ;  /* 0x000000ff1c00720c */ /* 0x000fe20003f25070 */
[----:B------:R1:W-:Y:S01]  /*6c810*/  STL [R1+0x1538], R39 ;  /* 0x0015382701007387 */ /* 0x0003e20000100800 */
[----:B------:R-:W-:Y:S01]  /*6c820*/  MOV R28, R38 ;  /* 0x00000026001c7202 */ /* 0x000fe20000000f00 */
[----:B------:R-:W-:-:S02]  /*6c830*/  IMAD.MOV.U32 R29, RZ, RZ, R39 ;  /* 0x000000ffff1d7224 */ /* 0x000fc400078e0027 */
        /* <DEDUP_REMOVED lines=11> */
[----:B---3--:R-:W-:Y:S01]  /*6c8f0*/  IMAD.X R35, R35, 0x1, R2, P2 ;  /* 0x0000000123237824 */ /* 0x008fe200010e0602 */
[----:B-1----:R-:W-:-:S03]  /*6c900*/  MOV R28, R34 ;  /* 0x00000022001c7202 */ /* 0x002fc60000000f00 */
[----:B------:R-:W-:Y:S01]  /*6c910*/  IMAD.MOV.U32 R29, RZ, RZ, R35 ;  /* 0x000000ffff1d7224 */ /* 0x000fe200078e0023 */
[----:B--2---:R-:W-:Y:S01]  /*6c920*/  IADD3 R30, P3, R30, R56, RZ ;  /* 0x000000381e1e7210 */ /* 0x004fe20007f7e0ff */
[----:B------:R1:W-:Y:S01]  /*6c930*/  STL [R1+0x15ac], R34 ;  /* 0x0015ac2201007387 */ /* 0x0003e20000100800 */
[----:B------:R-:W-:Y:S03]  /*6c940*/  STL [R1+0x15a8], R35 ;  /* 0x0015a82301007387 */ /* 0x000fe60000100800 */
[----:B------:R3:W-:Y:S01]  /*6c950*/  LDGSTS.E [R0+0x34a00], [R28.64], P1 ;  /* 0x34a000001c007fae */ /* 0x0007e20008921844 */
[----:B------:R-:W-:-:S03]  /*6c960*/  IMAD.X R31, R31, 0x1, R2, P3 ;  /* 0x000000011f1f7824 */ /* 0x000fc600018e0602 */
[----:B------:R3:W-:Y:S01]  /*6c970*/  STL [R1+0x15b4], R30 ;  /* 0x0015b41e01007387 */ /* 0x0007e20000100800 */
[----:B------:R-:W-:-:S03]  /*6c980*/  ISETP.GT.AND P2, PT, R3, 0x6d, PT ;  /* 0x0000006d0300780c */ /* 0x000fc60003f44270 */
[----:B------:R4:W-:Y:S01]  /*6c990*/  STL [R1+0x15b0], R31 ;  /* 0x0015b01f01007387 */ /* 0x0009e20000100800 */
[----:B-1----:R-:W2:Y:S02]  /*6c9a0*/  LDL.LU R34, [R1+0x1638] ;  /* 0x0016380001227983 */ /* 0x002ea40000300800 */
[----:B---3--:R-:W-:Y:S01]  /*6c9b0*/  IMAD.MOV.U32 R28, RZ, RZ, R30 ;  /* 0x000000ffff1c7224 */ /* 0x008fe200078e001e */
[----:B------:R-:W-:Y:S01]  /*6c9c0*/  MOV R29, R31 ;  /* 0x0000001f001d7202 */ /* 0x000fe20000000f00 */
[----:B------:R-:W3:Y:S01]  /*6c9d0*/  LDL.LU R30, [R1+0x163c] ;  /* 0x00163c00011e7983 */ /* 0x000ee20000300800 */
[----:B------:R-:W2:Y:S02]  /*6c9e0*/  LDL.LU R35, [R1+0x16a0] ;  /* 0x0016a00001237983 */ /* 0x000ea40000300800 */
[----:B----4-:R-:W4:Y:S01]  /*6c9f0*/  LDL.LU R31, [R1+0x16a4] ;  /* 0x0016a400011f7983 */ /* 0x010f220000300800 */
        /* <DEDUP_REMOVED lines=12> */
[----:B------:R1:W-:Y:S01]  /*6cac0*/  STL [R1+0x1624], R32 ;  /* 0x0016242001007387 */ /* 0x0003e20000100800 */
[----:B------:R1:W-:Y:S04]  /*6cad0*/  LDGSTS.E [R0+0x34e00], [R28.64], P1 ;  /* 0x34e000001c007fae */ /* 0x0003e80008921844 */
[----:B------:R1:W-:Y:S04]  /*6cae0*/  STL [R1+0x1620], R33 ;  /* 0x0016202101007387 */ /* 0x0003e80000100800 */
[----:B-1----:R-:W2:Y:S01]  /*6caf0*/  LDL.LU R41, [R1+0x16a8] ;  /* 0x0016a80001297983 */ /* 0x002ea20000300800 */
[----:B------:R-:W-:-:S03]  /*6cb00*/  IMAD.MOV.U32 R28, RZ, RZ, R32 ;  /* 0x000000ffff1c7224 */ /* 0x000fc600078e0020 */
[----:B------:R-:W2:Y:S01]  /*6cb10*/  LDL.LU R32, [R1+0x16ac] ;  /* 0x0016ac0001207983 */ /* 0x000ea20000300800 */
[----:B------:R-:W-:Y:S01]  /*6cb20*/  MOV R29, R33 ;  /* 0x00000021001d7202 */ /* 0x000fe20000000f00 */
[----:B------:R-:W2:Y:S02]  /*6cb30*/  LDL.LU R40, [R1+0x16b0] ;  /* 0x0016b00001287983 */ /* 0x000ea40000300800 */
[----:B------:R-:W2:Y:S02]  /*6cb40*/  LDL.LU R33, [R1+0x16b4] ;  /* 0x0016b40001217983 */ /* 0x000ea40000300800 */
        /* <DEDUP_REMOVED lines=17> */
[----:B------:R-:W2:Y:S04]  /*6cc60*/  LDL.LU R37, [R1+0x1720] ;  /* 0x0017200001257983 */ /* 0x000ea80000300800 */
[----:B------:R1:W-:Y:S01]  /*6cc70*/  LDGSTS.E [R0+0x36c00], [R28.64], P2 ;  /* 0x36c000001c007fae */ /* 0x0003e20009121844 */
[----:B------:R-:W2:Y:S01]  /*6cc80*/  LDL.LU R36, [R1+0x1724] ;  /* 0x0017240001247983 */ /* 0x000ea20000300800 */
[----:B-1----:R-:W-:-:S04]  /*6cc90*/  SEL R28, RZ, 0x4, !P1 ;  /* 0x00000004ff1c7807 */ /* 0x002fc80004800000 */
[----:B------:R-:W-:-:S04]  /*6cca0*/  SEL R28, R28, RZ, !P0 ;  /* 0x000000ff1c1c7207 */ /* 0x000fc80004000000 */
[----:B------:R-:W-:Y:S02]  /*6ccb0*/  ISETP.NE.U32.AND P1, PT, R28, RZ, PT ;  /* 0x000000ff1c00720c */ /* 0x000fe40003f25070 */
[-C--:B---3--:R-:W-:Y:S02]  /*6ccc0*/  IADD3 R30, P3, R30, R56.reuse, RZ ;  /* 0x000000381e1e7210 */ /* 0x088fe40007f7e0ff */
[----:B----4-:R-:W-:-:S03]  /*6ccd0*/  IADD3 R31, P4, R31, R56, RZ ;  /* 0x000000381f1f7210 */ /* 0x010fc60007f9e0ff */
[--C-:B--2---:R-:W-:Y:S01]  /*6cce0*/  IMAD.X R34, R34, 0x1, R2.reuse, P3 ;  /* 0x0000000122227824 */ /* 0x104fe200018e0602 */
[----:B------:R-:W-:Y:S01]  /*6ccf0*/  STL [R1+0x163c], R30 ;  /* 0x00163c1e01007387 */ /* 0x000fe20000100800 */
[----:B------:R-:W-:Y:S01]  /*6cd00*/  IMAD.X R35, R35, 0x1, R2, P4 ;  /* 0x0000000123237824 */ /* 0x000fe200020e0602 */
[----:B------:R-:W-:Y:S01]  /*6cd10*/  MOV R28, R30 ;  /* 0x0000001e001c7202 */ /* 0x000fe20000000f00 */
[----:B------:R-:W-:Y:S01]  /*6cd20*/  IMAD.MOV.U32 R29, RZ, RZ, R34 ;  /* 0x000000ffff1d7224 */ /* 0x000fe200078e0022 */
[----:B------:R1:W-:Y:S01]  /*6cd30*/  STL [R1+0x1638], R34 ;  /* 0x0016382201007387 */ /* 0x0003e20000100800 */
[----:B------:R-:W-:Y:S03]  /*6cd40*/  STL [R1+0x16a4], R31 ;  /* 0x0016a41f01007387 */ /* 0x000fe60000100800 */
[----:B------:R2:W-:Y:S04]  /*6cd50*/  LDGSTS.E [R0+0x36e00], [R28.64], P2 ;  /* 0x36e000001c007fae */ /* 0x0005e80009121844 */
[----:B-1----:R-:W3:Y:S01]  /*6cd60*/  LDL.LU R34, [R1+0x172c] ;  /* 0x00172c0001227983 */ /* 0x002ee20000300800 */
[----:B------:R1:W-:Y:S02]  /*6cd70*/  STL [R1+0x16a0], R35 ;  /* 0x0016a02301007387 */ /* 0x0003e40000100800 */
[----:B------:R-:W4:Y:S01]  /*6cd80*/  LDL.LU R30, [R1+0x1734] ;  /* 0x00173400011e7983 */ /* 0x000f220000300800 */
[----:B--2---:R-:W-:Y:S01]  /*6cd90*/  MOV R29, R35 ;  /* 0x00000023001d7202 */ /* 0x004fe20000000f00 */
[----:B------:R-:W-:Y:S01]  /*6cda0*/  IMAD.MOV.U32 R28, RZ, RZ, R31 ;  /* 0x000000ffff1c7224 */ /* 0x000fe200078e001f */
[----:B-1----:R-:W2:Y:S01]  /*6cdb0*/  LDL.LU R35, [R1+0x1728] ;  /* 0x0017280001237983 */ /* 0x002ea20000300800 */
[----:B------:R-:W2:Y:S03]  /*6cdc0*/  LDL.LU R31, [R1+0x1730] ;  /* 0x00173000011f7983 */ /* 0x000ea60000300800 */
[----:B------:R1:W-:Y:S01]  /*6cdd0*/  LDGSTS.E [R0+0x38800], [R28.64], P1 ;  /* 0x388000001c007fae */ /* 0x0003e20008921844 */
[----:B------:R-:W-:-:S02]  /*6cde0*/  IADD3 R32, P2, R32, R56, RZ ;  /* 0x0000003820207210 */ /* 0x000fc40007f5e0ff */
[----:B------:R-:W-:-:S03]  /*6cdf0*/  IADD3 R33, P3, R33, R56, RZ ;  /* 0x0000003821217210 */ /* 0x000fc60007f7e0ff */
[--C-:B------:R-:W-:Y:S01]  /*6ce00*/  IMAD.X R41, R41, 0x1, R2.reuse, P2 ;  /* 0x0000000129297824 */ /* 0x100fe200010e0602 */
[----:B------:R1:W-:Y:S02]  /*6ce10*/  STL [R1+0x16ac], R32 ;  /* 0x0016ac2001007387 */ /* 0x0003e40000100800 */
[----:B-1----:R-:W-:Y:S01]  /*6ce20*/  MOV R28, R32 ;  /* 0x00000020001c7202 */ /* 0x002fe20000000f00 */
[----:B------:R-:W-:Y:S02]  /*6ce30*/  IMAD.X R40, R40, 0x1, R2, P3 ;  /* 0x0000000128287824 */ /* 0x000fe400018e0602 */
[----:B------:R-:W-:Y:S01]  /*6ce40*/  IMAD.MOV.U32 R29, RZ, RZ, R41 ;  /* 0x000000ffff1d7224 */ /* 0x000fe200078e0029 */
[----:B------:R-:W-:Y:S01]  /*6ce50*/  STL [R1+0x16a8], R41 ;  /* 0x0016a82901007387 */ /* 0x000fe20000100800 */
[----:B------:R1:W-:Y:S03]  /*6ce60*/  STL [R1+0x16b4], R33 ;  /* 0x0016b42101007387 */ /* 0x0003e60000100800 */
[----:B------:R1:W-:Y:S04]  /*6ce70*/  LDGSTS.E [R0+0x38a00], [R28.64], P1 ;  /* 0x38a000001c007fae */ /* 0x0003e80008921844 */
[----:B------:R-:W2:Y:S01]  /*6ce80*/  LDL.LU R32, [R1+0x173c] ;  /* 0x00173c0001207983 */ /* 0x000ea20000300800 */
[----:B------:R1:W-:Y:S02]  /*6ce90*/  STL [R1+0x16b0], R40 ;  /* 0x0016b02801007387 */ /* 0x0003e40000100800 */
[----:B-1----:R-:W-:-:S02]  /*6cea0*/  IMAD.MOV.U32 R28, RZ, RZ, R33 ;  /* 0x000000ffff1c7224 */ /* 0x002fc400078e0021 */
[----:B------:R-:W2:Y:S01]  /*6ceb0*/  LDL.LU R33, [R1+0x1738] ;  /* 0x0017380001217983 */ /* 0x000ea20000300800 */
[----:B------:R-:W2:Y:S02]  /*6cec0*/  LDL.LU R43, [R1+0x17a0] ;  /* 0x0017a000012b7983 */ /* 0x000ea40000300800 */
[----:B------:R-:W2:Y:S01]  /*6ced0*/  LDL.LU R42, [R1+0x17a4] ;  /* 0x0017a400012a7983 */ /* 0x000ea20000300800 */
[----:B------:R-:W-:Y:S01]  /*6cee0*/  MOV R29, R40 ;  /* 0x00000028001d7202 */ /* 0x000fe20000000f00 */
[----:B------:R-:W2:Y:S01]  /*6cef0*/  LDL.LU R41, [R1+0x17a8] ;  /* 0x0017a80001297983 */ /* 0x000ea20000300800 */
[----:B------:R-:W2:Y:S01]  /*6cf00*/  LDL.LU R40, [R1+0x17ac] ;  /* 0x0017ac0001287983 */ /* 0x000ea20000300800 */
[----:B------:R-:W-:Y:S02]  /*6cf10*/  ISETP.GT.AND P2, PT, R3, 0x75, PT ;  /* 0x000000750300780c */ /* 0x000fe40003f44270 */
[----:B------:R1:W-:Y:S02]  /*6cf20*/  LDGSTS.E [R0+0x38c00], [R28.64], P1 ;  /* 0x38c000001c007fae */ /* 0x0003e40008921844 */
[----:B-1----:R-:W-:-:S02]  /*6cf30*/  SEL R28, RZ, 0x4, !P2 ;  /* 0x00000004ff1c7807 */ /* 0x002fc40005000000 */
[----:B------:R-:W-:Y:S02]  /*6cf40*/  IADD3 R38, P3, R38, R56, RZ ;  /* 0x0000003826267210 */ /* 0x000fe40007f7e0ff */
[----:B------:R-:W-:-:S03]  /*6cf50*/  SEL R28, R28, RZ, !P0 ;  /* 0x000000ff1c1c7207 */ /* 0x000fc60004000000 */
[--C-:B------:R-:W-:Y:S01]  /*6cf60*/  IMAD.X R39, R39, 0x1, R2.reuse, P3 ;  /* 0x0000000127277824 */ /* 0x100fe200018e0602 */
[----:B------:R-:W-:Y:S02]  /*6cf70*/  ISETP.NE.U32.AND P2, PT, R28, RZ, PT ;  /* 0x000000ff1c00720c */ /* 0x000fe40003f45070 */
[----:B------:R-:W-:Y:S01]  /*6cf80*/  IADD3 R36, P4, R36, R56, RZ ;  /* 0x0000003824247210 */ /* 0x000fe20007f9e0ff */
[----:B------:R-:W-:Y:S02]  /*6cf90*/  MOV R28, R38 ;  /* 0x00000026001c7202 */ /* 0x000fe40000000f00 */
[----:B------:R-:W-:Y:S02]  /*6cfa0*/  IMAD.MOV.U32 R29, RZ, RZ, R39 ;  /* 0x000000ffff1d7224 */ /* 0x000fe400078e0027 */
[----:B------:R-:W-:-:S03]  /*6cfb0*/  IMAD.X R37, R37, 0x1, R2, P4 ;  /* 0x0000000125257824 */ /* 0x000fc600020e0602 */
[----:B------:R1:W-:Y:S02]  /*6cfc0*/  LDGSTS.E [R0+0x38e00], [R28.64], P1 ;  /* 0x38e000001c007fae */ /* 0x0003e40008921844 */
[----:B-1----:R-:W-:Y:S01]  /*6cfd0*/  IMAD.MOV.U32 R28, RZ, RZ, R36 ;  /* 0x000000ffff1c7224 */ /* 0x002fe200078e0024 */
[----:B------:R-:W-:-:S05]  /*6cfe0*/  MOV R29, R37 ;  /* 0x00000025001d7202 */ /* 0x000fca0000000f00 */
[----:B------:R1:W-:Y:S04]  /*6cff0*/  LDGSTS.E [R0+0x3a800], [R28.64], P2 ;  /* 0x3a8000001c007fae */ /* 0x0003e80009121844 */
[----:B------:R-:W-:Y:S01]  /*6d000*/  STL [R1+0x16bc], R38 ;  /* 0x0016bc2601007387 */ /* 0x000fe20000100800 */
[----:B------:R-:W-:Y:S02]  /*6d010*/  STL [R1+0x16b8], R39 ;  /* 0x0016b82701007387 */ /* 0x000fe40000100800 */
[----:B------:R-:W-:Y:S02]  /*6d020*/  STL [R1+0x1724], R36 ;  /* 0x0017242401007387 */ /* 0x000fe40000100800 */
[----:B------:R-:W-:Y:S01]  /*6d030*/  STL [R1+0x1720], R37 ;  /* 0x0017202501007387 */ /* 0x000fe20000100800 */
[----:B---3--:R-:W-:-:S02]  /*6d040*/  IADD3 R34, P1, R34, R56, RZ ;  /* 0x0000003822227210 */ /* 0x008fc40007f3e0ff */
[----:B----4-:R-:W-:Y:S02]  /*6d050*/  IADD3 R30, P3, R30, R56, RZ ;  /* 0x000000381e1e7210 */ /* 0x010fe40007f7e0ff */
[----:B-1----:R-:W-:Y:S01]  /*6d060*/  MOV R28, R34 ;  /* 0x00000022001c7202 */ /* 0x002fe20000000f00 */
[--C-:B--2---:R-:W-:Y:S02]  /*6d070*/  IMAD.X R35, R35, 0x1, R2.reuse, P1 ;  /* 0x0000000123237824 */ /* 0x104fe400008e0602 */
[----:B------:R-:W-:Y:S02]  /*6d080*/  IMAD.X R31, R31, 0x1, R2, P3 ;  /* 0x000000011f1f7824 */ /* 0x000fe400018e0602 */
[----:B------:R-:W-:Y:S01]  /*6d090*/  IMAD.MOV.U32 R29, RZ, RZ, R35 ;  /* 0x000000ffff1d7224 */ /* 0x000fe200078e0023 */
[----:B------:R-:W-:-:S04]  /*6d0a0*/  ISETP.GT.AND P1, PT, R3, 0x79, PT ;  /* 0x000000790300780c */ /* 0x000fc80003f24270 */
[----:B------:R1:W-:Y:S04]  /*6d0b0*/  LDGSTS.E [R0+0x3aa00], [R28.64], P2 ;  /* 0x3aa000001c007fae */ /* 0x0003e80009121844 */
[----:B------:R-:W-:Y:S01]  /*6d0c0*/  STL [R1+0x172c], R34 ;  /* 0x00172c2201007387 */ /* 0x000fe20000100800 */
[----:B------:R-:W-:Y:S02]  /*6d0d0*/  STL [R1+0x1728], R35 ;  /* 0x0017282301007387 */ /* 0x000fe40000100800 */
[----:B------:R-:W-:Y:S02]  /*6d0e0*/  STL [R1+0x1734], R30 ;  /* 0x0017341e01007387 */ /* 0x000fe40000100800 */
[----:B-1----:R-:W-:Y:S01]  /*6d0f0*/  IMAD.MOV.U32 R28, RZ, RZ, R30 ;  /* 0x000000ffff1c7224 */ /* 0x002fe200078e001e */
[----:B------:R-:W-:Y:S01]  /*6d100*/  MOV R29, R31 ;  /* 0x0000001f001d7202 */ /* 0x000fe20000000f00 */
[----:B------:R1:W-:Y:S04]  /*6d110*/  STL [R1+0x1730], R31 ;  /* 0x0017301f01007387 */ /* 0x0003e80000100800 */
[----:B------:R2:W-:Y:S01]  /*6d120*/  LDGSTS.E [R0+0x3ac00], [R28.64], P2 ;  /* 0x3ac000001c007fae */ /* 0x0005e20009121844 */
[----:B------:R-:W-:-:S03]  /*6d130*/  IADD3 R32, P3, R32, R56, RZ ;  /* 0x0000003820207210 */ /* 0x000fc60007f7e0ff */
[----:B-1----:R-:W3:Y:S01]  /*6d140*/  LDL.LU.64 R30, [R1+0xee0] ;  /* 0x000ee000011e7983 */ /* 0x002ee20000300a00 */
[----:B--2---:R-:W-:Y:S01]  /*6d150*/  SEL R28, RZ, 0x4, !P1 ;  /* 0x00000004ff1c7807 */ /* 0x004fe20004800000 */
[----:B------:R-:W-:-:S03]  /*6d160*/  IMAD.X R33, R33, 0x1, R2, P3 ;  /* 0x0000000121217824 */ /* 0x000fc600018e0602 */
[----:B------:R-:W-:Y:S01]  /*6d170*/  SEL R28, R28, RZ, !P0 ;  /* 0x000000ff1c1c7207 */ /* 0x000fe20004000000 */
[----:B------:R-:W-:Y:S01]  /*6d180*/  STL [R1+0x173c], R32 ;  /* 0x00173c2001007387 */ /* 0x000fe20000100800 */
[----:B------:R1:W-:Y:S02]  /*6d190*/  STL [R1+0x1738], R33 ;  /* 0x0017382101007387 */ /* 0x0003e40000100800 */
[----:B------:R-:W-:Y:S01]  /*6d1a0*/  ISETP.NE.U32.AND P1, PT, R28, RZ, PT ;  /* 0x000000ff1c00720c */ /* 0x000fe20003f25070 */
[----:B------:R-:W-:Y:S01]  /*6d1b0*/  IMAD.MOV.U32 R28, RZ, RZ, R32 ;  /* 0x000000ffff1c7224 */ /* 0x000fe200078e0020 */
[----:B------:R-:W-:-:S05]  /*6d1c0*/  MOV R29, R33 ;  /* 0x00000021001d7202 */ /* 0x000fca0000000f00 */
[----:B------:R2:W-:Y:S04]  /*6d1d0*/  LDGSTS.E [R0+0x3ae00], [R28.64], P2 ;  /* 0x3ae000001c007fae */ /* 0x0005e80009121844 */
[----:B-1----:R-:W4:Y:S01]  /*6d1e0*/  LDL.LU.64 R32, [R1+0xed8] ;  /* 0x000ed80001207983 */ /* 0x002f220000300a00 */
[----:B------:R-:W4:Y:S02]  /*6d1f0*/  LDL.LU.64 R34, [R1+0xe70] ;  /* 0x000e700001227983 */ /* 0x000f240000300a00 */
[----:B------:R-:W4:Y:S01]  /*6d200*/  LDL.LU.64 R36, [R1+0xe68] ;  /* 0x000e680001247983 */ /* 0x000f220000300a00 */
[-C--:B------:R-:W-:Y:S02]  /*6d210*/  IADD3 R42, P2, R42, R56.reuse, RZ ;  /* 0x000000382a2a7210 */ /* 0x080fe40007f5e0ff */
[----:B------:R-:W-:Y:S01]  /*6d220*/  IADD3 R40, P3, R40, R56, RZ ;  /* 0x0000003828287210 */ /* 0x000fe20007f7e0ff */
[----:B------:R-:W4:Y:S01]  /*6d230*/  LDL.LU.64 R38, [R1+0xe60] ;  /* 0x000e600001267983 */ /* 0x000f220000300a00 */
[----:B------:R-:W4:Y:S02]  /*6d240*/  LDL.LU.64 R48, [R1+0xe58] ;  /* 0x000e580001307983 */ /* 0x000f240000300a00 */
[----:B------:R-:W-:-:S02]  /*6d250*/  IMAD.X R43, R43, 0x1, R2, P2 ;  /* 0x000000012b2b7824 */ /* 0x000fc400010e0602 */
[----:B------:R-:W-:Y:S01]  /*6d260*/  IMAD.X R41, R41, 0x1, R2, P3 ;  /* 0x0000000129297824 */ /* 0x000fe200018e0602 */
[----:B--2---:R-:W-:Y:S01]  /*6d270*/  MOV R28, R42 ;  /* 0x0000002a001c7202 */ /* 0x004fe20000000f00 */
[----:B------:R-:W-:Y:S01]  /*6d280*/  IMAD.MOV.U32 R29, RZ, RZ, R43 ;  /* 0x000000ffff1d7224 */ /* 0x000fe200078e002b */
[----:B------:R-:W-:Y:S01]  /*6d290*/  STL [R1+0x17a4], R42 ;  /* 0x0017a42a01007387 */ /* 0x000fe20000100800 */
[----:B------:R-:W-:Y:S02]  /*6d2a0*/  STL [R1+0x17a0], R43 ;  /* 0x0017a02b01007387 */ /* 0x000fe40000100800 */
[----:B------:R-:W-:Y:S02]  /*6d2b0*/  STL [R1+0x17ac], R40 ;  /* 0x0017ac2801007387 */ /* 0x000fe40000100800 */
[----:B------:R1:W-:Y:S01]  /*6d2c0*/  STL [R1+0x17a8], R41 ;  /* 0x0017a82901007387 */ /* 0x0003e20000100800 */
[----:B------:R2:W-:Y:S02]  /*6d2d0*/  LDGSTS.E [R0+0x3c800], [R28.64], P1 ;  /* 0x3c8000001c007fae */ /* 0x0005e40008921844 */
[----:B--2---:R-:W-:Y:S01]  /*6d2e0*/  MOV R29, R41 ;  /* 0x00000029001d7202 */ /* 0x004fe20000000f00 */
[----:B------:R-:W-:Y:S01]  /*6d2f0*/  IMAD.MOV.U32 R28, RZ, RZ, R40 ;  /* 0x000000ffff1c7224 */ /* 0x000fe200078e0028 */
[----:B-1----:R-:W2:Y:S01]  /*6d300*/  LDL.LU R41, [R1+0x1de0] ;  /* 0x001de00001297983 */ /* 0x002ea20000300800 */
[----:B------:R-:W2:Y:S01]  /*6d310*/  LDL.LU R40, [R1+0x1dec] ;  /* 0x001dec0001287983 */ /* 0x000ea20000300800 */
[----:B------:R-:W-:-:S02]  /*6d320*/  ISETP.GT.AND P2, PT, R3, 0x7d, PT ;  /* 0x0000007d0300780c */ /* 0x000fc40003f44270 */
[----:B------:R-:W-:Y:S01]  /*6d330*/  ISETP.GT.AND P3, PT, R3, 0x2, PT ;  /* 0x000000020300780c */ /* 0x000fe20003f64270 */
[----:B------:R1:W-:Y:S04]  /*6d340*/  LDGSTS.E [R0+0x3ca00], [R28.64], P1 ;  /* 0x3ca000001c007fae */ /* 0x0003e80008921844 */
[----:B------:R-:W2:Y:S01]  /*6d350*/  LDL.LU R46, [R1+0x1dd8] ;  /* 0x001dd800012e7983 */ /* 0x000ea20000300800 */
[----:B------:R-:W2:Y:S02]  /*6d360*/  LDL.LU R45, [R1+0x1de4] ;  /* 0x001de400012d7983 */ /* 0x000ea40000300800 */
[----:B------:R-:W2:Y:S02]  /*6d370*/  LDL.LU R44, [R1+0x1dd0] ;  /* 0x001dd000012c7983 */ /* 0x000ea40000300800 */
[----:B------:R-:W2:Y:S01]  /*6d380*/  LDL.LU R43, [R1+0x1ddc] ;  /* 0x001ddc00012b7983 */ /* 0x000ea20000300800 */
[----:B-1----:R-:W-:-:S02]  /*6d390*/  SEL R28, RZ, 0x4, !P2 ;  /* 0x00000004ff1c7807 */ /* 0x002fc40005000000 */
[----:B------:R-:W-:Y:S02]  /*6d3a0*/  SEL R29, RZ, 0x4, !P3 ;  /* 0x00000004ff1d7807 */ /* 0x000fe40005800000 */
[----:B------:R-:W-:Y:S02]  /*6d3b0*/  SEL R28, R28, RZ, !P0 ;  /* 0x000000ff1c1c7207 */ /* 0x000fe40004000000 */
[----:B------:R-:W-:Y:S02]  /*6d3c0*/  SEL R29, R29, RZ, !P0 ;  /* 0x000000ff1d1d7207 */ /* 0x000fe40004000000 */
[----:B------:R-:W-:Y:S02]  /*6d3d0*/  ISETP.NE.U32.AND P3, PT, R28, RZ, PT ;  /* 0x000000ff1c00720c */ /* 0x000fe40003f65070 */
[----:B------:R-:W-:Y:S02]  /*6d3e0*/  ISETP.NE.U32.AND P2, PT, R29, RZ, PT ;  /* 0x000000ff1d00720c */ /* 0x000fe40003f45070 */
[----:B---3--:R-:W-:-:S05]  /*6d3f0*/  IADD3 R28, P4, R30, R56, RZ ;  /* 0x000000381e1c7210 */ /* 0x008fca0007f9e0ff */
[----:B------:R-:W-:-:S05]  /*6d400*/  IMAD.X R29, R31, 0x1, R2, P4 ;  /* 0x000000011f1d7824 */ /* 0x000fca00020e0602 */
[----:B------:R1:W-:Y:S01]  /*6d410*/  LDGSTS.E [R0+0x3cc00], [R28.64], P1 ;  /* 0x3cc000001c007fae */ /* 0x0003e20008921844 */
[----:B----4-:R-:W-:-:S05]  /*6d420*/  IADD3 R30, P4, R32, R56, RZ ;  /* 0x00000038201e7210 */ /* 0x010fca0007f9e0ff */
[----:B------:R-:W-:Y:S01]  /*6d430*/  IMAD.X R31, R33, 0x1, R2, P4 ;  /* 0x00000001211f7824 */ /* 0x000fe200020e0602 */
[----:B------:R-:W-:-:S04]  /*6d440*/  IADD3 R32, P4, R34, R56, RZ ;  /* 0x0000003822207210 */ /* 0x000fc80007f9e0ff */
[----:B------:R-:W-:Y:S01]  /*6d450*/  IADD3.X R33, R35, R2, RZ, P4, !PT ;  /* 0x0000000223217210 */ /* 0x000fe200027fe4ff */
[-C--:B------:R-:W-:Y:S01]  /*6d460*/  IADD3 R34, P4, R36, R56.reuse, RZ ;  /* 0x0000003824227210 */ /* 0x080fe20007f9e0ff */
[----:B------:R3:W-:Y:S03]  /*6d470*/  LDGSTS.E [R0+0x3ce00], [R30.64], P1 ;  /* 0x3ce000001e007fae */ /* 0x0007e60008921844 */
[----:B------:R4:W-:Y:S02]  /*6d480*/  LDGSTS.E [R0+0x3e800], [R32.64], P3 ;  /* 0x3e80000020007fae */ /* 0x0009e40009921844 */
[----:B------:R-:W-:Y:S01]  /*6d490*/  IMAD.X R35, R37, 0x1, R2, P4 ;  /* 0x0000000125237824 */ /* 0x000fe200020e0602 */
[----:B------:R-:W-:-:S04]  /*6d4a0*/  IADD3 R36, P4, R38, R56, RZ ;  /* 0x0000003826247210 */ /* 0x000fc80007f9e0ff */
[----:B------:R1:W-:Y:S01]  /*6d4b0*/  LDGSTS.E [R0+0x3ea00], [R34.64], P3 ;  /* 0x3ea0000022007fae */ /* 0x0003e20009921844 */
[----:B------:R-:W-:Y:S01]  /*6d4c0*/  IMAD.X R37, R39, 0x1, R2, P4 ;  /* 0x0000000127257824 */ /* 0x000fe200020e0602 */
[----:B------:R-:W-:-:S04]  /*6d4d0*/  IADD3 R38, P4, R48, R56, RZ ;  /* 0x0000003830267210 */ /* 0x000fc80007f9e0ff */
[----:B------:R-:W-:Y:S01]  /*6d4e0*/  IADD3.X R39, R49, R2, RZ, P4, !PT ;  /* 0x0000000231277210 */ /* 0x000fe200027fe4ff */
[----:B------:R1:W-:Y:S01]  /*6d4f0*/  LDGSTS.E [R0+0x3ec00], [R36.64], P3 ;  /* 0x3ec0000024007fae */ /* 0x0003e20009921844 */
[-C--:B--2---:R-:W-:Y:S01]  /*6d500*/  IADD3 R40, P4, R40, R56.reuse, RZ ;  /* 0x0000003828287210 */ /* 0x084fe20007f9e0ff */
[----:B------:R-:W-:Y:S02]  /*6d510*/  IMAD.MOV.U32 R48, RZ, RZ, R38 ;  /* 0x000000ffff307224 */ /* 0x000fe400078e0026 */
[----:B------:R-:W-:Y:S02]  /*6d520*/  IMAD.MOV.U32 R49, RZ, RZ, R39 ;  /* 0x000000ffff317224 */ /* 0x000fe400078e0027 */
[----:B------:R-:W-:Y:S01]  /*6d530*/  STL [R1+0x1dec], R40 ;  /* 0x001dec2801007387 */ /* 0x000fe20000100800 */
[----:B------:R-:W-:Y:S02]  /*6d540*/  STL.64 [R1+0xee0], R28 ;  /* 0x000ee01c01007387 */ /* 0x000fe40000100a00 */
[----:B------:R-:W-:Y:S02]  /*6d550*/  STL.64 [R1+0xed8], R30 ;  /* 0x000ed81e01007387 */ /* 0x000fe40000100a00 */
[----:B------:R4:W-:Y:S01]  /*6d560*/  STL.64 [R1+0xe70], R32 ;  /* 0x000e702001007387 */ /* 0x0009e20000100a00 */
[----:B------:R1:W-:Y:S01]  /*6d570*/  STL.64 [R1+0xe68], R34 ;  /* 0x000e682201007387 */ /* 0x0003e20000100a00 */
[----:B------:R-:W-:Y:S02]  /*6d580*/  STL.64 [R1+0xe60], R36 ;  /* 0x000e602401007387 */ /* 0x000fe40000100a00 */
[----:B------:R-:W-:Y:S02]  /*6d590*/  STL.64 [R1+0xe58], R48 ;  /* 0x000e583001007387 */ /* 0x000fe40000100a00 */
[----:B------:R-:W-:Y:S01]  /*6d5a0*/  IMAD.X R41, R41, 0x1, R2, P4 ;  /* 0x0000000129297824 */ /* 0x000fe200020e0602 */
[----:B------:R-:W-:Y:S01]  /*6d5b0*/  IADD3 R45, P1, R45, R56, RZ ;  /* 0x000000382d2d7210 */ /* 0x000fe20007f3e0ff */
[----:B------:R2:W-:Y:S04]  /*6d5c0*/  LDGSTS.E [R0+0x3ee00], [R48.64], P3 ;  /* 0x3ee0000030007fae */ /* 0x0005e80009921844 */
[----:B----4-:R-:W4:Y:S01]  /*6d5d0*/  LDL.LU R32, [R1+0x1dd4] ;  /* 0x001dd40001207983 */ /* 0x010f220000300800 */
[----:B---3--:R-:W3:Y:S02]  /*6d5e0*/  LDL.LU R30, [R1+0x1d6c] ;  /* 0x001d6c00011e7983 */ /* 0x008ee40000300800 */
[----:B-1----:R-:W2:Y:S02]  /*6d5f0*/  LDL.LU R34, [R1+0x1dc8] ;  /* 0x001dc80001227983 */ /* 0x002ea40000300800 */
[----:B------:R-:W2:Y:S01]  /*6d600*/  LDL.LU R31, [R1+0x1d60] ;  /* 0x001d6000011f7983 */ /* 0x000ea20000300800 */
[----:B------:R1:W-:Y:S01]  /*6d610*/  STL [R1+0x1de0], R41 ;  /* 0x001de02901007387 */ /* 0x0003e20000100800 */
[----:B------:R-:W-:-:S02]  /*6d620*/  IMAD.MOV.U32 R29, RZ, RZ, R41 ;  /* 0x000000ffff1d7224 */ /* 0x000fc400078e0029 */
[----:B------:R-:W2:Y:S01]  /*6d630*/  LDL.LU R42, [R1+0x1d58] ;  /* 0x001d5800012a7983 */ /* 0x000ea20000300800 */
[----:B------:R-:W-:Y:S02]  /*6d640*/  MOV R28, R40 ;  /* 0x00000028001c7202 */ /* 0x000fe40000000f00 */
[----:B------:R-:W-:Y:S02]  /*6d650*/  IADD3 R43, P3, R43, R56, RZ ;  /* 0x000000382b2b7210 */ /* 0x000fe40007f7e0ff */
[----:B------:R-:W-:Y:S01]  /*6d660*/  SHF.L.U32 R250, R57, 0x2, RZ ;  /* 0x0000000239fa7819 */ /* 0x000fe200000006ff */
[----:B-1----:R-:W2:Y:S01]  /*6d670*/  LDL.LU R41, [R1+0x1d64] ;  /* 0x001d640001297983 */ /* 0x002ea20000300800 */
[----:B------:R-:W2:Y:S02]  /*6d680*/  LDL.LU R40, [R1+0x1d50] ;  /* 0x001d500001287983 */ /* 0x000ea40000300800 */
[----:B------:R-:W2:Y:S02]  /*6d690*/  LDL.LU R39, [R1+0x1d5c] ;  /* 0x001d5c0001277983 */ /* 0x000ea40000300800 */
[----:B------:R-:W-:Y:S01]  /*6d6a0*/  IMAD.X R46, R46, 0x1, R2, P1 ;  /* 0x000000012e2e7824 */ /* 0x000fe200008e0602 */
[----:B------:R-:W-:-:S02]  /*6d6b0*/  IADD3.X R44, R44, R2, RZ, P3, !PT ;  /* 0x000000022c2c7210 */ /* 0x000fc40001ffe4ff */
[----:B------:R-:W-:Y:S01]  /*6d6c0*/  LOP3.LUT R63, R250, 0x40, RZ, 0x3c, !PT ;  /* 0x00000040fa3f7812 */ /* 0x000fe200078e3cff */
[----:B------:R-:W-:Y:S01]  /*6d6d0*/  STL [R1+0x1de4], R45 ;  /* 0x001de42d01007387 */ /* 0x000fe20000100800 */
[----:B------:R-:W-:Y:S02]  /*6d6e0*/  STL [R1+0x1dd8], R46 ;  /* 0x001dd82e01007387 */ /* 0x000fe40000100800 */
[----:B------:R-:W-:Y:S02]  /*6d6f0*/  STL [R1+0x1ddc], R43 ;  /* 0x001ddc2b01007387 */ /* 0x000fe40000100800 */
[----:B------:R-:W-:Y:S02]  /*6d700*/  STL [R1+0x1dd0], R44 ;  /* 0x001dd02c01007387 */ /* 0x000fe40000100800 */
[----:B------:R-:W-:Y:S01]  /*6d710*/  IMAD R33, R60, 0x40000, R63 ;  /* 0x000400003c217824 */ /* 0x000fe200078e023f */
[----:B------:R-:W2:Y:S01]  /*6d720*/  LDL.LU R38, [R1+0x1d48] ;  /* 0x001d480001267983 */ /* 0x000ea20000300800 */
[----:B------:R-:W2:Y:S02]  /*6d730*/  LDL.LU R37, [R1+0x1d54] ;  /* 0x001d540001257983 */ /* 0x000ea40000300800 */
[----:B------:R-:W2:Y:S02]  /*6d740*/  LDL.LU R36, [R1+0x1ce0] ;  /* 0x001ce00001247983 */ /* 0x000ea40000300800 */
[----:B------:R-:W2:Y:S01]  /*6d750*/  LDL.LU R35, [R1+0x1cec] ;  /* 0x001cec0001237983 */ /* 0x000ea20000300800 */
[----:B------:R1:W-:Y:S02]  /*6d760*/  LDGSTS.E [R33+0x1000], [R28.64], P2 ;  /* 0x010000001c217fae */ /* 0x0003e40009121844 */
[----:B-1----:R-:W-:-:S02]  /*6d770*/  IMAD.MOV.U32 R28, RZ, RZ, R45 ;  /* 0x000000ffff1c7224 */ /* 0x002fc400078e002d */
[----:B------:R-:W-:-:S05]  /*6d780*/  IMAD.MOV.U32 R29, RZ, RZ, R46 ;  /* 0x000000ffff1d7224 */ /* 0x000fca00078e002e */
[----:B------:R1:W-:Y:S02]  /*6d790*/  LDGSTS.E [R33+0x1200], [R28.64], P2 ;  /* 0x012000001c217fae */ /* 0x0003e40009121844 */
[----:B-1----:R-:W-:Y:S01]  /*6d7a0*/  MOV R28, R43 ;  /* 0x0000002b001c7202 */ /* 0x002fe20000000f00 */
[----:B------:R-:W-:-:S05]  /*6d7b0*/  IMAD.MOV.U32 R29, RZ, RZ, R44 ;  /* 0x000000ffff1d7224 */ /* 0x000fca00078e002c */
[----:B------:R1:W-:Y:S01]  /*6d7c0*/  LDGSTS.E [R33+0x1400], [R28.64], P2 ;  /* 0x014000001c217fae */ /* 0x0003e20009121844 */
[-C--:B----4-:R-:W-:Y:S02]  /*6d7d0*/  IADD3 R32, P3, R32, R56.reuse, RZ ;  /* 0x0000003820207210 */ /* 0x090fe40007f7e0ff */
[----:B---3--:R-:W-:-:S03]  /*6d7e0*/  IADD3 R30, P4, R30, R56, RZ ;  /* 0x000000381e1e7210 */ /* 0x008fc60007f9e0ff */
[----:B--2---:R-:W-:Y:S01]  /*6d7f0*/  IMAD.X R34, R34, 0x1, R2, P3 ;  /* 0x0000000122227824 */ /* 0x004fe200018e0602 */
[----:B------:R-:W-:Y:S01]  /*6d800*/  IADD3.X R31, R31, R2, RZ, P4, !PT ;  /* 0x000000021f1f7210 */ /* 0x000fe200027fe4ff */
[----:B------:R-:W-:Y:S01]  /*6d810*/  STL [R1+0x1dd4], R32 ;  /* 0x001dd42001007387 */ /* 0x000fe20000100800 */
[----:B-1----:R-:W-:Y:S02]  /*6d820*/  IMAD.MOV.U32 R28, RZ, RZ, R32 ;  /* 0x000000ffff1c7224 */ /* 0x002fe400078e0020 */
[----:B------:R-:W-:Y:S02]  /*6d830*/  IMAD.MOV.U32 R29, RZ, RZ, R34 ;  /* 0x000000ffff1d7224 */ /* 0x000fe400078e0022 */
[----:B------:R1:W-:Y:S01]  /*6d840*/  STL [R1+0x1dc8], R34 ;  /* 0x001dc82201007387 */ /* 0x0003e20000100800 */
[----:B------:R-:W-:Y:S01]  /*6d850*/  STL [R1+0x1d6c], R30 ;  /* 0x001d6c1e01007387 */ /* 0x000fe20000100800 */
[----:B------:R2:W-:Y:S03]  /*6d860*/  STL [R1+0x1d60], R31 ;  /* 0x001d601f01007387 */ /* 0x0005e60000100800 */
[----:B------:R3:W-:Y:S04]  /*6d870*/  LDGSTS.E [R33+0x1600], [R28.64], P2 ;  /* 0x016000001c217fae */ /* 0x0007e80009121844 */
[----:B-1----:R-:W4:Y:S01]  /*6d880*/  LDL.LU R34, [R1+0x1cd8] ;  /* 0x001cd80001227983 */ /* 0x002f220000300800 */
[----:B------:R-:W4:Y:S02]  /*6d890*/  LDL.LU R32, [R1+0x1ce4] ;  /* 0x001ce40001207983 */ /* 0x000f240000300800 */
[----:B---3--:R-:W-:Y:S01]  /*6d8a0*/  IMAD.MOV.U32 R29, RZ, RZ, R31 ;  /* 0x000000ffff1d7224 */ /* 0x008fe200078e001f */
[----:B------:R-:W-:Y:S01]  /*6d8b0*/  MOV R28, R30 ;  /* 0x0000001e001c7202 */ /* 0x000fe20000000f00 */
[----:B--2---:R-:W2:Y:S01]  /*6d8c0*/  LDL.LU R31, [R1+0x1cd0] ;  /* 0x001cd000011f7983 */ /* 0x004ea20000300800 */
[----:B------:R-:W3:Y:S01]  /*6d8d0*/  LDL.LU R30, [R1+0x1cdc] ;  /* 0x001cdc00011e7983 */ /* 0x000ee20000300800 */
[----:B------:R-:W-:-:S04]  /*6d8e0*/  ISETP.GT.AND P1, PT, R3, 0x6, PT ;  /* 0x000000060300780c */ /* 0x000fc80003f24270 */
[----:B------:R-:W-:-:S04]  /*6d8f0*/  SEL R0, RZ, 0x4, !P1 ;  /* 0x00000004ff007807 */ /* 0x000fc80004800000 */
[----:B------:R-:W-:-:S04]  /*6d900*/  SEL R0, R0, RZ, !P0 ;  /* 0x000000ff00007207 */ /* 0x000fc80004000000 */
[----:B------:R-:W-:Y:S02]  /*6d910*/  ISETP.NE.U32.AND P1, PT, R0, RZ, PT ;  /* 0x000000ff0000720c */ /* 0x000fe40003f25070 */
[-C--:B------:R-:W-:Y:S02]  /*6d920*/  IADD3 R41, P2, R41, R56.reuse, RZ ;  /* 0x0000003829297210 */ /* 0x080fe40007f5e0ff */
[----:B------:R-:W-:-:S03]  /*6d930*/  IADD3 R39, P3, R39, R56, RZ ;  /* 0x0000003827277210 */ /* 0x000fc60007f7e0ff */
[----:B------:R-:W-:Y:S01]  /*6d940*/  IMAD.X R42, R42, 0x1, R2, P2 ;  /* 0x000000012a2a7824 */ /* 0x000fe200010e0602 */
[----:B------:R-:W-:Y:S01]  /*6d950*/  IADD3.X R40, R40, R2, RZ, P3, !PT ;  /* 0x0000000228287210 */ /* 0x000fe20001ffe4ff */
[----:B------:R-:W-:Y:S03]  /*6d960*/  STL [R1+0x1d64], R41 ;  /* 0x001d642901007387 */ /* 0x000fe60000100800 */
[----:B------:R1:W-:Y:S02]  /*6d970*/  STL [R1+0x1d58], R42 ;  /* 0x001d582a01007387 */ /* 0x0003e40000100800 */
[----:B------:R-:W-:Y:S01]  /*6d980*/  STL [R1+0x1d5c], R39 ;  /* 0x001d5c2701007387 */ /* 0x000fe20000100800 */
[----:B------:R1:W-:Y:S04]  /*6d990*/  LDGSTS.E [R33+0x3000], [R28.64], P1 ;  /* 0x030000001c217fae */ /* 0x0003e80008921844 */
[----:B------:R1:W-:Y:S01]  /*6d9a0*/  STL [R1+0x1d50], R40 ;  /* 0x001d502801007387 */ /* 0x0003e20000100800 */
[----:B------:R-:W-:-:S02]  /*6d9b0*/  IADD3 R37, P3, R37, R56, RZ ;  /* 0x0000003825257210 */ /* 0x000fc40007f7e0ff */
[----:B------:R-:W-:Y:S01]  /*6d9c0*/  IADD3 R35, P4, R35, R56, RZ ;  /* 0x0000003823237210 */ /* 0x000fe20007f9e0ff */
[----:B-1----:R-:W-:Y:S02]  /*6d9d0*/  IMAD.MOV.U32 R28, RZ, RZ, R41 ;  /* 0x000000ffff1c7224 */ /* 0x002fe400078e0029 */
[----:B------:R-:W-:Y:S02]  /*6d9e0*/  IMAD.MOV.U32 R29, RZ, RZ, R42 ;  /* 0x000000ffff1d7224 */ /* 0x000fe400078e002a */
[----:B------:R-:W2:Y:S04]  /*6d9f0*/  LDL.LU R42, [R1+0x1cc8] ;  /* 0x001cc800012a7983 */ /* 0x000ea80000300800 */
[----:B------:R1:W-:Y:S01]  /*6da00*/  LDGSTS.E [R33+0x3200], [R28.64], P1 ;  /* 0x032000001c217fae */ /* 0x0003e20008921844 */
[----:B------:R-:W2:Y:S01]  /*6da10*/  LDL.LU R41, [R1+0x1cd4] ;  /* 0x001cd40001297983 */ /* 0x000ea20000300800 */
[----:B------:R-:W-:Y:S01]  /*6da20*/  ISETP.GT.AND P2, PT, R3, 0xa, PT ;  /* 0x0000000a0300780c */ /* 0x000fe20003f44270 */
[----:B------:R-:W-:Y:S01]  /*6da30*/  IMAD.X R38, R38, 0x1, R2, P3 ;  /* 0x0000000126267824 */ /* 0x000fe200018e0602 */
[----:B------:R-:W-:Y:S01]  /*6da40*/  IADD3.X R36, R36, R2, RZ, P4, !PT ;  /* 0x0000000224247210 */ /* 0x000fe200027fe4ff */
[----:B-1----:R-:W-:Y:S01]  /*6da50*/  IMAD.MOV.U32 R29, RZ, RZ, R40 ;  /* 0x000000ffff1d7224 */ /* 0x002fe200078e0028 */
[----:B------:R-:W-:Y:S01]  /*6da60*/  MOV R28, R39 ;  /* 0x00000027001c7202 */ /* 0x000fe20000000f00 */
[----:B------:R-:W2:Y:S01]  /*6da70*/  LDL.LU R40, [R1+0x1c60] ;  /* 0x001c600001287983 */ /* 0x000ea20000300800 */
[----:B------:R-:W2:Y:S01]  /*6da80*/  LDL.LU R39, [R1+0x1c6c] ;  /* 0x001c6c0001277983 */ /* 0x000ea20000300800 */
[----:B------:R-:W-:Y:S01]  /*6da90*/  SEL R0, RZ, 0x4, !P2 ;  /* 0x00000004ff007807 */ /* 0x000fe20005000000 */
[----:B------:R-:W-:Y:S01]  /*6daa0*/  STL [R1+0x1d54], R37 ;  /* 0x001d542501007387 */ /* 0x000fe20000100800 */
[----:B------:R1:W-:Y:S04]  /*6dab0*/  LDGSTS.E [R33+0x3400], [R28.64], P1 ;  /* 0x034000001c217fae */ /* 0x0003e80008921844 */
[----:B------:R1:W-:Y:S01]  /*6dac0*/  STL [R1+0x1d48], R38 ;  /* 0x001d482601007387 */ /* 0x0003e20000100800 */
[----:B------:R-:W-:Y:S02]  /*6dad0*/  STL [R1+0x1cec], R35 ;  /* 0x001cec2301007387 */ /* 0x000fe40000100800 */
[----:B------:R1:W-:Y:S01]  /*6dae0*/  STL [R1+0x1ce0], R36 ;  /* 0x001ce02401007387 */ /* 0x0003e20000100800 */
[----:B------:R-:W-:Y:S01]  /*6daf0*/  SEL R0, R0, RZ, !P0 ;  /* 0x000000ff00007207 */ /* 0x000fe20004000000 */
[----:B-1----:R-:W-:-:S02]  /*6db00*/  IMAD.MOV.U32 R28, RZ, RZ, R37 ;  /* 0x000000ffff1c7224 */ /* 0x002fc400078e0025 */
[----:B------:R-:W-:Y:S02]  /*6db10*/  IMAD.MOV.U32 R29, RZ, RZ, R38 ;  /* 0x000000ffff1d7224 */ /* 0x000fe400078e0026 */
[----:B------:R-:W2:Y:S04]  /*6db20*/  LDL.LU R38, [R1+0x1c58] ;  /* 0x001c580001267983 */ /* 0x000ea80000300800 */
[----:B------:R1:W-:Y:S01]  /*6db30*/  LDGSTS.E [R33+0x3600], [R28.64], P1 ;  /* 0x036000001c217fae */ /* 0x0003e20008921844 */
[----:B------:R-:W2:Y:S01]  /*6db40*/  LDL.LU R37, [R1+0x1c64] ;  /* 0x001c640001257983 */ /* 0x000ea20000300800 */
[----:B------:R-:W-:Y:S01]  /*6db50*/  ISETP.NE.U32.AND P2, PT, R0, RZ, PT ;  /* 0x000000ff0000720c */ /* 0x000fe20003f45070 */
[----:B-1----:R-:W-:Y:S01]  /*6db60*/  IMAD.MOV.U32 R29, RZ, RZ, R36 ;  /* 0x000000ffff1d7224 */ /* 0x002fe200078e0024 */
[----:B------:R-:W-:Y:S01]  /*6db70*/  MOV R28, R35 ;  /* 0x00000023001c7202 */ /* 0x000fe20000000f00 */
[----:B------:R-:W2:Y:S01]  /*6db80*/  LDL.LU R36, [R1+0x1c50] ;  /* 0x001c500001247983 */ /* 0x000ea20000300800 */
[----:B------:R-:W2:Y:S09]  /*6db90*/  LDL.LU R35, [R1+0x1c5c] ;  /* 0x001c5c0001237983 */ /* 0x000eb20000300800 */
[----:B------:R1:W-:Y:S01]  /*6dba0*/  LDGSTS.E [R33+0x5000], [R28.64], P2 ;  /* 0x050000001c217fae */ /* 0x0003e20009121844 */
[----:B----4-:R-:W-:-:S05]  /*6dbb0*/  IADD3 R32, P1, R32, R56, RZ ;  /* 0x0000003820207210 */ /* 0x010fca0007f3e0ff */
[----:B------:R-:W-:Y:S01]  /*6dbc0*/  IMAD.X R34, R34, 0x1, R2, P1 ;  /* 0x0000000122227824 */ /* 0x000fe200008e0602 */
[----:B---3--:R-:W-:Y:S01]  /*6dbd0*/  IADD3 R30, P3, R30, R56, RZ ;  /* 0x000000381e1e7210 */ /* 0x008fe20007f7e0ff */
[----:B------:R-:W-:Y:S01]  /*6dbe0*/  STL [R1+0x1ce4], R32 ;  /* 0x001ce42001007387 */ /* 0x000fe20000100800 */
[----:B-1----:R-:W-:Y:S02]  /*6dbf0*/  IMAD.MOV.U32 R28, RZ, RZ, R32 ;  /* 0x000000ffff1c7224 */ /* 0x002fe400078e0020 */
[----:B--2---:R-:W-:Y:S01]  /*6dc00*/  IADD3.X R31, R31, R2, RZ, P3, !PT ;  /* 0x000000021f1f7210 */ /* 0x004fe20001ffe4ff */
[----:B------:R-:W-:Y:S01]  /*6dc10*/  IMAD.MOV.U32 R29, RZ, RZ, R34 ;  /* 0x000000ffff1d7224 */ /* 0x000fe200078e0022 */
[----:B------:R1:W-:Y:S01]  /*6dc20*/  STL [R1+0x1cd8], R34 ;  /* 0x001cd82201007387 */ /* 0x0003e20000100800 */
[----:B------:R-:W-:Y:S02]  /*6dc30*/  STL [R1+0x1cdc], R30 ;  /* 0x001cdc1e01007387 */ /* 0x000fe40000100800 */
[----:B------:R2:W-:Y:S01]  /*6dc40*/  STL [R1+0x1cd0], R31 ;  /* 0x001cd01f01007387 */ /* 0x0005e20000100800 */
[----:B------:R3:W-:Y:S04]  /*6dc50*/  LDGSTS.E [R33+0x5200], [R28.64], P2 ;  /* 0x052000001c217fae */ /* 0x0007e80009121844 */
[----:B-1----:R-:W4:Y:S01]  /*6dc60*/  LDL.LU R34, [R1+0x1c48] ;  /* 0x001c480001227983 */ /* 0x002f220000300800 */
[----:B------:R-:W4:Y:S02]  /*6dc70*/  LDL.LU R32, [R1+0x1c54] ;  /* 0x001c540001207983 */ /* 0x000f240000300800 */
[----:B---3--:R-:W-:Y:S01]  /*6dc80*/  IMAD.MOV.U32 R29, RZ, RZ, R31 ;  /* 0x000000ffff1d7224 */ /* 0x008fe200078e001f */
[----:B------:R-:W-:Y:S01]  /*6dc90*/  MOV R28, R30 ;  /* 0x0000001e001c7202 */ /* 0x000fe20000000f00 */
[----:B--2---:R-:W2:Y:S01]  /*6dca0*/  LDL.LU R31, [R1+0x1be0] ;  /* 0x001be000011f7983 */ /* 0x004ea20000300800 */
[----:B------:R-:W3:Y:S01]  /*6dcb0*/  LDL.LU R30, [R1+0x1c04] ;  /* 0x001c0400011e7983 */ /* 0x000ee20000300800 */
[----:B------:R-:W-:-:S02]  /*6dcc0*/  ISETP.GT.AND P1, PT, R3, 0xe, PT ;  /* 0x0000000e0300780c */ /* 0x000fc40003f24270 */
[----:B------:R1:W-:Y:S02]  /*6dcd0*/  LDGSTS.E [R33+0x5400], [R28.64], P2 ;  /* 0x054000001c217fae */ /* 0x0003e40009121844 */
[----:B------:R-:W-:-:S04]  /*6dce0*/  SEL R0, RZ, 0x4, !P1 ;  /* 0x00000004ff007807 */ /* 0x000fc80004800000 */
[----:B------:R-:W-:Y:S02]  /*6dcf0*/  SEL R0, R0, RZ, !P0 ;  /* 0x000000ff00007207 */ /* 0x000fe40004000000 */
[----:B------:R-:W-:-:S05]  /*6dd00*/  IADD3 R41, P3, R41, R56, RZ ;  /* 0x0000003829297210 */ /* 0x000fca0007f7e0ff */
[----:B------:R-:W-:Y:S01]  /*6dd10*/  IMAD.X R42, R42, 0x1, R2, P3 ;  /* 0x000000012a2a7824 */ /* 0x000fe200018e0602 */
[----:B------:R-:W-:Y:S01]  /*6dd20*/  STL [R1+0x1cd4], R41 ;  /* 0x001cd42901007387 */ /* 0x000fe20000100800 */
[----:B-1----:R-:W-:Y:S01]  /*6dd30*/  IMAD.MOV.U32 R28, RZ, RZ, R41 ;  /* 0x000000ffff1c7224 */ /* 0x002fe200078e0029 */
[----:B------:R-:W-:Y:S01]  /*6dd40*/  IADD3 R39, P4, R39, R56, RZ ;  /* 0x0000003827277210 */ /* 0x000fe20007f9e0ff */
[----:B------:R-:W-:-:S03]  /*6dd50*/  IMAD.MOV.U32 R29, RZ, RZ, R42 ;  /* 0x000000ffff1d7224 */ /* 0x000fc600078e002a */
[----:B------:R-:W-:Y:S02]  /*6dd60*/  IADD3.X R40, R40, R2, RZ, P4, !PT ;  /* 0x0000000228287210 */ /* 0x000fe400027fe4ff */
[----:B------:R-:W-:Y:S01]  /*6dd70*/  ISETP.NE.U32.AND P1, PT, R0, RZ, PT ;  /* 0x000000ff0000720c */ /* 0x000fe20003f25070 */
[----:B------:R1:W-:Y:S01]  /*6dd80*/  STL [R1+0x1cc8], R42 ;  /* 0x001cc82a01007387 */ /* 0x0003e20000100800 */
[----:B------:R-:W-:Y:S02]  /*6dd90*/  STL [R1+0x1c6c], R39 ;  /* 0x001c6c2701007387 */ /* 0x000fe40000100800 */
[----:B------:R1:W-:Y:S01]  /*6dda0*/  STL [R1+0x1c60], R40 ;  /* 0x001c602801007387 */ /* 0x0003e20000100800 */
[----:B------:R1:W-:Y:S04]  /*6ddb0*/  LDGSTS.E [R33+0x5600], [R28.64], P2 ;  /* 0x056000001c217fae */ /* 0x0003e80009121844 */
[----:B-1----:R-:W2:Y:S01]  /*6ddc0*/  LDL.LU R42, [R1+0x1bd8] ;  /* 0x001bd800012a7983 */ /* 0x002ea20000300800 */
[----:B------:R-:W2:Y:S01]  /*6ddd0*/  LDL.LU R41, [R1+0x1be4] ;  /* 0x001be40001297983 */ /* 0x000ea20000300800 */
[----:B------:R-:W-:Y:S01]  /*6dde0*/  IADD3 R37, P2, R37, R56, RZ ;  /* 0x0000003825257210 */ /* 0x000fe20007f5e0ff */
[----:B------:R-:W-:Y:S01]  /*6ddf0*/  IMAD.MOV.U32 R29, RZ, RZ, R40 ;  /* 0x000000ffff1d7224 */ /* 0x000fe200078e0028 */
[----:B------:R-:W-:Y:S01]  /*6de00*/  MOV R28, R39 ;  /* 0x00000027001c7202 */ /* 0x000fe20000000f00 */
[----:B------:R-:W2:Y:S01]  /*6de10*/  LDL.LU R40, [R1+0x1bd0] ;  /* 0x001bd00001287983 */ /* 0x000ea20000300800 */
[----:B------:R-:W2:Y:S02]  /*6de20*/  LDL.LU R39, [R1+0x1bdc] ;  /* 0x001bdc0001277983 */ /* 0x000ea40000300800 */
[----:B------:R-:W-:-:S02]  /*6de30*/  IMAD.X R38, R38, 0x1, R2, P2 ;  /* 0x0000000126267824 */ /* 0x000fc400010e0602 */
[----:B------:R-:W-:Y:S01]  /*6de40*/  STL [R1+0x1c64], R37 ;  /* 0x001c642501007387 */ /* 0x000fe20000100800 */
[----:B------:R1:W-:Y:S01]  /*6de50*/  LDGSTS.E [R33+0x7000], [R28.64], P1 ;  /* 0x070000001c217fae */ /* 0x0003e20008921844 */
[----:B------:R-:W-:-:S03]  /*6de60*/  IADD3 R35, P3, R35, R56, RZ ;  /* 0x0000003823237210 */ /* 0x000fc60007f7e0ff */
[----:B------:R1:W-:Y:S01]  /*6de70*/  STL [R1+0x1c58], R38 ;  /* 0x001c582601007387 */ /* 0x0003e20000100800 */
[----:B------:R-:W-:Y:S01]  /*6de80*/  IADD3.X R36, R36, R2, RZ, P3, !PT ;  /* 0x0000000224247210 */ /* 0x000fe20001ffe4ff */
[----:B-1----:R-:W-:Y:S02]  /*6de90*/  IMAD.MOV.U32 R28, RZ, RZ, R37 ;  /* 0x000000ffff1c7224 */ /* 0x002fe400078e0025 */
[----:B------:R-:W-:Y:S01]  /*6dea0*/  IMAD.MOV.U32 R29, RZ, RZ, R38 ;  /* 0x000000ffff1d7224 */ /* 0x000fe200078e0026 */
[----:B------:R-:W-:Y:S01]  /*6deb0*/  STL [R1+0x1c5c], R35 ;  /* 0x001c5c2301007387 */ /* 0x000fe20000100800 */
[----:B------:R1:W-:Y:S03]  /*6dec0*/  STL [R1+0x1c50], R36 ;  /* 0x001c502401007387 */ /* 0x0003e60000100800 */
[----:B------:R-:W2:Y:S04]  /*6ded0*/  LDL.LU R38, [R1+0x1bc8] ;  /* 0x001bc80001267983 */ /* 0x000ea80000300800 */
[----:B------:R1:W-:Y:S01]  /*6dee0*/  LDGSTS.E [R33+0x7200], [R28.64], P1 ;  /* 0x072000001c217fae */ /* 0x0003e20008921844 */
[----:B------:R-:W2:Y:S02]  /*6def0*/  LDL.LU R37, [R1+0x1bd4] ;  /* 0x001bd40001257983 */ /* 0x000ea40000300800 */
[----:B-1----:R-:W-:Y:S01]  /*6df00*/  IMAD.MOV.U32 R29, RZ, RZ, R36 ;  /* 0x000000ffff1d7224 */ /* 0x002fe200078e0024 */
[----:B------:R-:W-:Y:S01]  /*6df10*/  MOV R28, R35 ;  /* 0x00000023001c7202 */ /* 0x000fe20000000f00 */
[----:B------:R-:W2:Y:S01]  /*6df20*/  LDL.LU R36, [R1+0x1b60] ;  /* 0x001b600001247983 */ /* 0x000ea20000300800 */
[----:B------:R-:W2:Y:S03]  /*6df30*/  LDL.LU R35, [R1+0x1bac] ;  /* 0x001bac0001237983 */ /* 0x000ea60000300800 */
        /* <DEDUP_REMOVED lines=22> */
[----:B------:R-:W-:-:S11]  /*6e0a0*/  IADD3 R41, P1, R41, R56, RZ ;  /* 0x0000003829297210 */ /* 0x000fd60007f3e0ff */
[----:B------:R1:W-:Y:S01]  /*6e0b0*/  LDGSTS.E [R33+0x9000], [R28.64], P2 ;  /* 0x090000001c217fae */ /* 0x0003e20009121844 */
[----:B------:R-:W-:Y:S01]  /*6e0c0*/  IMAD.X R42, R42, 0x1, R2, P1 ;  /* 0x000000012a2a7824 */ /* 0x000fe200008e0602 */
[----:B------:R-:W-:Y:S02]  /*6e0d0*/  IADD3 R39, P3, R39, R56, RZ ;  /* 0x0000003827277210 */ /* 0x000fe40007f7e0ff */
[----:B------:R-:W-:Y:S02]  /*6e0e0*/  STL [R1+0x1be4], R41 ;  /* 0x001be42901007387 */ /* 0x000fe40000100800 */
[----:B------:R-:W-:Y:S02]  /*6e0f0*/  IADD3.X R40, R40, R2, RZ, P3, !PT ;  /* 0x0000000228287210 */ /* 0x000fe40001ffe4ff */
[----:B------:R1:W-:Y:S02]  /*6e100*/  STL [R1+0x1bd8], R42 ;  /* 0x001bd82a01007387 */ /* 0x0003e40000100800 */
[----:B-1----:R-:W-:-:S02]  /*6e110*/  IMAD.MOV.U32 R28, RZ, RZ, R41 ;  /* 0x000000ffff1c7224 */ /* 0x002fc400078e0029 */
[----:B------:R-:W-:Y:S01]  /*6e120*/  IMAD.MOV.U32 R29, RZ, RZ, R42 ;  /* 0x000000ffff1d7224 */ /* 0x000fe200078e002a */
[----:B------:R-:W-:Y:S01]  /*6e130*/  STL [R1+0x1bdc], R39 ;  /* 0x001bdc2701007387 */ /* 0x000fe20000100800 */
[----:B------:R1:W-:Y:S03]  /*6e140*/  STL [R1+0x1bd0], R40 ;  /* 0x001bd02801007387 */ /* 0x0003e60000100800 */
[----:B------:R1:W-:Y:S04]  /*6e150*/  LDGSTS.E [R33+0x9200], [R28.64], P2 ;  /* 0x092000001c217fae */ /* 0x0003e80009121844 */
[----:B------:R-:W2:Y:S01]  /*6e160*/  LDL.LU R42, [R1+0x1b48] ;  /* 0x001b4800012a7983 */ /* 0x000ea20000300800 */
[----:B------:R-:W2:Y:S01]  /*6e170*/  LDL.LU R41, [R1+0x1b54] ;  /* 0x001b540001297983 */ /* 0x000ea20000300800 */
[----:B------:R-:W-:-:S02]  /*6e180*/  ISETP.GT.AND P1, PT, R3, 0x16, PT ;  /* 0x000000160300780c */ /* 0x000fc40003f24270 */
[-C--:B------:R-:W-:Y:S01]  /*6e190*/  IADD3 R37, P3, R37, R56.reuse, RZ ;  /* 0x0000003825257210 */ /* 0x080fe20007f7e0ff */
[----:B-1----:R-:W-:Y:S01]  /*6e1a0*/  IMAD.MOV.U32 R29, RZ, RZ, R40 ;  /* 0x000000ffff1d7224 */ /* 0x002fe200078e0028 */
[----:B------:R-:W-:Y:S01]  /*6e1b0*/  MOV R28, R39 ;  /* 0x00000027001c7202 */ /* 0x000fe20000000f00 */
[----:B------:R-:W2:Y:S01]  /*6e1c0*/  LDL.LU R40, [R1+0x1ae0] ;  /* 0x001ae00001287983 */ /* 0x000ea20000300800 */
[----:B------:R-:W2:Y:S02]  /*6e1d0*/  LDL.LU R39, [R1+0x1b2c] ;  /* 0x001b2c0001277983 */ /* 0x000ea40000300800 */
[----:B------:R-:W-:Y:S01]  /*6e1e0*/  IMAD.X R38, R38, 0x1, R2, P3 ;  /* 0x0000000126267824 */ /* 0x000fe200018e0602 */
[----:B------:R-:W-:Y:S01]  /*6e1f0*/  SEL R0, RZ, 0x4, !P1 ;  /* 0x00000004ff007807 */ /* 0x000fe20004800000 */
[----:B------:R1:W-:Y:S01]  /*6e200*/  LDGSTS.E [R33+0x9400], [R28.64], P2 ;  /* 0x094000001c217fae */ /* 0x0003e20009121844 */
[----:B------:R-:W-:-:S03]  /*6e210*/  IADD3 R35, P4, R35, R56, RZ ;  /* 0x0000003823237210 */ /* 0x000fc60007f9e0ff */
[----:B------:R-:W-:Y:S01]  /*6e220*/  STL [R1+0x1bd4], R37 ;  /* 0x001bd42501007387 */ /* 0x000fe20000100800 */
[----:B------:R-:W-:-:S03]  /*6e230*/  IADD3.X R36, R36, R2, RZ, P4, !PT ;  /* 0x0000000224247210 */ /* 0x000fc600027fe4ff */
[----:B------:R1:W-:Y:S02]  /*6e240*/  STL [R1+0x1bc8], R38 ;  /* 0x001bc82601007387 */ /* 0x0003e40000100800 */
[----:B-1----:R-:W-:Y:S02]  /*6e250*/  IMAD.MOV.U32 R28, RZ, RZ, R37 ;  /* 0x000000ffff1c7224 */ /* 0x002fe400078e0025 */
[----:B------:R-:W-:Y:S01]  /*6e260*/  IMAD.MOV.U32 R29, RZ, RZ, R38 ;  /* 0x000000ffff1d7224 */ /* 0x000fe200078e0026 */
[----:B------:R-:W-:Y:S04]  /*6e270*/  STL [R1+0x1bac], R35 ;  /* 0x001bac2301007387 */ /* 0x000fe80000100800 */
[----:B------:R1:W-:Y:S01]  /*6e280*/  STL [R1+0x1b60], R36 ;  /* 0x001b602401007387 */ /* 0x0003e20000100800 */
[----:B------:R-:W-:-:S03]  /*6e290*/  SEL R0, R0, RZ, !P0 ;  /* 0x000000ff00007207 */ /* 0x000fc60004000000 */
[----:B------:R1:W-:Y:S04]  /*6e2a0*/  LDGSTS.E [R33+0x9600], [R28.64], P2 ;  /* 0x096000001c217fae */ /* 0x0003e80009121844 */
[----:B------:R-:W2:Y:S01]  /*6e2b0*/  LDL.LU R38, [R1+0x1ad8] ;  /* 0x001ad80001267983 */ /* 0x000ea20000300800 */
        /* <DEDUP_REMOVED lines=41> */
[----:B------:R-:W2:Y:S02]  /*6e550*/  LDL.LU R41, [R1+0x1a64] ;  /* 0x001a640001297983 */ /* 0x000ea40000300800 */
[----:B------:R-:W-:Y:S01]  /*6e560*/  IMAD.MOV.U32 R29, RZ, RZ, R40 ;  /* 0x000000ffff1d7224 */ /* 0x000fe200078e0028 */
[----:B------:R-:W-:Y:S01]  /*6e570*/  MOV R28, R39 ;  /* 0x00000027001c7202 */ /* 0x000fe20000000f00 */
[----:B------:R-:W2:Y:S01]  /*6e580*/  LDL.LU R40, [R1+0x1a50] ;  /* 0x001a500001287983 */ /* 0x000ea20000300800 */
[----:B------:R-:W2:Y:S01]  /*6e590*/  LDL.LU R39, [R1+0x1a5c] ;  /* 0x001a5c0001277983 */ /* 0x000ea20000300800 */
[----:B------:R-:W-:-:S02]  /*6e5a0*/  IADD3 R37, P1, R37, R56, RZ ;  /* 0x0000003825257210 */ /* 0x000fc40007f3e0ff */
[----:B------:R1:W-:Y:S03]  /*6e5b0*/  LDGSTS.E [R33+0xd000], [R28.64], P2 ;  /* 0x0d0000001c217fae */ /* 0x0003e60009121844 */
[----:B------:R-:W-:Y:S01]  /*6e5c0*/  IMAD.X R38, R38, 0x1, R2, P1 ;  /* 0x0000000126267824 */ /* 0x000fe200008e0602 */
[----:B------:R-:W-:Y:S01]  /*6e5d0*/  IADD3 R35, P3, R35, R56, RZ ;  /* 0x0000003823237210 */ /* 0x000fe20007f7e0ff */
[----:B------:R-:W-:Y:S03]  /*6e5e0*/  STL [R1+0x1ae4], R37 ;  /* 0x001ae42501007387 */ /* 0x000fe60000100800 */
[----:B------:R-:W-:Y:S01]  /*6e5f0*/  IADD3.X R36, R36, R2, RZ, P3, !PT ;  /* 0x0000000224247210 */ /* 0x000fe20001ffe4ff */
[----:B-1----:R-:W-:Y:S02]  /*6e600*/  IMAD.MOV.U32 R28, RZ, RZ, R37 ;  /* 0x000000ffff1c7224 */ /* 0x002fe400078e0025 */
[----:B------:R-:W-:Y:S01]  /*6e610*/  IMAD.MOV.U32 R29, RZ, RZ, R38 ;  /* 0x000000ffff1d7224 */ /* 0x000fe200078e0026 */
        /* <DEDUP_REMOVED lines=41> */
[----:B------:R-:W-:Y:S04]  /*6e8b0*/  STL [R1+0x1a5c], R39 ;  /* 0x001a5c2701007387 */ /* 0x000fe80000100800 */
[----:B------:R1:W-:Y:S04]  /*6e8c0*/  STL [R1+0x1a50], R40 ;  /* 0x001a502801007387 */ /* 0x0003e80000100800 */
[----:B------:R1:W-:Y:S04]  /*6e8d0*/  LDGSTS.E [R33+0xf200], [R28.64], P1 ;  /* 0x0f2000001c217fae */ /* 0x0003e80008921844 */
[----:B------:R-:W2:Y:S01]  /*6e8e0*/  LDL.LU R42, [R1+0x19c8] ;  /* 0x0019c800012a7983 */ /* 0x000ea20000300800 */
[----:B------:R-:W2:Y:S01]  /*6e8f0*/  LDL.LU R41, [R1+0x19d4] ;  /* 0x0019d40001297983 */ /* 0x000ea20000300800 */
[----:B------:R-:W-:Y:S01]  /*6e900*/  ISETP.GT.AND P2, PT, R3, 0x22, PT ;  /* 0x000000220300780c */ /* 0x000fe20003f44270 */
[----:B-1----:R-:W-:Y:S01]  /*6e910*/  IMAD.MOV.U32 R29, RZ, RZ, R40 ;  /* 0x000000ffff1d7224 */ /* 0x002fe200078e0028 */
[----:B------:R-:W-:Y:S01]  /*6e920*/  MOV R28, R39 ;  /* 0x00000027001c7202 */ /* 0x000fe20000000f00 */
[----:B------:R-:W2:Y:S01]  /*6e930*/  LDL.LU R40, [R1+0x198c] ;  /* 0x00198c0001287983 */ /* 0x000ea20000300800 */
[----:B------:R-:W2:Y:S01]  /*6e940*/  LDL.LU R39, [R1+0x1990] ;  /* 0x0019900001277983 */ /* 0x000ea20000300800 */
[----:B------:R-:W-:-:S02]  /*6e950*/  IADD3 R37, P3, R37, R56, RZ ;  /* 0x0000003825257210 */ /* 0x000fc40007f7e0ff */
[----:B------:R1:W-:Y:S03]  /*6e960*/  LDGSTS.E [R33+0xf400], [R28.64], P1 ;  /* 0x0f4000001c217fae */ /* 0x0003e60008921844 */
[----:B------:R-:W-:Y:S01]  /*6e970*/  IMAD.X R38, R38, 0x1, R2, P3 ;  /* 0x0000000126267824 */ /* 0x000fe200018e0602 */
[----:B------:R-:W-:Y:S02]  /*6e980*/  IADD3 R35, P4, R35, R56, RZ ;  /* 0x0000003823237210 */ /* 0x000fe40007f9e0ff */
[----:B------:R-:W-:Y:S01]  /*6e990*/  SEL R0, RZ, 0x4, !P2 ;  /* 0x00000004ff007807 */ /* 0x000fe20005000000 */
[----:B------:R-:W-:Y:S01]  /*6e9a0*/  STL [R1+0x1a54], R37 ;  /* 0x001a542501007387 */ /* 0x000fe20000100800 */
[----:B------:R-:W-:Y:S01]  /*6e9b0*/  IADD3.X R36, R36, R2, RZ, P4, !PT ;  /* 0x0000000224247210 */ /* 0x000fe200027fe4ff */
[----:B-1----:R-:W-:Y:S02]  /*6e9c0*/  IMAD.MOV.U32 R28, RZ, RZ, R37 ;  /* 0x000000ffff1c7224 */ /* 0x002fe400078e0025 */
[----:B------:R-:W-:Y:S01]  /*6e9d0*/  IMAD.MOV.U32 R29, RZ, RZ, R38 ;  /* 0x000000ffff1d7224 */ /* 0x000fe200078e0026 */
[----:B------:R1:W-:Y:S01]  /*6e9e0*/  STL [R1+0x1a48], R38 ;  /* 0x001a482601007387 */ /* 0x0003e20000100800 */
[----:B------:R-:W-:Y:S02]  /*6e9f0*/  STL [R1+0x1a2c], R35 ;  /* 0x001a2c2301007387 */ /* 0x000fe40000100800 */
[----:B------:R1:W-:Y:S01]  /*6ea00*/  STL [R1+0x19e0], R36 ;  /* 0x0019e02401007387 */ /* 0x0003e20000100800 */
[----:B------:R-:W-:Y:S01]  /*6ea10*/  SEL R0, R0, RZ, !P0 ;  /* 0x000000ff00007207 */ /* 0x000fe20004000000 */
[----:B------:R1:W-:Y:S04]  /*6ea20*/  LDGSTS.E [R33+0xf600], [R28.64], P1 ;  /* 0x0f6000001c217fae */ /* 0x0003e80008921844 */
[----:B-1----:R-:W2:Y:S01]  /*6ea30*/  LDL.LU R38, [R1+0x1994] ;  /* 0x0019940001267983 */ /* 0x002ea20000300800 */
[----:B------:R-:W2:Y:S01]  /*6ea40*/  LDL.LU R37, [R1+0x1998] ;  /* 0x0019980001257983 */ /* 0x000ea20000300800 */
[----:B------:R-:W-:Y:S01]  /*6ea50*/  ISETP.NE.U32.AND P2, PT, R0, RZ, PT ;  /* 0x000000ff0000720c */ /* 0x000fe20003f45070 */
[----:B------:R-:W-:Y:S01]  /*6ea60*/  IMAD.MOV.U32 R29, RZ, RZ, R36 ;  /* 0x000000ffff1d7224 */ /* 0x000fe200078e0024 */
        /* <DEDUP_REMOVED lines=24> */
[----:B------:R-:W-:-:S04]  /*6ebf0*/  SEL R0, R0, RZ, !P0 ;  /* 0x000000ff00007207 */ /* 0x000fc80004000000 */
[----:B------:R-:W-:Y:S02]  /*6ec00*/  ISETP.NE.U32.AND P1, PT, R0, RZ, PT ;  /* 0x000000ff0000720c */ /* 0x000fe40003f25070 */
[----:B------:R-:W-:-:S05]  /*6ec10*/  IADD3 R41, P3, R41, R56, RZ ;  /* 0x0000003829297210 */ /* 0x000fca0007f7e0ff */
[----:B------:R-:W-:Y:S01]  /*6ec20*/  IMAD.X R42, R42, 0x1, R2, P3 ;  /* 0x000000012a2a7824 */ /* 0x000fe200018e0602 */
[----:B------:R-:W-:Y:S01]  /*6ec30*/  IADD3 R39, P4, R39, R56, RZ ;  /* 0x0000003827277210 */ /* 0x000fe20007f9e0ff */
[----:B------:R-:W-:Y:S01]  /*6ec40*/  STL [R1+0x19d4], R41 ;  /* 0x0019d42901007387 */ /* 0x000fe20000100800 */
[----:B-1----:R-:W-:Y:S02]  /*6ec50*/  IMAD.MOV.U32 R28, RZ, RZ, R41 ;  /* 0x000000ffff1c7224 */ /* 0x002fe400078e0029 */
[----:B------:R-:W-:Y:S01]  /*6ec60*/  IADD3.X R40, R40, R2, RZ, P4, !PT ;  /* 0x0000000228287210 */ /* 0x000fe200027fe4ff */
        /* <DEDUP_REMOVED lines=69> */
[----:B------:R-:W-:-:S02]  /*6f0c0*/  ISETP.GT.AND P1, PT, R3, 0x2e, PT ;  /* 0x0000002e0300780c */ /* 0x000fc40003f24270 */
[----:B------:R1:W-:Y:S01]  /*6f0d0*/  LDGSTS.E [R33+0x15400], [R28.64], P2 ;  /* 0x154000001c217fae */ /* 0x0003e20009121844 */
[----:B------:R-:W-:Y:S02]  /*6f0e0*/  IADD3 R37, P3, R37, R56, RZ ;  /* 0x0000003825257210 */ /* 0x000fe40007f7e0ff */
[----:B------:R-:W-:-:S03]  /*6f0f0*/  SEL R0, RZ, 0x4, !P1 ;  /* 0x00000004ff007807 */ /* 0x000fc60004800000 */
        /* <DEDUP_REMOVED lines=217> */
[----:B------:R-:W-:Y:S11]  /*6fe90*/  ISETP.NE.U32.AND P2, PT, R0, RZ, PT ;  /* 0x000000ff0000720c */ /* 0x000ff60003f45070 */
[----:B------:R-:W-:Y:S02]  /*6fea0*/  @!UPT UIADD3 URZ, URZ, URZ, URZ ;  /* 0x0000003f3f3ff290 */ /* 0x000fe4000fffe03f */
[----:B------:R1:W-:Y:S01]  /*6feb0*/  LDGSTS.E [R33+0x21000], [R28.64], P2 ;  /* 0x210000001c217fae */ /* 0x0003e20009121844 */
[----:B------:R-:W-:-:S05]  /*6fec0*/  IADD3 R41, P1, R41, R56, RZ ;  /* 0x0000003829297210 */ /* 0x000fca0007f3e0ff */
        /* <DEDUP_REMOVED lines=342> */
[----:B------:R-:W-:Y:S03]  /*71430*/  STL [R1+0x14dc], R32 ;  /* 0x0014dc2001007387 */ /* 0x000fe60000100800 */
[----:B--2---:R-:W-:Y:S01]  /*71440*/  IADD3.X R31, R31, R2, RZ, P4, !PT ;  /* 0x000000021f1f7210 */ /* 0x004fe200027fe4ff */
[----:B------:R2:W-:Y:S01]  /*71450*/  STL [R1+0x14d8], R34 ;  /* 0x0014d82201007387 */ /* 0x0005e20000100800 */
[----:B-1----:R-:W-:Y:S02]  /*71460*/  IMAD.MOV.U32 R28, RZ, RZ, R32 ;  /* 0x000000ffff1c7224 */ /* 0x002fe400078e0020 */
[----:B------:R-:W-:Y:S02]  /*71470*/  IMAD.MOV.U32 R29, RZ, RZ, R34 ;  /* 0x000000ffff1d7224 */ /* 0x000fe400078e0022 */
[----:B------:R-:W-:Y:S01]  /*71480*/  STL [R1+0x1544], R30 ;  /* 0x0015441e01007387 */ /* 0x000fe20000100800 */
[----:B------:R1:W-:Y:S04]  /*71490*/  STL [R1+0x1540], R31 ;  /* 0x0015401f01007387 */ /* 0x0003e80000100800 */
[----:B------:R3:W-:Y:S04]  /*714a0*/  LDGSTS.E [R33+0x31600], [R28.64], P2 ;  /* 0x316000001c217fae */ /* 0x0007e80009121844 */
[----:B--2---:R-:W2:Y:S01]  /*714b0*/  LDL.LU R34, [R1+0x15c8] ;  /* 0x0015c80001227983 */ /* 0x004ea20000300800 */
[----:B------:R-:W4:Y:S02]  /*714c0*/  LDL.LU R32, [R1+0x15cc] ;  /* 0x0015cc0001207983 */ /* 0x000f240000300800 */
[----:B---3--:R-:W-:Y:S01]  /*714d0*/  IMAD.MOV.U32 R29, RZ, RZ, R31 ;  /* 0x000000ffff1d7224 */ /* 0x008fe200078e001f */
[----:B------:R-:W-:Y:S01]  /*714e0*/  MOV R28, R30 ;  /* 0x0000001e001c7202 */ /* 0x000fe20000000f00 */
[----:B-1----:R-:W3:Y:S01]  /*714f0*/  LDL.LU R31, [R1+0x15d0] ;  /* 0x0015d000011f7983 */ /* 0x002ee20000300800 */
        /* <DEDUP_REMOVED lines=12> */
[----:B------:R1:W-:Y:S01]  /*715c0*/  STL [R1+0x1548], R42 ;  /* 0x0015482a01007387 */ /* 0x0003e20000100800 */
[----:B------:R-:W-:Y:S02]  /*715d0*/  STL [R1+0x1554], R39 ;  /* 0x0015542701007387 */ /* 0x000fe40000100800 */
[----:B-1----:R-:W-:Y:S02]  /*715e0*/  IMAD.MOV.U32 R28, RZ, RZ, R41 ;  /* 0x000000ffff1c7224 */ /* 0x002fe400078e0029 */
[----:B------:R-:W-:Y:S01]  /*715f0*/  IMAD.MOV.U32 R29, RZ, RZ, R42 ;  /* 0x000000ffff1d7224 */ /* 0x000fe200078e002a */
[----:B------:R1:W-:Y:S01]  /*71600*/  STL [R1+0x1550], R40 ;  /* 0x0015502801007387 */ /* 0x0003e20000100800 */
[----:B------:R-:W-:-:S03]  /*71610*/  ISETP.GT.AND P2, PT, R3, 0x6a, PT ;  /* 0x0000006a0300780c */ /* 0x000fc60003f44270 */
[----:B------:R1:W-:Y:S04]  /*71620*/  LDGSTS.E [R33+0x33200], [R28.64], P1 ;  /* 0x332000001c217fae */ /* 0x0003e80008921844 */
[----:B------:R-:W3:Y:S01]  /*71630*/  LDL.LU R42, [R1+0x15d8] ;  /* 0x0015d800012a7983 */ /* 0x000ee20000300800 */
[----:B------:R-:W3:Y:S01]  /*71640*/  LDL.LU R41, [R1+0x15dc] ;  /* 0x0015dc0001297983 */ /* 0x000ee20000300800 */
[----:B------:R-:W-:Y:S02]  /*71650*/  SEL R0, RZ, 0x4, !P2 ;  /* 0x00000004ff007807 */ /* 0x000fe40005000000 */
[----:B-1----:R-:W-:Y:S01]  /*71660*/  MOV R28, R39 ;  /* 0x00000027001c7202 */ /* 0x002fe20000000f00 */
[----:B------:R-:W-:Y:S02]  /*71670*/  IMAD.MOV.U32 R29, RZ, RZ, R40 ;  /* 0x000000ffff1d7224 */ /* 0x000fe400078e0028 */
[----:B------:R-:W3:Y:S01]  /*71680*/  LDL.LU R40, [R1+0x1640] ;  /* 0x0016400001287983 */ /* 0x000ee20000300800 */
[----:B------:R-:W3:Y:S01]  /*71690*/  LDL.LU R39, [R1+0x1644] ;  /* 0x0016440001277983 */ /* 0x000ee20000300800 */
        /* <DEDUP_REMOVED lines=13> */
[----:B-1----:R-:W3:Y:S01]  /*71770*/  LDL.LU R38, [R1+0x1648] ;  /* 0x0016480001267983 */ /* 0x002ee20000300800 */
[----:B------:R-:W3:Y:S01]  /*71780*/  LDL.LU R37, [R1+0x164c] ;  /* 0x00164c0001257983 */ /* 0x000ee20000300800 */
[----:B------:R-:W-:Y:S01]  /*71790*/  ISETP.NE.U32.AND P2, PT, R0, RZ, PT ;  /* 0x000000ff0000720c */ /* 0x000fe20003f45070 */
[----:B------:R-:W-:Y:S01]  /*717a0*/  IMAD.MOV.U32 R29, RZ, RZ, R36 ;  /* 0x000000ffff1d7224 */ /* 0x000fe200078e0024 */
[----:B------:R-:W-:Y:S01]  /*717b0*/  MOV R28, R35 ;  /* 0x00000023001c7202 */ /* 0x000fe20000000f00 */
[----:B------:R-:W3:Y:S01]  /*717c0*/  LDL.LU R36, [R1+0x1650] ;  /* 0x0016500001247983 */ /* 0x000ee20000300800 */
[----:B------:R-:W3:Y:S09]  /*717d0*/  LDL.LU R35, [R1+0x1654] ;  /* 0x0016540001237983 */ /* 0x000ef20000300800 */
[----:B------:R1:W-:Y:S01]  /*717e0*/  LDGSTS.E [R33+0x35000], [R28.64], P2 ;  /* 0x350000001c217fae */ /* 0x0003e20009121844 */
[----:B----4-:R-:W-:-:S05]  /*717f0*/  IADD3 R32, P1, R32, R56, RZ ;  /* 0x0000003820207210 */ /* 0x010fca0007f3e0ff */
[----:B--2---:R-:W-:Y:S01]  /*71800*/  IMAD.X R34, R34, 0x1, R2, P1 ;  /* 0x0000000122227824 */ /* 0x004fe200008e0602 */
[----:B---3--:R-:W-:Y:S01]  /*71810*/  IADD3 R30, P3, R30, R56, RZ ;  /* 0x000000381e1e7210 */ /* 0x008fe20007f7e0ff */
[----:B-1----:R-:W-:Y:S02]  /*71820*/  IMAD.MOV.U32 R28, RZ, RZ, R32 ;  /* 0x000000ffff1c7224 */ /* 0x002fe400078e0020 */
[----:B------:R-:W-:Y:S01]  /*71830*/  IMAD.MOV.U32 R29, RZ, RZ, R34 ;  /* 0x000000ffff1d7224 */ /* 0x000fe200078e0022 */
[----:B------:R-:W-:Y:S01]  /*71840*/  IADD3.X R31, R31, R2, RZ, P3, !PT ;  /* 0x000000021f1f7210 */ /* 0x000fe20001ffe4ff */
[----:B------:R1:W-:Y:S01]  /*71850*/  STL [R1+0x15cc], R32 ;  /* 0x0015cc2001007387 */ /* 0x0003e20000100800 */
[----:B------:R-:W-:Y:S02]  /*71860*/  STL [R1+0x15c8], R34 ;  /* 0x0015c82201007387 */ /* 0x000fe40000100800 */
[----:B------:R2:W-:Y:S01]  /*71870*/  STL [R1+0x15d4], R30 ;  /* 0x0015d41e01007387 */ /* 0x0005e20000100800 */
[----:B------:R2:W-:Y:S04]  /*71880*/  LDGSTS.E [R33+0x35200], [R28.64], P2 ;  /* 0x352000001c217fae */ /* 0x0005e80009121844 */
[----:B------:R4:W-:Y:S04]  /*71890*/  STL [R1+0x15d0], R31 ;  /* 0x0015d01f01007387 */ /* 0x0009e80000100800 */
[----:B-1----:R-:W3:Y:S01]  /*718a0*/  LDL.LU R32, [R1+0x1658] ;  /* 0x0016580001207983 */ /* 0x002ee20000300800 */
[----:B--2---:R-:W-:-:S03]  /*718b0*/  MOV R28, R30 ;  /* 0x0000001e001c7202 */ /* 0x004fc60000000f00 */
[----:B------:R-:W2:Y:S01]  /*718c0*/  LDL.LU R30, [R1+0x165c] ;  /* 0x00165c00011e7983 */ /* 0x000ea20000300800 */
[----:B------:R-:W-:Y:S02]  /*718d0*/  IMAD.MOV.U32 R29, RZ, RZ, R31 ;  /* 0x000000ffff1d7224 */ /* 0x000fe400078e001f */
[----:B------:R-:W3:Y:S02]  /*718e0*/  LDL.LU R34, [R1+0x16c0] ;  /* 0x0016c00001227983 */ /* 0x000ee40000300800 */
[----:B----4-:R-:W4:Y:S01]  /*718f0*/  LDL.LU R31, [R1+0x16c4] ;  /* 0x0016c400011f7983 */ /* 0x010f220000300800 */
[----:B------:R1:W-:Y:S01]  /*71900*/  LDGSTS.E [R33+0x35400], [R28.64], P2 ;  /* 0x354000001c217fae */ /* 0x0003e20009121844 */
[----:B------:R-:W-:-:S04]  /*71910*/  ISETP.GT.AND P1, PT, R3, 0x6e, PT ;  /* 0x0000006e0300780c */ /* 0x000fc80003f24270 */
[----:B------:R-:W-:Y:S02]  /*71920*/  SEL R0, RZ, 0x4, !P1 ;  /* 0x00000004ff007807 */ /* 0x000fe40004800000 */
[----:B------:R-:W-:-:S05]  /*71930*/  IADD3 R41, P3, R41, R56, RZ ;  /* 0x0000003829297210 */ /* 0x000fca0007f7e0ff */
[----:B------:R-:W-:Y:S02]  /*71940*/  IMAD.X R42, R42, 0x1, R2, P3 ;  /* 0x000000012a2a7824 */ /* 0x000fe400018e0602 */
[----:B-1----:R-:W-:Y:S02]  /*71950*/  IMAD.MOV.U32 R28, RZ, RZ, R41 ;  /* 0x000000ffff1c7224 */ /* 0x002fe400078e0029 */
[----:B------:R-:W-:Y:S01]  /*71960*/  IMAD.MOV.U32 R29, RZ, RZ, R42 ;  /* 0x000000ffff1d7224 */ /* 0x000fe200078e002a */
[----:B------:R-:W-:Y:S01]  /*71970*/  IADD3 R39, P4, R39, R56, RZ ;  /* 0x0000003827277210 */ /* 0x000fe20007f9e0ff */
[----:B------:R-:W-:Y:S04]  /*71980*/  STL [R1+0x15dc], R41 ;  /* 0x0015dc2901007387 */ /* 0x000fe80000100800 */
[----:B------:R1:W-:Y:S01]  /*71990*/  LDGSTS.E [R33+0x35600], [R28.64], P2 ;  /* 0x356000001c217fae */ /* 0x0003e20009121844 */
[----:B------:R-:W-:Y:S01]  /*719a0*/  IADD3.X R40, R40, R2, RZ, P4, !PT ;  /* 0x0000000228287210 */ /* 0x000fe200027fe4ff */
[----:B------:R1:W-:Y:S02]  /*719b0*/  STL [R1+0x15d8], R42 ;  /* 0x0015d82a01007387 */ /* 0x0003e40000100800 */
[----:B------:R-:W-:Y:S02]  /*719c0*/  STL [R1+0x1644], R39 ;  /* 0x0016442701007387 */ /* 0x000fe40000100800 */
[----:B------:R1:W-:Y:S02]  /*719d0*/  STL [R1+0x1640], R40 ;  /* 0x0016402801007387 */ /* 0x0003e40000100800 */
[----:B------:R-:W3:Y:S02]  /*719e0*/  LDL.LU R44, [R1+0x16c8] ;  /* 0x0016c800012c7983 */ /* 0x000ee40000300800 */
[----:B------:R-:W3:Y:S01]  /*719f0*/  LDL.LU R43, [R1+0x16cc] ;  /* 0x0016cc00012b7983 */ /* 0x000ee20000300800 */
[----:B------:R-:W-:-:S04]  /*71a00*/  SEL R0, R0, RZ, !P0 ;  /* 0x000000ff00007207 */ /* 0x000fc80004000000 */
[----:B------:R-:W-:Y:S01]  /*71a10*/  ISETP.NE.U32.AND P1, PT, R0, RZ, PT ;  /* 0x000000ff0000720c */ /* 0x000fe20003f25070 */
[----:B-1----:R-:W3:Y:S01]  /*71a20*/  LDL.LU R42, [R1+0x16d0] ;  /* 0x0016d000012a7983 */ /* 0x002ee20000300800 */
[----:B------:R-:W3:Y:S01]  /*71a30*/  LDL.LU R41, [R1+0x16d4] ;  /* 0x0016d40001297983 */ /* 0x000ee20000300800 */
[----:B------:R-:W-:-:S05]  /*71a40*/  IADD3 R37, P2, R37, R56, RZ ;  /* 0x0000003825257210 */ /* 0x000fca0007f5e0ff */
[----:B------:R-:W-:Y:S01]  /*71a50*/  IMAD.X R38, R38, 0x1, R2, P2 ;  /* 0x0000000126267824 */ /* 0x000fe200010e0602 */
[----:B------:R-:W-:Y:S01]  /*71a60*/  IADD3 R35, P3, R35, R56, RZ ;  /* 0x0000003823237210 */ /* 0x000fe20007f7e0ff */
[----:B------:R-:W-:Y:S03]  /*71a70*/  STL [R1+0x164c], R37 ;  /* 0x00164c2501007387 */ /* 0x000fe60000100800 */
[----:B------:R-:W-:Y:S01]  /*71a80*/  IADD3.X R36, R36, R2, RZ, P3, !PT ;  /* 0x0000000224247210 */ /* 0x000fe20001ffe4ff */
[----:B------:R1:W-:Y:S01]  /*71a90*/  STL [R1+0x1648], R38 ;  /* 0x0016482601007387 */ /* 0x0003e20000100800 */
[----:B------:R-:W-:Y:S02]  /*71aa0*/  STL [R1+0x1654], R35 ;  /* 0x0016542301007387 */ /* 0x000fe40000100800 */
[----:B------:R-:W-:Y:S01]  /*71ab0*/  IMAD.MOV.U32 R29, RZ, RZ, R40 ;  /* 0x000000ffff1d7224 */ /* 0x000fe200078e0028 */
[----:B------:R-:W-:Y:S01]  /*71ac0*/  MOV R28, R39 ;  /* 0x00000027001c7202 */ /* 0x000fe20000000f00 */
[----:B------:R1:W-:Y:S01]  /*71ad0*/  STL [R1+0x1650], R36 ;  /* 0x0016502401007387 */ /* 0x0003e20000100800 */
[----:B------:R-:W3:Y:S02]  /*71ae0*/  LDL.LU R40, [R1+0x16d8] ;  /* 0x0016d80001287983 */ /* 0x000ee40000300800 */
[----:B------:R-:W3:Y:S01]  /*71af0*/  LDL.LU R39, [R1+0x16dc] ;  /* 0x0016dc0001277983 */ /* 0x000ee20000300800 */
[----:B------:R1:W-:Y:S02]  /*71b00*/  LDGSTS.E [R33+0x37000], [R28.64], P1 ;  /* 0x370000001c217fae */ /* 0x0003e40008921844 */
[----:B-1----:R-:W-:-:S02]  /*71b10*/  IMAD.MOV.U32 R28, RZ, RZ, R37 ;  /* 0x000000ffff1c7224 */ /* 0x002fc400078e0025 */
[----:B------:R-:W-:Y:S02]  /*71b20*/  IMAD.MOV.U32 R29, RZ, RZ, R38 ;  /* 0x000000ffff1d7224 */ /* 0x000fe400078e0026 */
[----:B------:R-:W3:Y:S04]  /*71b30*/  LDL.LU R38, [R1+0x1740] ;  /* 0x0017400001267983 */ /* 0x000ee80000300800 */
[----:B------:R1:W-:Y:S01]  /*71b40*/  LDGSTS.E [R33+0x37200], [R28.64], P1 ;  /* 0x372000001c217fae */ /* 0x0003e20008921844 */
[----:B------:R-:W3:Y:S01]  /*71b50*/  LDL.LU R37, [R1+0x1744] ;  /* 0x0017440001257983 */ /* 0x000ee20000300800 */
[----:B-1----:R-:W-:Y:S01]  /*71b60*/  MOV R28, R35 ;  /* 0x00000023001c7202 */ /* 0x002fe20000000f00 */
[----:B------:R-:W-:Y:S02]  /*71b70*/  IMAD.MOV.U32 R29, RZ, RZ, R36 ;  /* 0x000000ffff1d7224 */ /* 0x000fe400078e0024 */
[----:B------:R-:W3:Y:S01]  /*71b80*/  LDL.LU R36, [R1+0x1748] ;  /* 0x0017480001247983 */ /* 0x000ee20000300800 */
[----:B------:R-:W3:Y:S03]  /*71b90*/  LDL.LU R35, [R1+0x174c] ;  /* 0x00174c0001237983 */ /* 0x000ee60000300800 */
[----:B------:R1:W-:Y:S01]  /*71ba0*/  LDGSTS.E [R33+0x37400], [R28.64], P1 ;  /* 0x374000001c217fae */ /* 0x0003e20008921844 */
[----:B--2---:R-:W-:-:S02]  /*71bb0*/  IADD3 R30, P3, R30, R56, RZ ;  /* 0x000000381e1e7210 */ /* 0x004fc40007f7e0ff */
[----:B----4-:R-:W-:-:S03]  /*71bc0*/  IADD3 R31, P4, R31, R56, RZ ;  /* 0x000000381f1f7210 */ /* 0x010fc60007f9e0ff */
[----:B---3--:R-:W-:Y:S01]  /*71bd0*/  IMAD.X R32, R32, 0x1, R2, P3 ;  /* 0x0000000120207824 */ /* 0x008fe200018e0602 */
[----:B------:R-:W-:Y:S01]  /*71be0*/  STL [R1+0x165c], R30 ;  /* 0x00165c1e01007387 */ /* 0x000fe20000100800 */
[----:B------:R-:W-:Y:S01]  /*71bf0*/  IADD3.X R34, R34, R2, RZ, P4, !PT ;  /* 0x0000000222227210 */ /* 0x000fe200027fe4ff */
[----:B-1----:R-:W-:Y:S02]  /*71c00*/  IMAD.MOV.U32 R28, RZ, RZ, R30 ;  /* 0x000000ffff1c7224 */ /* 0x002fe400078e001e */
[----:B------:R-:W-:Y:S01]  /*71c10*/  IMAD.MOV.U32 R29, RZ, RZ, R32 ;  /* 0x000000ffff1d7224 */ /* 0x000fe200078e0020 */
[----:B------:R1:W-:Y:S01]  /*71c20*/  STL [R1+0x1658], R32 ;  /* 0x0016582001007387 */ /* 0x0003e20000100800 */
[----:B------:R-:W-:Y:S03]  /*71c30*/  STL [R1+0x16c4], R31 ;  /* 0x0016c41f01007387 */ /* 0x000fe60000100800 */
[----:B------:R2:W-:Y:S04]  /*71c40*/  LDGSTS.E [R33+0x37600], [R28.64], P1 ;  /* 0x376000001c217fae */ /* 0x0005e80008921844 */
[----:B-1----:R-:W3:Y:S01]  /*71c50*/  LDL.LU R32, [R1+0x1754] ;  /* 0x0017540001207983 */ /* 0x002ee20000300800 */
[----:B------:R1:W-:Y:S02]  /*71c60*/  STL [R1+0x16c0], R34 ;  /* 0x0016c02201007387 */ /* 0x0003e40000100800 */
[----:B------:R-:W4:Y:S02]  /*71c70*/  LDL.LU R30, [R1+0x175c] ;  /* 0x00175c00011e7983 */ /* 0x000f240000300800 */
[----:B--2---:R-:W-:-:S02]  /*71c80*/  IMAD.MOV.U32 R29, RZ, RZ, R34 ;  /* 0x000000ffff1d7224 */ /* 0x004fc400078e0022 */
[----:B-1----:R-:W4:Y:S01]  /*71c90*/  LDL.LU R34, [R1+0x1750] ;  /* 0x0017500001227983 */ /* 0x002f220000300800 */
[----:B------:R-:W-:Y:S02]  /*71ca0*/  MOV R28, R31 ;  /* 0x0000001f001c7202 */ /* 0x000fe40000000f00 */
[----:B------:R-:W4:Y:S01]  /*71cb0*/  LDL.LU R31, [R1+0x1758] ;  /* 0x00175800011f7983 */ /* 0x000f220000300800 */
[----:B------:R-:W-:-:S04]  /*71cc0*/  ISETP.GT.AND P2, PT, R3, 0x72, PT ;  /* 0x000000720300780c */ /* 0x000fc80003f44270 */
[----:B------:R-:W-:-:S04]  /*71cd0*/  SEL R0, RZ, 0x4, !P2 ;  /* 0x00000004ff007807 */ /* 0x000fc80005000000 */
[----:B------:R-:W-:-:S04]  /*71ce0*/  SEL R0, R0, RZ, !P0 ;  /* 0x000000ff00007207 */ /* 0x000fc80004000000 */
[----:B------:R-:W-:Y:S02]  /*71cf0*/  ISETP.NE.U32.AND P2, PT, R0, RZ, PT ;  /* 0x000000ff0000720c */ /* 0x000fe40003f45070 */
[----:B------:R-:W-:-:S05]  /*71d00*/  IADD3 R43, P1, R43, R56, RZ ;  /* 0x000000382b2b7210 */ /* 0x000fca0007f3e0ff */
[----:B------:R-:W-:Y:S01]  /*71d10*/  IMAD.X R44, R44, 0x1, R2, P1 ;  /* 0x000000012c2c7824 */ /* 0x000fe200008e0602 */
[----:B------:R-:W-:-:S05]  /*71d20*/  IADD3 R41, P3, R41, R56, RZ ;  /* 0x0000003829297210 */ /* 0x000fca0007f7e0ff */
[----:B------:R1:W-:Y:S01]  /*71d30*/  LDGSTS.E [R33+0x39000], [R28.64], P2 ;  /* 0x390000001c217fae */ /* 0x0003e20009121844 */
[----:B------:R-:W-:Y:S01]  /*71d40*/  IADD3.X R42, R42, R2, RZ, P3, !PT ;  /* 0x000000022a2a7210 */ /* 0x000fe20001ffe4ff */
[----:B-1----:R-:W-:Y:S02]  /*71d50*/  IMAD.MOV.U32 R28, RZ, RZ, R43 ;  /* 0x000000ffff1c7224 */ /* 0x002fe400078e002b */
[----:B------:R-:W-:Y:S01]  /*71d60*/  IMAD.MOV.U32 R29, RZ, RZ, R44 ;  /* 0x000000ffff1d7224 */ /* 0x000fe200078e002c */
[----:B------:R-:W-:-:S04]  /*71d70*/  ISETP.GT.AND P1, PT, R3, 0x76, PT ;  /* 0x000000760300780c */ /* 0x000fc80003f24270 */
[----:B------:R1:W-:Y:S01]  /*71d80*/  LDGSTS.E [R33+0x39200], [R28.64], P2 ;  /* 0x392000001c217fae */ /* 0x0003e20009121844 */
[----:B------:R-:W-:Y:S02]  /*71d90*/  SEL R0, RZ, 0x4, !P1 ;  /* 0x00000004ff007807 */ /* 0x000fe40004800000 */
[----:B------:R-:W-:Y:S02]  /*71da0*/  IADD3 R39, P3, R39, R56, RZ ;  /* 0x0000003827277210 */ /* 0x000fe40007f7e0ff */
[----:B-1----:R-:W-:Y:S01]  /*71db0*/  MOV R28, R41 ;  /* 0x00000029001c7202 */ /* 0x002fe20000000f00 */
[----:B------:R-:W-:Y:S02]  /*71dc0*/  IMAD.MOV.U32 R29, RZ, RZ, R42 ;  /* 0x000000ffff1d7224 */ /* 0x000fe400078e002a */
[----:B------:R-:W-:-:S03]  /*71dd0*/  IMAD.X R40, R40, 0x1, R2, P3 ;  /* 0x0000000128287824 */ /* 0x000fc600018e0602 */
[----:B------:R1:W-:Y:S01]  /*71de0*/  LDGSTS.E [R33+0x39400], [R28.64], P2 ;  /* 0x394000001c217fae */ /* 0x0003e20009121844 */
[----:B------:R-:W-:-:S03]  /*71df0*/  SEL R0, R0, RZ, !P0 ;  /* 0x000000ff00007207 */ /* 0x000fc60004000000 */
[----:B------:R-:W-:Y:S01]  /*71e00*/  STL [R1+0x16cc], R43 ;  /* 0x0016cc2b01007387 */ /* 0x000fe20000100800 */
[----:B-1----:R-:W-:Y:S01]  /*71e10*/  MOV R28, R39 ;  /* 0x00000027001c7202 */ /* 0x002fe20000000f00 */
[----:B------:R-:W-:Y:S01]  /*71e20*/  IMAD.MOV.U32 R29, RZ, RZ, R40 ;  /* 0x000000ffff1d7224 */ /* 0x000fe200078e0028 */
[----:B------:R-:W-:-:S04]  /*71e30*/  ISETP.NE.U32.AND P1, PT, R0, RZ, PT ;  /* 0x000000ff0000720c */ /* 0x000fc80003f25070 */
[----:B------:R1:W-:Y:S01]  /*71e40*/  LDGSTS.E [R33+0x39600], [R28.64], P2 ;  /* 0x396000001c217fae */ /* 0x0003e20009121844 */
[----:B------:R-:W-:-:S03]  /*71e50*/  IADD3 R37, P2, R37, R56, RZ ;  /* 0x0000003825257210 */ /* 0x000fc60007f5e0ff */
[----:B------:R-:W-:Y:S01]  /*71e60*/  STL [R1+0x16c8], R44 ;  /* 0x0016c82c01007387 */ /* 0x000fe20000100800 */
[----:B------:R-:W-:Y:S02]  /*71e70*/  STL [R1+0x16d4], R41 ;  /* 0x0016d42901007387 */ /* 0x000fe40000100800 */
[----:B------:R-:W-:Y:S02]  /*71e80*/  STL [R1+0x16d0], R42 ;  /* 0x0016d02a01007387 */ /* 0x000fe40000100800 */
[----:B------:R-:W-:Y:S01]  /*71e90*/  IMAD.X R38, R38, 0x1, R2, P2 ;  /* 0x0000000126267824 */ /* 0x000fe200010e0602 */
[----:B------:R-:W-:Y:S01]  /*71ea0*/  IADD3 R35, P3, R35, R56, RZ ;  /* 0x0000003823237210 */ /* 0x000fe20007f7e0ff */
[----:B------:R-:W-:Y:S01]  /*71eb0*/  STL [R1+0x16dc], R39 ;  /* 0x0016dc2701007387 */ /* 0x000fe20000100800 */
[----:B------:R-:W-:Y:S02]  /*71ec0*/  STL [R1+0x16d8], R40 ;  /* 0x0016d82801007387 */ /* 0x000fe40000100800 */
[----:B------:R-:W-:Y:S01]  /*71ed0*/  IADD3.X R36, R36, R2, RZ, P3, !PT ;  /* 0x0000000224247210 */ /* 0x000fe20001ffe4ff */
[----:B------:R-:W-:Y:S01]  /*71ee0*/  STL [R1+0x1744], R37 ;  /* 0x0017442501007387 */ /* 0x000fe20000100800 */
[----:B------:R-:W-:Y:S02]  /*71ef0*/  STL [R1+0x1740], R38 ;  /* 0x0017402601007387 */ /* 0x000fe40000100800 */
[----:B-1----:R-:W-:-:S02]  /*71f00*/  IMAD.MOV.U32 R28, RZ, RZ, R37 ;  /* 0x000000ffff1c7224 */ /* 0x002fc400078e0025 */
[----:B------:R-:W-:Y:S01]  /*71f10*/  IMAD.MOV.U32 R29, RZ, RZ, R38 ;  /* 0x000000ffff1d7224 */ /* 0x000fe200078e0026 */
[----:B------:R-:W-:Y:S01]  /*71f20*/  STL [R1+0x174c], R35 ;  /* 0x00174c2301007387 */ /* 0x000fe20000100800 */
[----:B------:R1:W-:Y:S02]  /*71f30*/  STL [R1+0x1748], R36 ;  /* 0x0017482401007387 */ /* 0x0003e40000100800 */
[----:B------:R-:W2:Y:S01]  /*71f40*/  LDL.LU.64 R54, [R1+0xed0] ;  /* 0x000ed00001367983 */ /* 0x000ea20000300a00 */
[----:B------:R1:W-:Y:S02]  /*71f50*/  LDGSTS.E [R33+0x3b000], [R28.64], P1 ;  /* 0x3b0000001c217fae */ /* 0x0003e40008921844 */
[----:B-1----:R-:W-:Y:S01]  /*71f60*/  MOV R28, R35 ;  /* 0x00000023001c7202 */ /* 0x002fe20000000f00 */
[----:B------:R-:W-:-:S05]  /*71f70*/  IMAD.MOV.U32 R29, RZ, RZ, R36 ;  /* 0x000000ffff1d7224 */ /* 0x000fca00078e0024 */
[----:B------:R1:W-:Y:S01]  /*71f80*/  LDGSTS.E [R33+0x3b200], [R28.64], P1 ;  /* 0x3b2000001c217fae */ /* 0x0003e20008921844 */
[-C--:B---3--:R-:W-:Y:S02]  /*71f90*/  IADD3 R32, P2, R32, R56.reuse, RZ ;  /* 0x0000003820207210 */ /* 0x088fe40007f5e0ff */
[----:B----4-:R-:W-:-:S03]  /*71fa0*/  IADD3 R30, P3, R30, R56, RZ ;  /* 0x000000381e1e7210 */ /* 0x010fc60007f7e0ff */
[----:B------:R-:W-:Y:S01]  /*71fb0*/  STL [R1+0x1754], R32 ;  /* 0x0017542001007387 */ /* 0x000fe20000100800 */
[----:B------:R-:W-:Y:S01]  /*71fc0*/  IMAD.X R34, R34, 0x1, R2, P2 ;  /* 0x0000000122227824 */ /* 0x000fe200010e0602 */
[----:B------:R-:W-:-:S04]  /*71fd0*/  IADD3.X R31, R31, R2, RZ, P3, !PT ;  /* 0x000000021f1f7210 */ /* 0x000fc80001ffe4ff */
[----:B------:R3:W-:Y:S01]  /*71fe0*/  STL [R1+0x1750], R34 ;  /* 0x0017502201007387 */ /* 0x0007e20000100800 */
[----:B------:R-:W-:Y:S02]  /*71ff0*/  STL [R1+0x175c], R30 ;  /* 0x00175c1e01007387 */ /* 0x000fe40000100800 */
[----:B------:R-:W4:Y:S02]  /*72000*/  LDL.LU.64 R36, [R1+0xec8] ;  /* 0x000ec80001247983 */ /* 0x000f240000300a00 */
[----:B-1----:R-:W-:Y:S02]  /*72010*/  IMAD.MOV.U32 R28, RZ, RZ, R32 ;  /* 0x000000ffff1c7224 */ /* 0x002fe400078e0020 */
[----:B------:R-:W-:Y:S01]  /*72020*/  IMAD.MOV.U32 R29, RZ, RZ, R34 ;  /* 0x000000ffff1d7224 */ /* 0x000fe200078e0022 */
[----:B------:R1:W-:Y:S04]  /*72030*/  STL [R1+0x1758], R31 ;  /* 0x0017581f01007387 */ /* 0x0003e80000100800 */
[----:B------:R1:W-:Y:S04]  /*72040*/  LDGSTS.E [R33+0x3b400], [R28.64], P1 ;  /* 0x3b4000001c217fae */ /* 0x0003e80008921844 */
[----:B---3--:R-:W3:Y:S01]  /*72050*/  LDL.LU.64 R34, [R1+0xec0] ;  /* 0x000ec00001227983 */ /* 0x008ee20000300a00 */
[----:B-1----:R-:W-:Y:S01]  /*72060*/  MOV R28, R30 ;  /* 0x0000001e001c7202 */ /* 0x002fe20000000f00 */
[----:B------:R-:W-:-:S02]  /*72070*/  IMAD.MOV.U32 R29, RZ, RZ, R31 ;  /* 0x000000ffff1d7224 */ /* 0x000fc400078e001f */
[----:B------:R-:W3:Y:S01]  /*72080*/  LDL.LU.64 R30, [R1+0xeb8] ;  /* 0x000eb800011e7983 */ /* 0x000ee20000300a00 */
[----:B------:R-:W3:Y:S02]  /*72090*/  LDL.LU.64 R52, [R1+0xe50] ;  /* 0x000e500001347983 */ /* 0x000ee40000300a00 */
[----:B------:R-:W3:Y:S02]  /*720a0*/  LDL.LU.64 R40, [R1+0xe48] ;  /* 0x000e480001287983 */ /* 0x000ee40000300a00 */
[----:B------:R-:W3:Y:S01]  /*720b0*/  LDL.LU.64 R42, [R1+0xe40] ;  /* 0x000e4000012a7983 */ /* 0x000ee20000300a00 */
[----:B------:R-:W3:Y:S01]  /*720c0*/  LDL.LU.64 R50, [R1+0xe38] ;  /* 0x000e380001327983 */ /* 0x000ee20000300a00 */
[----:B------:R-:W3:Y:S02]  /*720d0*/  LDL.LU R49, [R1+0x1dc0] ;  /* 0x001dc00001317983 */ /* 0x000ee40000300800 */
[----:B------:R-:W3:Y:S02]  /*720e0*/  LDL.LU R48, [R1+0x1dcc] ;  /* 0x001dcc0001307983 */ /* 0x000ee40000300800 */
[----:B------:R-:W3:Y:S01]  /*720f0*/  LDL.LU R47, [R1+0x1db8] ;  /* 0x001db800012f7983 */ /* 0x000ee20000300800 */
[----:B------:R-:W3:Y:S01]  /*72100*/  LDL.LU R46, [R1+0x1dc4] ;  /* 0x001dc400012e7983 */ /* 0x000ee20000300800 */
[----:B------:R-:W3:Y:S02]  /*72110*/  LDL.LU R45, [R1+0x1db0] ;  /* 0x001db000012d7983 */ /* 0x000ee40000300800 */
[----:B------:R-:W3:Y:S01]  /*72120*/  LDL.LU R44, [R1+0x1dbc] ;  /* 0x001dbc00012c7983 */ /* 0x000ee20000300800 */
[----:B------:R1:W-:Y:S01]  /*72130*/  LDGSTS.E [R33+0x3b600], [R28.64], P1 ;  /* 0x3b6000001c217fae */ /* 0x0003e20008921844 */
[----:B------:R-:W-:-:S04]  /*72140*/  ISETP.GT.AND P1, PT, R3, 0x7a, PT ;  /* 0x0000007a0300780c */ /* 0x000fc80003f24270 */
[----:B------:R-:W-:Y:S01]  /*72150*/  SEL R0, RZ, 0x4, !P1 ;  /* 0x00000004ff007807 */ /* 0x000fe20004800000 */
[----:B------:R-:W-:-:S03]  /*72160*/  ISETP.GT.AND P1, PT, R3, 0x7e, PT ;  /* 0x0000007e0300780c */ /* 0x000fc60003f24270 */
[----:B------:R-:W-:Y:S02]  /*72170*/  SEL R0, R0, RZ, !P0 ;  /* 0x000000ff00007207 */ /* 0x000fe40004000000 */
[----:B------:R-:W-:Y:S02]  /*72180*/  ISETP.GT.AND P3, PT, R3, 0x3, PT ;  /* 0x000000030300780c */ /* 0x000fe40003f64270 */
[----:B------:R-:W-:Y:S01]  /*72190*/  ISETP.NE.U32.AND P2, PT, R0, RZ, PT ;  /* 0x000000ff0000720c */ /* 0x000fe20003f45070 */
[----:B------:R-:W-:Y:S01]  /*721a0*/  SEL R0, RZ, 0x4, !P1 ;  /* 0x00000004ff007807 */ /* 0x000fe20004800000 */
[----:B-1----:R-:W-:-:S03]  /*721b0*/  SEL R28, RZ, 0x4, !P3 ;  /* 0x00000004ff1c7807 */ /* 0x002fc60005800000 */
[----:B------:R-:W-:Y:S02]  /*721c0*/  SEL R0, R0, RZ, !P0 ;  /* 0x000000ff00007207 */ /* 0x000fe40004000000 */
[----:B------:R-:W-:Y:S02]  /*721d0*/  SEL R28, R28, RZ, !P0 ;  /* 0x000000ff1c1c7207 */ /* 0x000fe40004000000 */
[----:B------:R-:W-:Y:S02]  /*721e0*/  ISETP.NE.U32.AND P3, PT, R0, RZ, PT ;  /* 0x000000ff0000720c */ /* 0x000fe40003f65070 */
[----:B------:R-:W-:Y:S02]  /*721f0*/  ISETP.NE.U32.AND P1, PT, R28, RZ, PT ;  /* 0x000000ff1c00720c */ /* 0x000fe40003f25070 */
[----:B--2---:R-:W-:-:S05]  /*72200*/  IADD3 R39, P4, R54, R56, RZ ;  /* 0x0000003836277210 */ /* 0x004fca0007f9e0ff */
[----:B------:R-:W-:Y:S02]  /*72210*/  IMAD.X R0, R55, 0x1, R2, P4 ;  /* 0x0000000137007824 */ /* 0x000fe400020e0602 */
[----:B------:R-:W-:Y:S02]  /*72220*/  IMAD.MOV.U32 R172, RZ, RZ, R39 ;  /* 0x000000ffffac7224 */ /* 0x000fe400078e0027 */
[----:B------:R-:W-:-:S05]  /*72230*/  IMAD.MOV.U32 R173, RZ, RZ, R0 ;  /* 0x000000ffffad7224 */ /* 0x000fca00078e0000 */
[----:B------:R1:W-:Y:S01]  /*72240*/  LDGSTS.E [R33+0x3d000], [R172.64], P2 ;  /* 0x3d000000ac217fae */ /* 0x0003e20009121844 */
[----:B----4-:R-:W-:-:S04]  /*72250*/  IADD3 R38, P4, R36, R56, RZ ;  /* 0x0000003824267210 */ /* 0x010fc80007f9e0ff */
[----:B------:R-:W-:Y:S02]  /*72260*/  IADD3.X R28, R37, R2, RZ, P4, !PT ;  /* 0x00000002251c7210 */ /* 0x000fe400027fe4ff */
[----:B---3--:R-:W-:-:S05]  /*72270*/  IADD3 R37, P4, R34, R56, RZ ;  /* 0x0000003822257210 */ /* 0x008fca0007f9e0ff */
[----:B------:R-:W-:Y:S01]  /*72280*/  IMAD.X R29, R35, 0x1, R2, P4 ;  /* 0x00000001231d7824 */ /* 0x000fe200020e0602 */
[----:B------:R-:W-:-:S05]  /*72290*/  IADD3 R36, P4, R30, R56, RZ ;  /* 0x000000381e247210 */ /* 0x000fca0007f9e0ff */
[----:B------:R-:W-:Y:S01]  /*722a0*/  IMAD.X R30, R31, 0x1, R2, P4 ;  /* 0x000000011f1e7824 */ /* 0x000fe200020e0602 */
[----:B------:R-:W-:-:S04]  /*722b0*/  IADD3 R35, P4, R52, R56, RZ ;  /* 0x0000003834237210 */ /* 0x000fc80007f9e0ff */
[----:B------:R-:W-:Y:S01]  /*722c0*/  IADD3.X R31, R53, R2, RZ, P4, !PT ;  /* 0x00000002351f7210 */ /* 0x000fe200027fe4ff */
[----:B------:R-:W-:-:S05]  /*722d0*/  IADD3 R34, P4, R40, R56, RZ ;  /* 0x0000003828227210 */ /* 0x000fca0007f9e0ff */
[----:B------:R-:W-:Y:S01]  /*722e0*/  IMAD.X R32, R41, 0x1, R2, P4 ;  /* 0x0000000129207824 */ /* 0x000fe200020e0602 */
[----:B------:R-:W-:-:S05]  /*722f0*/  IADD3 R41, P4, R42, R56, RZ ;  /* 0x000000382a297210 */ /* 0x000fca0007f9e0ff */
[----:B------:R-:W-:Y:S01]  /*72300*/  IMAD.X R40, R43, 0x1, R2, P4 ;  /* 0x000000012b287824 */ /* 0x000fe200020e0602 */
[----:B------:R-:W-:Y:S02]  /*72310*/  IADD3 R43, P4, R50, R56, RZ ;  /* 0x00000038322b7210 */ /* 0x000fe40007f9e0ff */
[----:B------:R-:W-:Y:S02]  /*72320*/  MOV R170, R38 ;  /* 0x0000002600aa7202 */ /* 0x000fe40000000f00 */
[----:B------:R-:W-:Y:S02]  /*72330*/  IADD3.X R42, R51, R2, RZ, P4, !PT ;  /* 0x00000002332a7210 */ /* 0x000fe400027fe4ff */
[----:B------:R-:W-:Y:S01]  /*72340*/  LOP3.LUT R41, R41, R40, RZ, 0x3c, !PT ;  /* 0x0000002829297212 */ /* 0x000fe200078e3cff */
[----:B------:R-:W-:Y:S02]  /*72350*/  IADD3 R48, P4, R48, R56, RZ ;  /* 0x0000003830307210 */ /* 0x000fe40007f9e0ff */
[----:B------:R-:W-:-:S02]  /*72360*/  IMAD.MOV.U32 R171, RZ, RZ, R28 ;  /* 0x000000ffffab7224 */ /* 0x000fc400078e001c */
[----:B------:R-:W-:Y:S01]  /*72370*/  IMAD.MOV.U32 R168, RZ, RZ, R37 ;  /* 0x000000ffffa87224 */ /* 0x000fe200078e0025 */
[----:B------:R-:W-:Y:S02]  /*72380*/  MOV R169, R29 ;  /* 0x0000001d00a97202 */ /* 0x000fe40000000f00 */
[C---:B------:R-:W-:Y:S01]  /*72390*/  LOP3.LUT R40, R41.reuse, R40, RZ, 0x3c, !PT ;  /* 0x0000002829287212 */ /* 0x040fe200078e3cff */
[----:B------:R-:W-:Y:S02]  /*723a0*/  IMAD.MOV.U32 R58, RZ, RZ, R36 ;  /* 0x000000ffff3a7224 */ /* 0x000fe400078e0024 */
[----:B------:R-:W-:Y:S01]  /*723b0*/  IMAD.MOV.U32 R59, RZ, RZ, R30 ;  /* 0x000000ffff3b7224 */ /* 0x000fe200078e001e */
[----:B------:R-:W-:Y:S01]  /*723c0*/  STL [R1+0x1dcc], R48 ;  /* 0x001dcc3001007387 */ /* 0x000fe20000100800 */
[----:B------:R-:W-:Y:S01]  /*723d0*/  MOV R54, R35 ;  /* 0x0000002300367202 */ /* 0x000fe20000000f00 */
[----:B------:R-:W-:Y:S02]  /*723e0*/  IMAD.MOV.U32 R55, RZ, RZ, R31 ;  /* 0x000000ffff377224 */ /* 0x000fe400078e001f */
[----:B------:R-:W-:Y:S02]  /*723f0*/  STL.64 [R1+0xed0], R172 ;  /* 0x000ed0ac01007387 */ /* 0x000fe40000100a00 */
[----:B------:R-:W-:Y:S01]  /*72400*/  IMAD.MOV.U32 R52, RZ, RZ, R34 ;  /* 0x000000ffff347224 */ /* 0x000fe200078e0022 */
[----:B------:R-:W-:Y:S01]  /*72410*/  MOV R53, R32 ;  /* 0x0000002000357202 */ /* 0x000fe20000000f00 */
[----:B------:R-:W-:Y:S01]  /*72420*/  STL.64 [R1+0xec8], R170 ;  /* 0x000ec8aa01007387 */ /* 0x000fe20000100a00 */
[----:B------:R-:W-:Y:S01]  /*72430*/  LOP3.LUT R41, R41, R40, RZ, 0x3c, !PT ;  /* 0x0000002829297212 */ /* 0x000fe200078e3cff */
[----:B------:R-:W-:Y:S02]  /*72440*/  STL.64 [R1+0xec0], R168 ;  /* 0x000ec0a801007387 */ /* 0x000fe40000100a00 */
[----:B------:R-:W-:-:S02]  /*72450*/  IMAD.MOV.U32 R50, RZ, RZ, R43 ;  /* 0x000000ffff327224 */ /* 0x000fc400078e002b */
[----:B------:R-:W-:Y:S01]  /*72460*/  IMAD.MOV.U32 R51, RZ, RZ, R42 ;  /* 0x000000ffff337224 */ /* 0x000fe200078e002a */
[----:B------:R-:W-:Y:S01]  /*72470*/  STL.64 [R1+0xeb8], R58 ;  /* 0x000eb83a01007387 */ /* 0x000fe20000100a00 */
[----:B------:R-:W-:Y:S02]  /*72480*/  STL.64 [R1+0xe50], R54 ;  /* 0x000e503601007387 */ /* 0x000fe40000100a00 */
[----:B------:R-:W-:Y:S02]  /*72490*/  STL.64 [R1+0xe48], R52 ;  /* 0x000e483401007387 */ /* 0x000fe40000100a00 */
[----:B------:R2:W-:Y:S01]  /*724a0*/  STL.64 [R1+0xe40], R40 ;  /* 0x000e402801007387 */ /* 0x0005e20000100a00 */
[----:B------:R-:W-:Y:S01]  /*724b0*/  STL.64 [R1+0xe38], R50 ;  /* 0x000e383201007387 */ /* 0x000fe20000100a00 */
[----:B------:R-:W3:Y:S02]  /*724c0*/  LDL.LU R32, [R1+0x1db4] ;  /* 0x001db40001207983 */ /* 0x000ee40000300800 */
[----:B------:R-:W4:Y:S02]  /*724d0*/  LDL.LU R30, [R1+0x1d4c] ;  /* 0x001d4c00011e7983 */ /* 0x000f240000300800 */
[----:B------:R-:W4:Y:S01]  /*724e0*/  LDL.LU R42, [R1+0x1d88] ;  /* 0x001d8800012a7983 */ /* 0x000f220000300800 */
[----:B------:R-:W4:Y:S04]  /*724f0*/  LDL.LU R31, [R1+0x1d40] ;  /* 0x001d4000011f7983 */ /* 0x000f280000300800 */
[----:B------:R1:W-:Y:S01]  /*72500*/  LDGSTS.E [R33+0x3d200], [R170.64], P2 ;  /* 0x3d200000aa217fae */ /* 0x0003e20009121844 */
[----:B------:R-:W-:-:S02]  /*72510*/  IMAD.X R49, R49, 0x1, R2, P4 ;  /* 0x0000000131317824 */ /* 0x000fc400020e0602 */
[----:B------:R1:W-:Y:S02]  /*72520*/  LDGSTS.E [R33+0x3d400], [R168.64], P2 ;  /* 0x3d400000a8217fae */ /* 0x0003e40009121844 */
[----:B------:R1:W-:Y:S01]  /*72530*/  LDGSTS.E [R33+0x3d600], [R58.64], P2 ;  /* 0x3d6000003a217fae */ /* 0x0003e20009121844 */
[----:B------:R1:W-:Y:S01]  /*72540*/  LDGSTS.E [R33+0x3f000], [R54.64], P3 ;  /* 0x3f00000036217fae */ /* 0x0003e20009921844 */
[----:B------:R1:W-:Y:S02]  /*72550*/  LDGSTS.E [R33+0x3f200], [R52.64], P3 ;  /* 0x3f20000034217fae */ /* 0x0003e40009921844 */
[----:B------:R2:W-:Y:S01]  /*72560*/  LDGSTS.E [R33+0x3f400], [R40.64], P3 ;  /* 0x3f40000028217fae */ /* 0x0005e20009921844 */
[----:B------:R-:W-:Y:S01]  /*72570*/  STL [R1+0x1dc0], R49 ;  /* 0x001dc03101007387 */ /* 0x000fe20000100800 */
[-C--:B------:R-:W-:Y:S01]  /*72580*/  IADD3 R46, P2, R46, R56.reuse, RZ ;  /* 0x000000382e2e7210 */ /* 0x080fe20007f5e0ff */
[----:B------:R1:W-:Y:S02]  /*72590*/  LDGSTS.E [R33+0x3f600], [R50.64], P3 ;  /* 0x3f60000032217fae */ /* 0x0003e40009921844 */
[----:B--2---:R-:W2:Y:S01]  /*725a0*/  LDL.LU R41, [R1+0x1d38] ;  /* 0x001d380001297983 */ /* 0x004ea20000300800 */
[----:B------:R-:W2:Y:S02]  /*725b0*/  LDL.LU R40, [R1+0x1d44] ;  /* 0x001d440001287983 */ /* 0x000ea40000300800 */
[----:B------:R-:W2:Y:S02]  /*725c0*/  LDL.LU R39, [R1+0x1d30] ;  /* 0x001d300001277983 */ /* 0x000ea40000300800 */
[----:B------:R-:W2:Y:S01]  /*725d0*/  LDL.LU R38, [R1+0x1d3c] ;  /* 0x001d3c0001267983 */ /* 0x000ea20000300800 */
[----:B------:R-:W-:Y:S01]  /*725e0*/  IADD3 R44, P3, R44, R56, RZ ;  /* 0x000000382c2c7210 */ /* 0x000fe20007f7e0ff */
[----:B------:R-:W-:Y:S01]  /*725f0*/  IMAD.X R47, R47, 0x1, R2, P2 ;  /* 0x000000012f2f7824 */ /* 0x000fe200010e0602 */
[----:B------:R-:W-:Y:S02]  /*72600*/  STL [R1+0x1dc4], R46 ;  /* 0x001dc42e01007387 */ /* 0x000fe40000100800 */
[----:B------:R-:W-:-:S02]  /*72610*/  IADD3.X R45, R45, R2, RZ, P3, !PT ;  /* 0x000000022d2d7210 */ /* 0x000fc40001ffe4ff */
[----:B------:R-:W-:Y:S01]  /*72620*/  STL [R1+0x1db8], R47 ;  /* 0x001db82f01007387 */ /* 0x000fe20000100800 */
[----:B------:R-:W-:Y:S02]  /*72630*/  STL [R1+0x1dbc], R44 ;  /* 0x001dbc2c01007387 */ /* 0x000fe40000100800 */
[----:B------:R-:W-:Y:S02]  /*72640*/  STL [R1+0x1db0], R45 ;  /* 0x001db02d01007387 */ /* 0x000fe40000100800 */
[----:B------:R-:W2:Y:S01]  /*72650*/  LDL.LU R37, [R1+0x1d08] ;  /* 0x001d080001257983 */ /* 0x000ea20000300800 */
[----:B------:R-:W2:Y:S01]  /*72660*/  LDL.LU R36, [R1+0x1d34] ;  /* 0x001d340001247983 */ /* 0x000ea20000300800 */
[----:B------:R-:W2:Y:S02]  /*72670*/  LDL.LU R35, [R1+0x1cc0] ;  /* 0x001cc00001237983 */ /* 0x000ea40000300800 */
[----:B------:R-:W2:Y:S01]  /*72680*/  LDL.LU R34, [R1+0x1ccc] ;  /* 0x001ccc0001227983 */ /* 0x000ea20000300800 */
[----:B------:R-:W-:-:S04]  /*72690*/  SHF.L.U32 R251, R57, 0x2, RZ ;  /* 0x0000000239fb7819 */ /* 0x000fc800000006ff */
[----:B------:R-:W-:Y:S02]  /*726a0*/  LOP3.LUT R62, R251, 0x60, RZ, 0x3c, !PT ;  /* 0x00000060fb3e7812 */ /* 0x000fe400078e3cff */
[----:B------:R-:W-:Y:S01]  /*726b0*/  MOV R28, R48 ;  /* 0x00000030001c7202 */ /* 0x000fe20000000f00 */
[----:B------:R-:W-:Y:S02]  /*726c0*/  IMAD.MOV.U32 R29, RZ, RZ, R49 ;  /* 0x000000ffff1d7224 */ /* 0x000fe400078e0031 */
[----:B------:R-:W-:-:S05]  /*726d0*/  IMAD R0, R60, 0x40000, R62 ;  /* 0x000400003c007824 */ /* 0x000fca00078e023e */
[----:B------:R1:W-:Y:S01]  /*726e0*/  LDGSTS.E [R0+0x1800], [R28.64], P1 ;  /* 0x018000001c007fae */ /* 0x0003e20008921844 */
[----:B------:R-:W-:Y:S01]  /*726f0*/  ISETP.GT.AND P2, PT, R3, 0x7, PT ;  /* 0x000000070300780c */ /* 0x000fe20003f44270 */
[----:B-1----:R-:W-:Y:S02]  /*72700*/  IMAD.MOV.U32 R28, RZ, RZ, R46 ;  /* 0x000000ffff1c7224 */ /* 0x002fe400078e002e */
[----:B------:R-:W-:-:S05]  /*72710*/  IMAD.MOV.U32 R29, RZ, RZ, R47 ;  /* 0x000000ffff1d7224 */ /* 0x000fca00078e002f */
[----:B------:R1:W-:Y:S02]  /*72720*/  LDGSTS.E [R0+0x1a00], [R28.64], P1 ;  /* 0x01a000001c007fae */ /* 0x0003e40008921844 */
[----:B-1----:R-:W-:Y:S01]  /*72730*/  MOV R28, R44 ;  /* 0x0000002c001c7202 */ /* 0x002fe20000000f00 */
[----:B------:R-:W-:-:S05]  /*72740*/  IMAD.MOV.U32 R29, RZ, RZ, R45 ;  /* 0x000000ffff1d7224 */ /* 0x000fca00078e002d */
[----:B------:R1:W-:Y:S02]  /*72750*/  LDGSTS.E [R0+0x1c00], [R28.64], P1 ;  /* 0x01c000001c007fae */ /* 0x0003e40008921844 */
[----:B-1----:R-:W-:-:S04]  /*72760*/  SEL R28, RZ, 0x4, !P2 ;  /* 0x00000004ff1c7807 */ /* 0x002fc80005000000 */
[----:B------:R-:W-:-:S04]  /*72770*/  SEL R28, R28, RZ, !P0 ;  /* 0x000000ff1c1c7207 */ /* 0x000fc80004000000 */
[----:B------:R-:W-:Y:S02]  /*72780*/  ISETP.NE.U32.AND P2, PT, R28, RZ, PT ;  /* 0x000000ff1c00720c */ /* 0x000fe40003f45070 */
[-C--:B---3--:R-:W-:Y:S02]  /*72790*/  IADD3 R32, P3, R32, R56.reuse, RZ ;  /* 0x0000003820207210 */ /* 0x088fe40007f7e0ff */
[----:B----4-:R-:W-:-:S03]  /*727a0*/  IADD3 R30, P4, R30, R56, RZ ;  /* 0x000000381e1e7210 */ /* 0x010fc60007f9e0ff */
[----:B------:R-:W-:Y:S01]  /*727b0*/  IMAD.X R42, R42, 0x1, R2, P3 ;  /* 0x000000012a2a7824 */ /* 0x000fe200018e0602 */
[----:B------:R-:W-:Y:S01]  /*727c0*/  IADD3.X R31, R31, R2, RZ, P4, !PT ;  /* 0x000000021f1f7210 */ /* 0x000fe200027fe4ff */
[----:B------:R1:W-:Y:S01]  /*727d0*/  STL [R1+0x1db4], R32 ;  /* 0x001db42001007387 */ /* 0x0003e20000100800 */
[----:B------:R-:W-:Y:S02]  /*727e0*/  IMAD.MOV.U32 R28, RZ, RZ, R32 ;  /* 0x000000ffff1c7224 */ /* 0x000fe400078e0020 */
[----:B------:R-:W-:Y:S02]  /*727f0*/  IMAD.MOV.U32 R29, RZ, RZ, R42 ;  /* 0x000000ffff1d7224 */ /* 0x000fe400078e002a */
[----:B------:R-:W-:Y:S01]  /*72800*/  STL [R1+0x1d88], R42 ;  /* 0x001d882a01007387 */ /* 0x000fe20000100800 */
[----:B------:R-:W-:Y:S01]  /*72810*/  STL [R1+0x1d4c], R30 ;  /* 0x001d4c1e01007387 */ /* 0x000fe20000100800 */
[----:B------:R3:W-:Y:S02]  /*72820*/  STL [R1+0x1d40], R31 ;  /* 0x001d401f01007387 */ /* 0x0007e40000100800 */
[----:B------:R-:W4:Y:S01]  /*72830*/  LDL.LU R33, [R1+0x1cb8] ;  /* 0x001cb80001217983 */ /* 0x000f220000300800 */
[----:B------:R3:W-:Y:S04]  /*72840*/  LDGSTS.E [R0+0x1e00], [R28.64], P1 ;  /* 0x01e000001c007fae */ /* 0x0007e80008921844 */
[----:B-1----:R-:W4:Y:S01]  /*72850*/  LDL.LU R32, [R1+0x1cc4] ;  /* 0x001cc40001207983 */ /* 0x002f220000300800 */
[----:B---3--:R-:W-:Y:S01]  /*72860*/  IMAD.MOV.U32 R29, RZ, RZ, R31 ;  /* 0x000000ffff1d7224 */ /* 0x008fe200078e001f */
[----:B------:R-:W-:-:S02]  /*72870*/  MOV R28, R30 ;  /* 0x0000001e001c7202 */ /* 0x000fc40000000f00 */
[----:B------:R-:W3:Y:S01]  /*72880*/  LDL.LU R31, [R1+0x1cb0] ;  /* 0x001cb000011f7983 */ /* 0x000ee20000300800 */
[----:B------:R-:W3:Y:S01]  /*72890*/  LDL.LU R30, [R1+0x1cbc] ;  /* 0x001cbc00011e7983 */ /* 0x000ee20000300800 */
[-C--:B--2---:R-:W-:Y:S02]  /*728a0*/  IADD3 R40, P1, R40, R56.reuse, RZ ;  /* 0x0000003828287210 */ /* 0x084fe40007f3e0ff */
[----:B------:R-:W-:Y:S01]  /*728b0*/  IADD3 R38, P3, R38, R56, RZ ;  /* 0x0000003826267210 */ /* 0x000fe20007f7e0ff */
[----:B------:R1:W-:Y:S02]  /*728c0*/  LDGSTS.E [R0+0x3800], [R28.64], P2 ;  /* 0x038000001c007fae */ /* 0x0003e40009121844 */
[----:B------:R-:W-:Y:S01]  /*728d0*/  IMAD.X R41, R41, 0x1, R2, P1 ;  /* 0x0000000129297824 */ /* 0x000fe200008e0602 */
[----:B------:R-:W-:Y:S01]  /*728e0*/  IADD3.X R39, R39, R2, RZ, P3, !PT ;  /* 0x0000000227277210 */ /* 0x000fe20001ffe4ff */
[----:B------:R-:W-:Y:S03]  /*728f0*/  STL [R1+0x1d44], R40 ;  /* 0x001d442801007387 */ /* 0x000fe60000100800 */
[----:B------:R2:W-:Y:S02]  /*72900*/  STL [R1+0x1d38], R41 ;  /* 0x001d382901007387 */ /* 0x0005e40000100800 */
[----:B------:R-:W-:Y:S01]  /*72910*/  STL [R1+0x1d3c], R38 ;  /* 0x001d3c2601007387 */ /* 0x000fe20000100800 */
[----:B------:R2:W-:Y:S01]  /*72920*/  STL [R1+0x1d30], R39 ;  /* 0x001d302701007387 */ /* 0x0005e20000100800 */
[----:B-1----:R-:W-:-:S02]  /*72930*/  IMAD.MOV.U32 R28, RZ, RZ, R40 ;  /* 0x000000ffff1c7224 */ /* 0x002fc400078e0028 */
[----:B------:R-:W-:Y:S02]  /*72940*/  IMAD.MOV.U32 R29, RZ, RZ, R41 ;  /* 0x000000ffff1d7224 */ /* 0x000fe400078e0029 */
[----:B--2---:R-:W4:Y:S04]  /*72950*/  LDL.LU R41, [R1+0x1c88] ;  /* 0x001c880001297983 */ /* 0x004f280000300800 */
[----:B------:R1:W-:Y:S01]  /*72960*/  LDGSTS.E [R0+0x3a00], [R28.64], P2 ;  /* 0x03a000001c007fae */ /* 0x0003e20009121844 */
[----:B------:R-:W4:Y:S01]  /*72970*/  LDL.LU R40, [R1+0x1cb4] ;  /* 0x001cb40001287983 */ /* 0x000f220000300800 */
[----:B------:R-:W-:Y:S02]  /*72980*/  ISETP.GT.AND P1, PT, R3, 0xb, PT ;  /* 0x0000000b0300780c */ /* 0x000fe40003f24270 */
[----:B------:R-:W-:-:S02]  /*72990*/  IADD3 R36, P3, R36, R56, RZ ;  /* 0x0000003824247210 */ /* 0x000fc40007f7e0ff */
[----:B-1----:R-:W-:Y:S01]  /*729a0*/  MOV R28, R38 ;  /* 0x00000026001c7202 */ /* 0x002fe20000000f00 */
[----:B------:R-:W-:Y:S02]  /*729b0*/  IMAD.MOV.U32 R29, RZ, RZ, R39 ;  /* 0x000000ffff1d7224 */ /* 0x000fe400078e0027 */
[----:B------:R-:W4:Y:S01]  /*729c0*/  LDL.LU R39, [R1+0x1c40] ;  /* 0x001c400001277983 */ /* 0x000f220000300800 */
[----:B------:R-:W4:Y:S03]  /*729d0*/  LDL.LU R38, [R1+0x1c4c] ;  /* 0x001c4c0001267983 */ /* 0x000f260000300800 */
[----:B------:R1:W-:Y:S01]  /*729e0*/  LDGSTS.E [R0+0x3c00], [R28.64], P2 ;  /* 0x03c000001c007fae */ /* 0x0003e20009121844 */
[----:B------:R-:W-:Y:S01]  /*729f0*/  IADD3 R34, P4, R34, R56, RZ ;  /* 0x0000003822227210 */ /* 0x000fe20007f9e0ff */
[----:B------:R-:W-:Y:S02]  /*72a00*/  IMAD.X R37, R37, 0x1, R2, P3 ;  /* 0x0000000125257824 */ /* 0x000fe400018e0602 */
[----:B------:R-:W-:Y:S01]  /*72a10*/  STL [R1+0x1d34], R36 ;  /* 0x001d342401007387 */ /* 0x000fe20000100800 */
[----:B------:R-:W-:-:S02]  /*72a20*/  IADD3.X R35, R35, R2, RZ, P4, !PT ;  /* 0x0000000223237210 */ /* 0x000fc400027fe4ff */
[----:B-1----:R-:W-:-:S04]  /*72a30*/  SEL R28, RZ, 0x4, !P1 ;  /* 0x00000004ff1c7807 */ /* 0x002fc80004800000 */
[----:B------:R-:W-:Y:S01]  /*72a40*/  SEL R28, R28, RZ, !P0 ;  /* 0x000000ff1c1c7207 */ /* 0x000fe20004000000 */
[----:B------:R-:W-:Y:S01]  /*72a50*/  IMAD.MOV.U32 R29, RZ, RZ, R37 ;  /* 0x000000ffff1d7224 */ /* 0x000fe200078e0025 */
[----:B------:R1:W-:Y:S02]  /*72a60*/  STL [R1+0x1d08], R37 ;  /* 0x001d082501007387 */ /* 0x0003e40000100800 */
[----:B------:R-:W-:Y:S01]  /*72a70*/  ISETP.NE.U32.AND P1, PT, R28, RZ, PT ;  /* 0x000000ff1c00720c */ /* 0x000fe20003f25070 */
[----:B------:R-:W-:Y:S01]  /*72a80*/  IMAD.MOV.U32 R28, RZ, RZ, R36 ;  /* 0x000000ffff1c7224 */ /* 0x000fe200078e0024 */
[----:B------:R-:W-:Y:S01]  /*72a90*/  STL [R1+0x1ccc], R34 ;  /* 0x001ccc2201007387 */ /* 0x000fe20000100800 */
[----:B------:R1:W-:Y:S03]  /*72aa0*/  STL [R1+0x1cc0], R35 ;  /* 0x001cc02301007387 */ /* 0x0003e60000100800 */
[----:B------:R1:W-:Y:S04]  /*72ab0*/  LDGSTS.E [R0+0x3e00], [R28.64], P2 ;  /* 0x03e000001c007fae */ /* 0x0003e80009121844 */
[----:B-1----:R-:W4:Y:S01]  /*72ac0*/  LDL.LU R37, [R1+0x1c38] ;  /* 0x001c380001257983 */ /* 0x002f220000300800 */
[----:B------:R-:W4:Y:S02]  /*72ad0*/  LDL.LU R36, [R1+0x1c44] ;  /* 0x001c440001247983 */ /* 0x000f240000300800 */
[----:B------:R-:W-:Y:S01]  /*72ae0*/  IMAD.MOV.U32 R29, RZ, RZ, R35 ;  /* 0x000000ffff1d7224 */ /* 0x000fe200078e0023 */
[----:B------:R-:W-:Y:S01]  /*72af0*/  MOV R28, R34 ;  /* 0x00000022001c7202 */ /* 0x000fe20000000f00 */
[----:B------:R-:W4:Y:S01]  /*72b00*/  LDL.LU R35, [R1+0x1c30] ;  /* 0x001c300001237983 */ /* 0x000f220000300800 */
[----:B------:R-:W4:Y:S03]  /*72b10*/  LDL.LU R34, [R1+0x1c3c] ;  /* 0x001c3c0001227983 */ /* 0x000f260000300800 */
[----:B------:R1:W-:Y:S01]  /*72b20*/  LDGSTS.E [R0+0x5800], [R28.64], P1 ;  /* 0x058000001c007fae */ /* 0x0003e20008921844 */
[----:B----4-:R-:W-:-:S05]  /*72b30*/  IADD3 R32, P2, R32, R56, RZ ;  /* 0x0000003820207210 */ /* 0x010fca0007f5e0ff */
[----:B------:R-:W-:Y:S01]  /*72b40*/  IMAD.X R33, R33, 0x1, R2, P2 ;  /* 0x0000000121217824 */ /* 0x000fe200010e0602 */
[----:B------:R-:W-:Y:S01]  /*72b50*/  STL [R1+0x1cc4], R32 ;  /* 0x001cc42001007387 */ /* 0x000fe20000100800 */
[----:B-1----:R-:W-:Y:S01]  /*72b60*/  IMAD.MOV.U32 R28, RZ, RZ, R32 ;  /* 0x000000ffff1c7224 */ /* 0x002fe200078e0020 */
[----:B---3--:R-:W-:Y:S01]  /*72b70*/  IADD3 R30, P3, R30, R56, RZ ;  /* 0x000000381e1e7210 */ /* 0x008fe20007f7e0ff */
[----:B------:R-:W-:-:S03]  /*72b80*/  IMAD.MOV.U32 R29, RZ, RZ, R33 ;  /* 0x000000ffff1d7224 */ /* 0x000fc600078e0021 */
[----:B------:R-:W-:Y:S01]  /*72b90*/  IADD3.X R31, R31, R2, RZ, P3, !PT ;  /* 0x000000021f1f7210 */ /* 0x000fe20001ffe4ff */
[----:B------:R1:W-:Y:S01]  /*72ba0*/  STL [R1+0x1cb8], R33 ;  /* 0x001cb82101007387 */ /* 0x0003e20000100800 */
[----:B------:R-:W-:Y:S03]  /*72bb0*/  STL [R1+0x1cbc], R30 ;  /* 0x001cbc1e01007387 */ /* 0x000fe60000100800 */
[----:B------:R3:W-:Y:S04]  /*72bc0*/  LDGSTS.E [R0+0x5a00], [R28.64], P1 ;  /* 0x05a000001c007fae */ /* 0x0007e80008921844 */
[----:B------:R4:W-:Y:S01]  /*72bd0*/  STL [R1+0x1cb0], R31 ;  /* 0x001cb01f01007387 */ /* 0x0009e20000100800 */
[----:B------:R-:W-:-:S03]  /*72be0*/  ISETP.GT.AND P2, PT, R3, 0xf, PT ;  /* 0x0000000f0300780c */ /* 0x000fc60003f44270 */
[----:B-1----:R-:W2:Y:S01]  /*72bf0*/  LDL.LU R33, [R1+0x1c08] ;  /* 0x001c080001217983 */ /* 0x002ea20000300800 */
[----:B------:R-:W2:Y:S01]  /*72c00*/  LDL.LU R32, [R1+0x1c34] ;  /* 0x001c340001207983 */ /* 0x000ea20000300800 */
[----:B---3--:R-:W-:Y:S01]  /*72c10*/  MOV R28, R30 ;  /* 0x0000001e001c7202 */ /* 0x008fe20000000f00 */
[----:B------:R-:W-:Y:S02]  /*72c20*/  IMAD.MOV.U32 R29, RZ, RZ, R31 ;  /* 0x000000ffff1d7224 */ /* 0x000fe400078e001f */
[----:B----4-:R-:W3:Y:S01]  /*72c30*/  LDL.LU R31, [R1+0x1bc0] ;  /* 0x001bc000011f7983 */ /* 0x010ee20000300800 */
[----:B------:R-:W4:Y:S03]  /*72c40*/  LDL.LU R30, [R1+0x1bcc] ;  /* 0x001bcc00011e7983 */ /* 0x000f260000300800 */
[----:B------:R1:W-:Y:S01]  /*72c50*/  LDGSTS.E [R0+0x5c00], [R28.64], P1 ;  /* 0x05c000001c007fae */ /* 0x0003e20008921844 */
[----:B------:R-:W-:-:S05]  /*72c60*/  IADD3 R40, P3, R40, R56, RZ ;  /* 0x0000003828287210 */ /* 0x000fca0007f7e0ff */
[----:B------:R-:W-:Y:S01]  /*72c70*/  IMAD.X R41, R41, 0x1, R2, P3 ;  /* 0x0000000129297824 */ /* 0x000fe200018e0602 */
[----:B-1----:R-:W-:Y:S02]  /*72c80*/  SEL R28, RZ, 0x4, !P2 ;  /* 0x00000004ff1c7807 */ /* 0x002fe40005000000 */
[----:B------:R-:W-:Y:S02]  /*72c90*/  IADD3 R38, P4, R38, R56, RZ ;  /* 0x0000003826267210 */ /* 0x000fe40007f9e0ff */
[----:B------:R-:W-:Y:S02]  /*72ca0*/  SEL R28, R28, RZ, !P0 ;  /* 0x000000ff1c1c7207 */ /* 0x000fe40004000000 */
[----:B------:R-:W-:Y:S01]  /*72cb0*/  IADD3.X R39, R39, R2, RZ, P4, !PT ;  /* 0x0000000227277210 */ /* 0x000fe200027fe4ff */
[----:B------:R-:W-:Y:S01]  /*72cc0*/  STL [R1+0x1cb4], R40 ;  /* 0x001cb42801007387 */ /* 0x000fe20000100800 */
[----:B------:R-:W-:Y:S01]  /*72cd0*/  IMAD.MOV.U32 R29, RZ, RZ, R41 ;  /* 0x000000ffff1d7224 */ /* 0x000fe200078e0029 */
[----:B------:R-:W-:Y:S01]  /*72ce0*/  ISETP.NE.U32.AND P2, PT, R28, RZ, PT ;  /* 0x000000ff1c00720c */ /* 0x000fe20003f45070 */
[----:B------:R-:W-:Y:S01]  /*72cf0*/  IMAD.MOV.U32 R28, RZ, RZ, R40 ;  /* 0x000000ffff1c7224 */ /* 0x000fe200078e0028 */
[----:B------:R1:W-:Y:S01]  /*72d00*/  STL [R1+0x1c88], R41 ;  /* 0x001c882901007387 */ /* 0x0003e20000100800 */
[----:B------:R-:W-:Y:S02]  /*72d10*/  STL [R1+0x1c4c], R38 ;  /* 0x001c4c2601007387 */ /* 0x000fe40000100800 */
[----:B------:R1:W-:Y:S01]  /*72d20*/  STL [R1+0x1c40], R39 ;  /* 0x001c402701007387 */ /* 0x0003e20000100800 */
[----:B------:R1:W-:Y:S04]  /*72d30*/  LDGSTS.E [R0+0x5e00], [R28.64], P1 ;  /* 0x05e000001c007fae */ /* 0x0003e80008921844 */
[----:B-1----:R-:W3:Y:S01]  /*72d40*/  LDL.LU R41, [R1+0x1bb8] ;  /* 0x001bb80001297983 */ /* 0x002ee20000300800 */
[----:B------:R-:W3:Y:S02]  /*72d50*/  LDL.LU R40, [R1+0x1bc4] ;  /* 0x001bc40001287983 */ /* 0x000ee40000300800 */
[----:B------:R-:W-:Y:S01]  /*72d60*/  IMAD.MOV.U32 R29, RZ, RZ, R39 ;  /* 0x000000ffff1d7224 */ /* 0x000fe200078e0027 */
[----:B------:R-:W-:Y:S01]  /*72d70*/  MOV R28, R38 ;  /* 0x00000026001c7202 */ /* 0x000fe20000000f00 */
[----:B------:R-:W3:Y:S01]  /*72d80*/  LDL.LU R39, [R1+0x1bb0] ;  /* 0x001bb00001277983 */ /* 0x000ee20000300800 */
[----:B------:R-:W3:Y:S01]  /*72d90*/  LDL.LU R38, [R1+0x1bbc] ;  /* 0x001bbc0001267983 */ /* 0x000ee20000300800 */
[----:B------:R-:W-:-:S02]  /*72da0*/  IADD3 R36, P1, R36, R56, RZ ;  /* 0x0000003824247210 */ /* 0x000fc40007f3e0ff */
[----:B------:R1:W-:Y:S03]  /*72db0*/  LDGSTS.E [R0+0x7800], [R28.64], P2 ;  /* 0x078000001c007fae */ /* 0x0003e60009121844 */
[----:B------:R-:W-:Y:S01]  /*72dc0*/  IMAD.X R37, R37, 0x1, R2, P1 ;  /* 0x0000000125257824 */ /* 0x000fe200008e0602 */
[----:B------:R-:W-:Y:S01]  /*72dd0*/  STL [R1+0x1c44], R36 ;  /* 0x001c442401007387 */ /* 0x000fe20000100800 */
[----:B------:R-:W-:-:S03]  /*72de0*/  IADD3 R34, P3, R34, R56, RZ ;  /* 0x0000003822227210 */ /* 0x000fc60007f7e0ff */
[----:B------:R1:W-:Y:S02]  /*72df0*/  STL [R1+0x1c38], R37 ;  /* 0x001c382501007387 */ /* 0x0003e40000100800 */
[----:B-1----:R-:W-:Y:S01]  /*72e00*/  IMAD.MOV.U32 R28, RZ, RZ, R36 ;  /* 0x000000ffff1c7224 */ /* 0x002fe200078e0024 */
[----:B------:R-:W-:Y:S01]  /*72e10*/  IADD3.X R35, R35, R2, RZ, P3, !PT ;  /* 0x0000000223237210 */ /* 0x000fe20001ffe4ff */
[----:B------:R-:W-:Y:S01]  /*72e20*/  IMAD.MOV.U32 R29, RZ, RZ, R37 ;  /* 0x000000ffff1d7224 */ /* 0x000fe200078e0025 */
[----:B------:R-:W-:Y:S03]  /*72e30*/  STL [R1+0x1c3c], R34 ;  /* 0x001c3c2201007387 */ /* 0x000fe60000100800 */
[----:B------:R1:W-:Y:S01]  /*72e40*/  STL [R1+0x1c30], R35 ;  /* 0x001c302301007387 */ /* 0x0003e20000100800 */
[----:B------:R1:W-:Y:S04]  /*72e50*/  LDGSTS.E [R0+0x7a00], [R28.64], P2 ;  /* 0x07a000001c007fae */ /* 0x0003e80009121844 */
[----:B------:R-:W3:Y:S01]  /*72e60*/  LDL.LU R37, [R1+0x1b68] ;  /* 0x001b680001257983 */ /* 0x000ee20000300800 */
[----:B------:R-:W3:Y:S02]  /*72e70*/  LDL.LU R36, [R1+0x1bb4] ;  /* 0x001bb40001247983 */ /* 0x000ee40000300800 */
[----:B-1----:R-:W-:Y:S01]  /*72e80*/  IMAD.MOV.U32 R29, RZ, RZ, R35 ;  /* 0x000000ffff1d7224 */ /* 0x002fe200078e0023 */
[----:B------:R-:W-:Y:S01]  /*72e90*/  MOV R28, R34 ;  /* 0x00000022001c7202 */ /* 0x000fe20000000f00 */
[----:B------:R-:W3:Y:S01]  /*72ea0*/  LDL.LU R35, [R1+0x1b40] ;  /* 0x001b400001237983 */ /* 0x000ee20000300800 */
[----:B------:R-:W3:Y:S01]  /*72eb0*/  LDL.LU R34, [R1+0x1b4c] ;  /* 0x001b4c0001227983 */ /* 0x000ee20000300800 */
[----:B------:R-:W-:-:S02]  /*72ec0*/  ISETP.GT.AND P1, PT, R3, 0x13, PT ;  /* 0x000000130300780c */ /* 0x000fc40003f24270 */
[----:B------:R1:W-:Y:S02]  /*72ed0*/  LDGSTS.E [R0+0x7c00], [R28.64], P2 ;  /* 0x07c000001c007fae */ /* 0x0003e40009121844 */
[----:B-1----:R-:W-:-:S04]  /*72ee0*/  SEL R28, RZ, 0x4, !P1 ;  /* 0x00000004ff1c7807 */ /* 0x002fc80004800000 */
[----:B------:R-:W-:-:S04]  /*72ef0*/  SEL R28, R28, RZ, !P0 ;  /* 0x000000ff1c1c7207 */ /* 0x000fc80004000000 */
[----:B------:R-:W-:Y:S02]  /*72f00*/  ISETP.NE.U32.AND P1, PT, R28, RZ, PT ;  /* 0x000000ff1c00720c */ /* 0x000fe40003f25070 */
[----:B--2---:R-:W-:-:S05]  /*72f10*/  IADD3 R32, P3, R32, R56, RZ ;  /* 0x0000003820207210 */ /* 0x004fca0007f7e0ff */
[----:B------:R-:W-:Y:S01]  /*72f20*/  IMAD.X R33, R33, 0x1, R2, P3 ;  /* 0x0000000121217824 */ /* 0x000fe200018e0602 */
[----:B----4-:R-:W-:Y:S01]  /*72f30*/  IADD3 R30, P4, R30, R56, RZ ;  /* 0x000000381e1e7210 */ /* 0x010fe20007f9e0ff */
[----:B------:R-:W-:Y:S01]  /*72f40*/  STL [R1+0x1c34], R32 ;  /* 0x001c342001007387 */ /* 0x000fe20000100800 */
[----:B------:R-:W-:Y:S02]  /*72f50*/  IMAD.MOV.U32 R28, RZ, RZ, R32 ;  /* 0x000000ffff1c7224 */ /* 0x000fe400078e0020 */
[----:B---3--:R-:W-:Y:S01]  /*72f60*/  IADD3.X R31, R31, R2, RZ, P4, !PT ;  /* 0x000000021f1f7210 */ /* 0x008fe200027fe4ff */
        /* <DEDUP_REMOVED lines=10> */
[----:B------:R-:W3:Y:S03]  /*73010*/  LDL.LU R30, [R1+0x1b3c] ;  /* 0x001b3c00011e7983 */ /* 0x000ee60000300800 */
        /* <DEDUP_REMOVED lines=11> */
[----:B------:R1:W-:Y:S01]  /*730d0*/  LDGSTS.E [R0+0x9a00], [R28.64], P1 ;  /* 0x09a000001c007fae */ /* 0x0003e20008921844 */
[----:B------:R-:W-:-:S03]  /*730e0*/  ISETP.GT.AND P2, PT, R3, 0x17, PT ;  /* 0x000000170300780c */ /* 0x000fc60003f44270 */
[----:B-1----:R-:W2:Y:S01]  /*730f0*/  LDL.LU R41, [R1+0x1ae8] ;  /* 0x001ae80001297983 */ /* 0x002ea20000300800 */
[----:B------:R-:W2:Y:S01]  /*73100*/  LDL.LU R40, [R1+0x1b34] ;  /* 0x001b340001287983 */ /* 0x000ea20000300800 */
[----:B------:R-:W-:Y:S01]  /*73110*/  MOV R28, R38 ;  /* 0x00000026001c7202 */ /* 0x000fe20000000f00 */
[----:B------:R-:W-:Y:S02]  /*73120*/  IMAD.MOV.U32 R29, RZ, RZ, R39 ;  /* 0x000000ffff1d7224 */ /* 0x000fe400078e0027 */
[----:B------:R-:W2:Y:S01]  /*73130*/  LDL.LU R39, [R1+0x1ac0] ;  /* 0x001ac00001277983 */ /* 0x000ea20000300800 */
[----:B------:R-:W2:Y:S03]  /*73140*/  LDL.LU R38, [R1+0x1acc] ;  /* 0x001acc0001267983 */ /* 0x000ea60000300800 */
        /* <DEDUP_REMOVED lines=32> */
[----:B------:R3:W-:Y:S01]  /*73350*/  LDGSTS.E [R0+0xba00], [R28.64], P2 ;  /* 0x0ba000001c007fae */ /* 0x0007e20009121844 */
[----:B------:R-:W-:-:S03]  /*73360*/  ISETP.GT.AND P1, PT, R3, 0x1b, PT ;  /* 0x0000001b0300780c */ /* 0x000fc60003f24270 */
[----:B-1----:R-:W4:Y:S01]  /*73370*/  LDL.LU R33, [R1+0x1a68] ;  /* 0x001a680001217983 */ /* 0x002f220000300800 */
[----:B------:R-:W4:Y:S01]  /*73380*/  LDL.LU R32, [R1+0x1ab4] ;  /* 0x001ab40001207983 */ /* 0x000f220000300800 */
[----:B---3--:R-:W-:Y:S01]  /*73390*/  MOV R28, R30 ;  /* 0x0000001e001c7202 */ /* 0x008fe20000000f00 */
[----:B------:R-:W-:Y:S02]  /*733a0*/  IMAD.MOV.U32 R29, RZ, RZ, R31 ;  /* 0x000000ffff1d7224 */ /* 0x000fe400078e001f */
[----:B--2---:R-:W2:Y:S01]  /*733b0*/  LDL.LU R31, [R1+0x1a40] ;  /* 0x001a4000011f7983 */ /* 0x004ea20000300800 */
[----:B------:R-:W3:Y:S03]  /*733c0*/  LDL.LU R30, [R1+0x1a4c] ;  /* 0x001a4c00011e7983 */ /* 0x000ee60000300800 */
[----:B------:R1:W-:Y:S01]  /*733d0*/  LDGSTS.E [R0+0xbc00], [R28.64], P2 ;  /* 0x0bc000001c007fae */ /* 0x0003e20009121844 */
[----:B------:R-:W-:-:S02]  /*733e0*/  IADD3 R40, P3, R40, R56, RZ ;  /* 0x0000003828287210 */ /* 0x000fc40007f7e0ff */
[----:B-1----:R-:W-:-:S03]  /*733f0*/  SEL R28, RZ, 0x4, !P1 ;  /* 0x00000004ff1c7807 */ /* 0x002fc60004800000 */
[----:B------:R-:W-:Y:S01]  /*73400*/  IMAD.X R41, R41, 0x1, R2, P3 ;  /* 0x0000000129297824 */ /* 0x000fe200018e0602 */
[----:B------:R-:W-:Y:S02]  /*73410*/  IADD3 R38, P4, R38, R56, RZ ;  /* 0x0000003826267210 */ /* 0x000fe40007f9e0ff */
[----:B------:R-:W-:Y:S01]  /*73420*/  SEL R28, R28, RZ, !P0 ;  /* 0x000000ff1c1c7207 */ /* 0x000fe20004000000 */
[----:B------:R-:W-:Y:S01]  /*73430*/  STL [R1+0x1b34], R40 ;  /* 0x001b342801007387 */ /* 0x000fe20000100800 */
[----:B------:R-:W-:Y:S02]  /*73440*/  IADD3.X R39, R39, R2, RZ, P4, !PT ;  /* 0x0000000227277210 */ /* 0x000fe400027fe4ff */
[----:B------:R-:W-:Y:S01]  /*73450*/  ISETP.NE.U32.AND P1, PT, R28, RZ, PT ;  /* 0x000000ff1c00720c */ /* 0x000fe20003f25070 */
[----:B------:R-:W-:Y:S02]  /*73460*/  IMAD.MOV.U32 R28, RZ, RZ, R40 ;  /* 0x000000ffff1c7224 */ /* 0x000fe400078e0028 */
        /* <DEDUP_REMOVED lines=30> */
[----:B------:R1:W-:Y:S02]  /*73650*/  LDGSTS.E [R0+0xdc00], [R28.64], P1 ;  /* 0x0dc000001c007fae */ /* 0x0003e40008921844 */
[----:B-1----:R-:W-:-:S04]  /*73660*/  SEL R28, RZ, 0x4, !P2 ;  /* 0x00000004ff1c7807 */ /* 0x002fc80005000000 */
[----:B------:R-:W-:-:S04]  /*73670*/  SEL R28, R28, RZ, !P0 ;  /* 0x000000ff1c1c7207 */ /* 0x000fc80004000000 */
[----:B------:R-:W-:Y:S02]  /*73680*/  ISETP.NE.U32.AND P2, PT, R28, RZ, PT ;  /* 0x000000ff1c00720c */ /* 0x000fe40003f45070 */
[----:B----4-:R-:W-:-:S05]  /*73690*/  IADD3 R32, P3, R32, R56, RZ ;  /* 0x0000003820207210 */ /* 0x010fca0007f7e0ff */
[----:B------:R-:W-:Y:S01]  /*736a0*/  IMAD.X R33, R33, 0x1, R2, P3 ;  /* 0x0000000121217824 */ /* 0x000fe200018e0602 */
[----:B---3--:R-:W-:Y:S01]  /*736b0*/  IADD3 R30, P4, R30, R56, RZ ;  /* 0x000000381e1e7210 */ /* 0x008fe20007f9e0ff */
[----:B------:R-:W-:Y:S01]  /*736c0*/  STL [R1+0x1ab4], R32 ;  /* 0x001ab42001007387 */ /* 0x000fe20000100800 */
[----:B------:R-:W-:Y:S02]  /*736d0*/  IMAD.MOV.U32 R28, RZ, RZ, R32 ;  /* 0x000000ffff1c7224 */ /* 0x000fe400078e0020 */
        /* <DEDUP_REMOVED lines=32> */
[----:B------:R-:W-:-:S02]  /*738e0*/  IADD3 R36, P3, R36, R56, RZ ;  /* 0x0000003824247210 */ /* 0x000fc40007f7e0ff */
[----:B-1----:R-:W-:Y:S02]  /*738f0*/  SEL R28, RZ, 0x4, !P1 ;  /* 0x00000004ff1c7807 */ /* 0x002fe40004800000 */
[----:B------:R-:W-:Y:S01]  /*73900*/  IADD3 R34, P4, R34, R56, RZ ;  /* 0x0000003822227210 */ /* 0x000fe20007f9e0ff */
[----:B------:R-:W-:Y:S01]  /*73910*/  IMAD.X R37, R37, 0x1, R2, P3 ;  /* 0x0000000125257824 */ /* 0x000fe200018e0602 */
        /* <DEDUP_REMOVED lines=39> */
[----:B------:R-:W-:Y:S02]  /*73b90*/  SEL R28, R28, RZ, !P0 ;  /* 0x000000ff1c1c7207 */ /* 0x000fe40004000000 */
[----:B------:R-:W-:Y:S01]  /*73ba0*/  IADD3 R38, P4, R38, R56, RZ ;  /* 0x0000003826267210 */ /* 0x000fe20007f9e0ff */
[----:B------:R-:W-:Y:S01]  /*73bb0*/  STL [R1+0x19b4], R40 ;  /* 0x0019b42801007387 */ /* 0x000fe20000100800 */
[----:B------:R-:W-:Y:S02]  /*73bc0*/  ISETP.NE.U32.AND P2, PT, R28, RZ, PT ;  /* 0x000000ff1c00720c */ /* 0x000fe40003f45070 */
[----:B------:R-:W-:Y:S01]  /*73bd0*/  IADD3.X R39, R39, R2, RZ, P4, !PT ;  /* 0x0000000227277210 */ /* 0x000fe200027fe4ff */
        /* <DEDUP_REMOVED lines=116> */
[----:B------:R-:W-:Y:S02]  /*74320*/  IADD3 R38, P4, R38, R56, RZ ;  /* 0x0000003826267210 */ /* 0x000fe40007f9e0ff */
[----:B------:R-:W-:Y:S01]  /*74330*/  ISETP.NE.U32.AND P1, PT, R28, RZ, PT ;  /* 0x000000ff1c00720c */ /* 0x000fe20003f25070 */
[----:B------:R-:W-:Y:S01]  /*74340*/  STL [R1+0x1834], R40 ;  /* 0x0018342801007387 */ /* 0x000fe20000100800 */
        /* <DEDUP_REMOVED lines=114> */
[----:B-1----:R-:W-:-:S04]  /*74a70*/  SEL R28, RZ, 0x4, !P2 ;  /* 0x00000004ff1c7807 */ /* 0x002fc80005000000 */
[----:B------:R-:W-:Y:S01]  /*74a80*/  SEL R28, R28, RZ, !P0 ;  /* 0x000000ff1c1c7207 */ /* 0x000fe20004000000 */
[----:B------:R-:W-:Y:S01]  /*74a90*/  IMAD.X R41, R41, 0x1, R2, P3 ;  /* 0x0000000129297824 */ /* 0x000fe200018e0602 */
        /* <DEDUP_REMOVED lines=115> */
[----:B------:R1:W-:Y:S02]  /*751d0*/  LDGSTS.E [R0+0x23c00], [R28.64], P2 ;  /* 0x23c000001c007fae */ /* 0x0003e40009121844 */
[----:B-1----:R-:W-:-:S02]  /*751e0*/  SEL R28, RZ, 0x4, !P1 ;  /* 0x00000004ff1c7807 */ /* 0x002fc40004800000 */
[----:B------:R-:W-:Y:S02]  /*751f0*/  IADD3 R40, P3, R40, R56, RZ ;  /* 0x0000003828287210 */ /* 0x000fe40007f7e0ff */
[----:B------:R-:W-:-:S03]  /*75200*/  SEL R28, R28, RZ, !P0 ;  /* 0x000000ff1c1c7207 */ /* 0x000fc60004000000 */
        /* <DEDUP_REMOVED lines=163> */
[----:B------:R-:W-:Y:S03]  /*75c40*/  STL [R1+0x137c], R32 ;  /* 0x00137c2001007387 */ /* 0x000fe60000100800 */
[----:B--2---:R-:W-:Y:S01]  /*75c50*/  IADD3.X R31, R31, R2, RZ, P4, !PT ;  /* 0x000000021f1f7210 */ /* 0x004fe200027fe4ff */
[----:B------:R1:W-:Y:S01]  /*75c60*/  STL [R1+0x1378], R33 ;  /* 0x0013782101007387 */ /* 0x0003e20000100800 */
[----:B------:R-:W-:Y:S02]  /*75c70*/  STL [R1+0x13e4], R30 ;  /* 0x0013e41e01007387 */ /* 0x000fe40000100800 */
[----:B------:R-:W-:Y:S02]  /*75c80*/  IMAD.MOV.U32 R28, RZ, RZ, R32 ;  /* 0x000000ffff1c7224 */ /* 0x000fe400078e0020 */
[----:B------:R-:W-:Y:S01]  /*75c90*/  IMAD.MOV.U32 R29, RZ, RZ, R33 ;  /* 0x000000ffff1d7224 */ /* 0x000fe200078e0021 */
[----:B------:R2:W-:Y:S04]  /*75ca0*/  STL [R1+0x13e0], R31 ;  /* 0x0013e01f01007387 */ /* 0x0005e80000100800 */
        /* <DEDUP_REMOVED lines=49> */
[----:B------:R-:W-:Y:S02]  /*75fc0*/  IMAD.X R33, R33, 0x1, R2, P1 ;  /* 0x0000000121217824 */ /* 0x000fe400008e0602 */
[----:B-1----:R-:W-:Y:S02]  /*75fd0*/  IMAD.MOV.U32 R28, RZ, RZ, R32 ;  /* 0x000000ffff1c7224 */ /* 0x002fe400078e0020 */
[----:B------:R-:W-:Y:S01]  /*75fe0*/  IMAD.MOV.U32 R29, RZ, RZ, R33 ;  /* 0x000000ffff1d7224 */ /* 0x000fe200078e0021 */
[----:B---3--:R-:W-:-:S04]  /*75ff0*/  IADD3 R30, P3, R30, R56, RZ ;  /* 0x000000381e1e7210 */ /* 0x008fc80007f7e0ff */
[----:B------:R1:W-:Y:S01]  /*76000*/  LDGSTS.E [R0+0x2fa00], [R28.64], P2 ;  /* 0x2fa000001c007fae */ /* 0x0003e20009121844 */
[----:B--2---:R-:W-:-:S03]  /*76010*/  IADD3.X R31, R31, R2, RZ, P3, !PT ;  /* 0x000000021f1f7210 */ /* 0x004fc60001ffe4ff */
[----:B------:R-:W-:Y:S01]  /*76020*/  STL [R1+0x146c], R32 ;  /* 0x00146c2001007387 */ /* 0x000fe20000100800 */
[----:B------:R2:W-:Y:S02]  /*76030*/  STL [R1+0x1468], R33 ;  /* 0x0014682101007387 */ /* 0x0005e40000100800 */
[----:B------:R-:W-:Y:S01]  /*76040*/  STL [R1+0x1474], R30 ;  /* 0x0014741e01007387 */ /* 0x000fe20000100800 */
[----:B------:R-:W-:Y:S01]  /*76050*/  ISETP.GT.AND P1, PT, R3, 0x63, PT ;  /* 0x000000630300780c */ /* 0x000fe20003f24270 */
[----:B------:R3:W-:Y:S01]  /*76060*/  STL [R1+0x1470], R31 ;  /* 0x0014701f01007387 */ /* 0x0007e20000100800 */
[----:B-1----:R-:W-:Y:S01]  /*76070*/  MOV R28, R30 ;  /* 0x0000001e001c7202 */ /* 0x002fe20000000f00 */
[----:B------:R-:W-:Y:S02]  /*76080*/  IMAD.MOV.U32 R29, RZ, RZ, R31 ;  /* 0x000000ffff1d7224 */ /* 0x000fe400078e001f */
[----:B--2---:R-:W2:Y:S01]  /*76090*/  LDL.LU R33, [R1+0x14f8] ;  /* 0x0014f80001217983 */ /* 0x004ea20000300800 */
[----:B------:R-:W4:Y:S03]  /*760a0*/  LDL.LU R32, [R1+0x14fc] ;  /* 0x0014fc0001207983 */ /* 0x000f260000300800 */
[----:B------:R1:W-:Y:S01]  /*760b0*/  LDGSTS.E [R0+0x2fc00], [R28.64], P2 ;  /* 0x2fc000001c007fae */ /* 0x0003e20009121844 */
[----:B---3--:R-:W3:Y:S02]  /*760c0*/  LDL.LU R31, [R1+0x1560] ;  /* 0x00156000011f7983 */ /* 0x008ee40000300800 */
[----:B------:R-:W2:Y:S01]  /*760d0*/  LDL.LU R30, [R1+0x1564] ;  /* 0x00156400011e7983 */ /* 0x000ea20000300800 */
[----:B-1----:R-:W-:-:S04]  /*760e0*/  SEL R28, RZ, 0x4, !P1 ;  /* 0x00000004ff1c7807 */ /* 0x002fc80004800000 */
[----:B------:R-:W-:Y:S02]  /*760f0*/  SEL R28, R28, RZ, !P0 ;  /* 0x000000ff1c1c7207 */ /* 0x000fe40004000000 */
[----:B------:R-:W-:Y:S02]  /*76100*/  IADD3 R40, P3, R40, R56, RZ ;  /* 0x0000003828287210 */ /* 0x000fe40007f7e0ff */
[----:B------:R-:W-:-:S03]  /*76110*/  ISETP.NE.U32.AND P1, PT, R28, RZ, PT ;  /* 0x000000ff1c00720c */ /* 0x000fc60003f25070 */
[----:B------:R-:W-:Y:S01]  /*76120*/  IMAD.X R41, R41, 0x1, R2, P3 ;  /* 0x0000000129297824 */ /* 0x000fe200018e0602 */
[----:B------:R-:W-:Y:S01]  /*76130*/  IADD3 R38, P4, R38, R56, RZ ;  /* 0x0000003826267210 */ /* 0x000fe20007f9e0ff */
[----:B------:R-:W-:Y:S01]  /*76140*/  STL [R1+0x147c], R40 ;  /* 0x00147c2801007387 */ /* 0x000fe20000100800 */
[----:B------:R-:W-:Y:S02]  /*76150*/  IMAD.MOV.U32 R28, RZ, RZ, R40 ;  /* 0x000000ffff1c7224 */ /* 0x000fe400078e0028 */
[----:B------:R-:W-:Y:S01]  /*76160*/  IADD3.X R39, R39, R2, RZ, P4, !PT ;  /* 0x0000000227277210 */ /* 0x000fe200027fe4ff */
        /* <DEDUP_REMOVED lines=34> */
[-C--:B----4-:R-:W-:Y:S02]  /*76390*/  IADD3 R32, P3, R32, R56.reuse, RZ ;  /* 0x0000003820207210 */ /* 0x090fe40007f7e0ff */
[----:B--2---:R-:W-:-:S03]  /*763a0*/  IADD3 R30, P4, R30, R56, RZ ;  /* 0x000000381e1e7210 */ /* 0x004fc60007f9e0ff */
[----:B------:R-:W-:Y:S01]  /*763b0*/  IMAD.X R33, R33, 0x1, R2, P3 ;  /* 0x0000000121217824 */ /* 0x000fe200018e0602 */
[----:B---3--:R-:W-:Y:S01]  /*763c0*/  IADD3.X R31, R31, R2, RZ, P4, !PT ;  /* 0x000000021f1f7210 */ /* 0x008fe200027fe4ff */
[----:B------:R-:W-:Y:S01]  /*763d0*/  STL [R1+0x14fc], R32 ;  /* 0x0014fc2001007387 */ /* 0x000fe20000100800 */
[----:B------:R-:W-:Y:S02]  /*763e0*/  IMAD.MOV.U32 R28, RZ, RZ, R32 ;  /* 0x000000ffff1c7224 */ /* 0x000fe400078e0020 */
        /* <DEDUP_REMOVED lines=74> */
[----:B------:R-:W-:Y:S01]  /*76890*/  IADD3 R38, P4, R38, R56, RZ ;  /* 0x0000003826267210 */ /* 0x000fe20007f9e0ff */
[----:B------:R-:W-:Y:S03]  /*768a0*/  STL [R1+0x15fc], R40 ;  /* 0x0015fc2801007387 */ /* 0x000fe60000100800 */
[----:B------:R-:W-:Y:S02]  /*768b0*/  IADD3.X R39, R39, R2, RZ, P4, !PT ;  /* 0x0000000227277210 */ /* 0x000fe400027fe4ff */
[----:B------:R-:W-:Y:S01]  /*768c0*/  SEL R28, R28, RZ, !P0 ;  /* 0x000000ff1c1c7207 */ /* 0x000fe20004000000 */
[----:B------:R1:W-:Y:S01]  /*768d0*/  STL [R1+0x15f8], R41 ;  /* 0x0015f82901007387 */ /* 0x0003e20000100800 */
[----:B------:R-:W-:Y:S02]  /*768e0*/  STL [R1+0x1664], R38 ;  /* 0x0016642601007387 */ /* 0x000fe40000100800 */
[----:B------:R1:W-:Y:S02]  /*768f0*/  STL [R1+0x1660], R39 ;  /* 0x0016602701007387 */ /* 0x0003e40000100800 */
[----:B------:R-:W2:Y:S01]  /*76900*/  LDL.LU R43, [R1+0x16e8] ;  /* 0x0016e800012b7983 */ /* 0x000ea20000300800 */
[----:B------:R-:W-:Y:S01]  /*76910*/  ISETP.NE.U32.AND P2, PT, R28, RZ, PT ;  /* 0x000000ff1c00720c */ /* 0x000fe20003f45070 */
[----:B------:R-:W2:Y:S01]  /*76920*/  LDL.LU R42, [R1+0x16ec] ;  /* 0x0016ec00012a7983 */ /* 0x000ea20000300800 */
[----:B------:R-:W-:-:S02]  /*76930*/  IMAD.MOV.U32 R28, RZ, RZ, R40 ;  /* 0x000000ffff1c7224 */ /* 0x000fc400078e0028 */
[----:B------:R-:W-:Y:S02]  /*76940*/  IMAD.MOV.U32 R29, RZ, RZ, R41 ;  /* 0x000000ffff1d7224 */ /* 0x000fe400078e0029 */
[----:B-1----:R-:W2:Y:S04]  /*76950*/  LDL.LU R41, [R1+0x16f0] ;  /* 0x0016f00001297983 */ /* 0x002ea80000300800 */
[----:B------:R1:W-:Y:S01]  /*76960*/  LDGSTS.E [R0+0x35e00], [R28.64], P1 ;  /* 0x35e000001c007fae */ /* 0x0003e20008921844 */
[----:B------:R-:W2:Y:S01]  /*76970*/  LDL.LU R40, [R1+0x16f4] ;  /* 0x0016f40001287983 */ /* 0x000ea20000300800 */
[----:B------:R-:W-:-:S05]  /*76980*/  IADD3 R36, P1, R36, R56, RZ ;  /* 0x0000003824247210 */ /* 0x000fca0007f3e0ff */
[----:B------:R-:W-:Y:S01]  /*76990*/  IMAD.X R37, R37, 0x1, R2, P1 ;  /* 0x0000000125257824 */ /* 0x000fe200008e0602 */
[----:B------:R-:W-:Y:S01]  /*769a0*/  IADD3 R34, P3, R34, R56, RZ ;  /* 0x0000003822227210 */ /* 0x000fe20007f7e0ff */
[----:B------:R-:W-:Y:S03]  /*769b0*/  STL [R1+0x166c], R36 ;  /* 0x00166c2401007387 */ /* 0x000fe60000100800 */
[----:B------:R-:W-:Y:S01]  /*769c0*/  IADD3.X R35, R35, R2, RZ, P3, !PT ;  /* 0x0000000223237210 */ /* 0x000fe20001ffe4ff */
[----:B------:R1:W-:Y:S01]  /*769d0*/  STL [R1+0x1668], R37 ;  /* 0x0016682501007387 */ /* 0x0003e20000100800 */
[----:B------:R-:W-:Y:S02]  /*769e0*/  STL [R1+0x1674], R34 ;  /* 0x0016742201007387 */ /* 0x000fe40000100800 */
[----:B-1----:R-:W-:Y:S01]  /*769f0*/  IMAD.MOV.U32 R29, RZ, RZ, R39 ;  /* 0x000000ffff1d7224 */ /* 0x002fe200078e0027 */
[----:B------:R-:W-:Y:S01]  /*76a00*/  MOV R28, R38 ;  /* 0x00000026001c7202 */ /* 0x000fe20000000f00 */
[----:B------:R1:W-:Y:S01]  /*76a10*/  STL [R1+0x1670], R35 ;  /* 0x0016702301007387 */ /* 0x0003e20000100800 */
[----:B------:R-:W2:Y:S02]  /*76a20*/  LDL.LU R39, [R1+0x16f8] ;  /* 0x0016f80001277983 */ /* 0x000ea40000300800 */
[----:B------:R-:W2:Y:S01]  /*76a30*/  LDL.LU R38, [R1+0x16fc] ;  /* 0x0016fc0001267983 */ /* 0x000ea20000300800 */
[----:B------:R1:W-:Y:S02]  /*76a40*/  LDGSTS.E [R0+0x37800], [R28.64], P2 ;  /* 0x378000001c007fae */ /* 0x0003e40009121844 */
[----:B-1----:R-:W-:-:S02]  /*76a50*/  IMAD.MOV.U32 R28, RZ, RZ, R36 ;  /* 0x000000ffff1c7224 */ /* 0x002fc400078e0024 */
[----:B------:R-:W-:Y:S02]  /*76a60*/  IMAD.MOV.U32 R29, RZ, RZ, R37 ;  /* 0x000000ffff1d7224 */ /* 0x000fe400078e0025 */
[----:B------:R-:W2:Y:S04]  /*76a70*/  LDL.LU R37, [R1+0x1760] ;  /* 0x0017600001257983 */ /* 0x000ea80000300800 */
[----:B------:R1:W-:Y:S01]  /*76a80*/  LDGSTS.E [R0+0x37a00], [R28.64], P2 ;  /* 0x37a000001c007fae */ /* 0x0003e20009121844 */
[----:B------:R-:W2:Y:S02]  /*76a90*/  LDL.LU R36, [R1+0x1764] ;  /* 0x0017640001247983 */ /* 0x000ea40000300800 */
[----:B-1----:R-:W-:Y:S01]  /*76aa0*/  IMAD.MOV.U32 R29, RZ, RZ, R35 ;  /* 0x000000ffff1d7224 */ /* 0x002fe200078e0023 */
        /* <DEDUP_REMOVED lines=9> */
[----:B------:R-:W-:Y:S02]  /*76b40*/  IMAD.X R33, R33, 0x1, R2, P3 ;  /* 0x0000000121217824 */ /* 0x000fe400018e0602 */
[----:B------:R-:W-:Y:S01]  /*76b50*/  IMAD.MOV.U32 R28, RZ, RZ, R32 ;  /* 0x000000ffff1c7224 */ /* 0x000fe200078e0020 */
[----:B---3--:R-:W-:Y:S01]  /*76b60*/  IADD3 R30, P4, R30, R56, RZ ;  /* 0x000000381e1e7210 */ /* 0x008fe20007f9e0ff */
[----:B------:R-:W-:Y:S01]  /*76b70*/  IMAD.MOV.U32 R29, RZ, RZ, R33 ;  /* 0x000000ffff1d7224 */ /* 0x000fe200078e0021 */
[----:B------:R-:W-:Y:S02]  /*76b80*/  STL [R1+0x167c], R32 ;  /* 0x00167c2001007387 */ /* 0x000fe40000100800 */
[----:B--2---:R-:W-:Y:S02]  /*76b90*/  IADD3.X R31, R31, R2, RZ, P4, !PT ;  /* 0x000000021f1f7210 */ /* 0x004fe400027fe4ff */
[----:B------:R1:W-:Y:S04]  /*76ba0*/  STL [R1+0x1678], R33 ;  /* 0x0016782101007387 */ /* 0x0003e80000100800 */
[----:B------:R-:W-:Y:S04]  /*76bb0*/  STL [R1+0x16e4], R30 ;  /* 0x0016e41e01007387 */ /* 0x000fe80000100800 */
[----:B------:R2:W-:Y:S01]  /*76bc0*/  LDGSTS.E [R0+0x37e00], [R28.64], P2 ;  /* 0x37e000001c007fae */ /* 0x0005e20009121844 */
[----:B------:R3:W-:Y:S03]  /*76bd0*/  STL [R1+0x16e0], R31 ;  /* 0x0016e01f01007387 */ /* 0x0007e60000100800 */
[----:B-1----:R-:W4:Y:S01]  /*76be0*/  LDL.LU R33, [R1+0x1770] ;  /* 0x0017700001217983 */ /* 0x002f220000300800 */
[----:B------:R-:W4:Y:S01]  /*76bf0*/  LDL.LU R32, [R1+0x1774] ;  /* 0x0017740001207983 */ /* 0x000f220000300800 */
[----:B--2---:R-:W-:Y:S01]  /*76c00*/  MOV R28, R30 ;  /* 0x0000001e001c7202 */ /* 0x004fe20000000f00 */
[----:B------:R-:W-:-:S02]  /*76c10*/  IMAD.MOV.U32 R29, RZ, RZ, R31 ;  /* 0x000000ffff1d7224 */ /* 0x000fc400078e001f */
[----:B---3--:R-:W2:Y:S01]  /*76c20*/  LDL.LU R31, [R1+0x1778] ;  /* 0x00177800011f7983 */ /* 0x008ea20000300800 */
[----:B------:R-:W3:Y:S03]  /*76c30*/  LDL.LU R30, [R1+0x177c] ;  /* 0x00177c00011e7983 */ /* 0x000ee60000300800 */
[----:B------:R1:W-:Y:S01]  /*76c40*/  LDGSTS.E [R0+0x39800], [R28.64], P1 ;  /* 0x398000001c007fae */ /* 0x0003e20008921844 */
[----:B------:R-:W-:-:S05]  /*76c50*/  IADD3 R42, P2, R42, R56, RZ ;  /* 0x000000382a2a7210 */ /* 0x000fca0007f5e0ff */
[----:B------:R-:W-:Y:S01]  /*76c60*/  IMAD.X R43, R43, 0x1, R2, P2 ;  /* 0x000000012b2b7824 */ /* 0x000fe200010e0602 */
[----:B------:R-:W-:Y:S01]  /*76c70*/  IADD3 R40, P3, R40, R56, RZ ;  /* 0x0000003828287210 */ /* 0x000fe20007f7e0ff */
[----:B-1----:R-:W-:Y:S02]  /*76c80*/  IMAD.MOV.U32 R28, RZ, RZ, R42 ;  /* 0x000000ffff1c7224 */ /* 0x002fe400078e002a */
[----:B------:R-:W-:Y:S01]  /*76c90*/  IMAD.MOV.U32 R29, RZ, RZ, R43 ;  /* 0x000000ffff1d7224 */ /* 0x000fe200078e002b */
[----:B------:R-:W-:-:S04]  /*76ca0*/  IADD3.X R41, R41, R2, RZ, P3, !PT ;  /* 0x0000000229297210 */ /* 0x000fc80001ffe4ff */
[----:B------:R1:W-:Y:S01]  /*76cb0*/  LDGSTS.E [R0+0x39a00], [R28.64], P1 ;  /* 0x39a000001c007fae */ /* 0x0003e20008921844 */
[----:B------:R-:W-:Y:S02]  /*76cc0*/  ISETP.GT.AND P2, PT, R3, 0x77, PT ;  /* 0x000000770300780c */ /* 0x000fe40003f44270 */
[----:B-1----:R-:W-:Y:S01]  /*76cd0*/  MOV R28, R40 ;  /* 0x00000028001c7202 */ /* 0x002fe20000000f00 */
[----:B------:R-:W-:-:S05]  /*76ce0*/  IMAD.MOV.U32 R29, RZ, RZ, R41 ;  /* 0x000000ffff1d7224 */ /* 0x000fca00078e0029 */
[----:B------:R1:W-:Y:S01]  /*76cf0*/  LDGSTS.E [R0+0x39c00], [R28.64], P1 ;  /* 0x39c000001c007fae */ /* 0x0003e20008921844 */
[----:B------:R-:W-:Y:S02]  /*76d00*/  IADD3 R38, P3, R38, R56, RZ ;  /* 0x0000003826267210 */ /* 0x000fe40007f7e0ff */
[----:B-1----:R-:W-:-:S04]  /*76d10*/  SEL R28, RZ, 0x4, !P2 ;  /* 0x00000004ff1c7807 */ /* 0x002fc80005000000 */
[----:B------:R-:W-:Y:S01]  /*76d20*/  SEL R28, R28, RZ, !P0 ;  /* 0x000000ff1c1c7207 */ /* 0x000fe20004000000 */
[----:B------:R-:W-:-:S03]  /*76d30*/  IMAD.X R39, R39, 0x1, R2, P3 ;  /* 0x0000000127277824 */ /* 0x000fc600018e0602 */
[----:B------:R-:W-:Y:S01]  /*76d40*/  ISETP.NE.U32.AND P2, PT, R28, RZ, PT ;  /* 0x000000ff1c00720c */ /* 0x000fe20003f45070 */
[----:B------:R-:W-:Y:S02]  /*76d50*/  MOV R28, R38 ;  /* 0x00000026001c7202 */ /* 0x000fe40000000f00 */
[----:B------:R-:W-:Y:S01]  /*76d60*/  IMAD.MOV.U32 R29, RZ, RZ, R39 ;  /* 0x000000ffff1d7224 */ /* 0x000fe200078e0027 */
[----:B------:R-:W-:Y:S04]  /*76d70*/  STL [R1+0x16ec], R42 ;  /* 0x0016ec2a01007387 */ /* 0x000fe80000100800 */
[----:B------:R1:W-:Y:S01]  /*76d80*/  LDGSTS.E [R0+0x39e00], [R28.64], P1 ;  /* 0x39e000001c007fae */ /* 0x0003e20008921844 */
[----:B------:R-:W-:-:S03]  /*76d90*/  IADD3 R36, P1, R36, R56, RZ ;  /* 0x0000003824247210 */ /* 0x000fc60007f3e0ff */
[----:B------:R-:W-:Y:S01]  /*76da0*/  STL [R1+0x16e8], R43 ;  /* 0x0016e82b01007387 */ /* 0x000fe20000100800 */
[----:B------:R-:W-:Y:S02]  /*76db0*/  STL [R1+0x16f4], R40 ;  /* 0x0016f42801007387 */ /* 0x000fe40000100800 */
[----:B------:R-:W-:Y:S02]  /*76dc0*/  STL [R1+0x16f0], R41 ;  /* 0x0016f02901007387 */ /* 0x000fe40000100800 */
[----:B------:R-:W-:Y:S01]  /*76dd0*/  IMAD.X R37, R37, 0x1, R2, P1 ;  /* 0x0000000125257824 */ /* 0x000fe200008e0602 */
[----:B------:R-:W-:Y:S01]  /*76de0*/  STL [R1+0x16fc], R38 ;  /* 0x0016fc2601007387 */ /* 0x000fe20000100800 */
[----:B------:R1:W-:Y:S02]  /*76df0*/  STL [R1+0x16f8], R39 ;  /* 0x0016f82701007387 */ /* 0x0003e40000100800 */
[----:B------:R-:W-:Y:S01]  /*76e00*/  STL [R1+0x1764], R36 ;  /* 0x0017642401007387 */ /* 0x000fe20000100800 */
[----:B------:R-:W-:Y:S01]  /*76e10*/  IADD3 R34, P3, R34, R56, RZ ;  /* 0x0000003822227210 */ /* 0x000fe20007f7e0ff */
[----:B------:R1:W-:Y:S03]  /*76e20*/  STL [R1+0x1760], R37 ;  /* 0x0017602501007387 */ /* 0x0003e60000100800 */
[----:B------:R-:W-:Y:S01]  /*76e30*/  IADD3.X R35, R35, R2, RZ, P3, !PT ;  /* 0x0000000223237210 */ /* 0x000fe20001ffe4ff */
[----:B------:R-:W-:Y:S04]  /*76e40*/  STL [R1+0x176c], R34 ;  /* 0x00176c2201007387 */ /* 0x000fe80000100800 */
[----:B------:R2:W-:Y:S01]  /*76e50*/  STL [R1+0x1768], R35 ;  /* 0x0017682301007387 */ /* 0x0005e20000100800 */
[----:B-1----:R-:W2:Y:S02]  /*76e60*/  LDL.LU.64 R38, [R1+0xeb0] ;  /* 0x000eb00001267983 */ /* 0x002ea40000300a00 */
[----:B------:R-:W-:-:S02]  /*76e70*/  IMAD.MOV.U32 R28, RZ, RZ, R36 ;  /* 0x000000ffff1c7224 */ /* 0x000fc400078e0024 */
[----:B------:R-:W-:Y:S02]  /*76e80*/  IMAD.MOV.U32 R29, RZ, RZ, R37 ;  /* 0x000000ffff1d7224 */ /* 0x000fe400078e0025 */
[----:B------:R-:W2:Y:S01]  /*76e90*/  LDL.LU.64 R36, [R1+0xea8] ;  /* 0x000ea80001247983 */ /* 0x000ea20000300a00 */
[----:B------:R-:W2:Y:S03]  /*76ea0*/  LDL.LU.64 R46, [R1+0xea0] ;  /* 0x000ea000012e7983 */ /* 0x000ea60000300a00 */
[----:B------:R1:W-:Y:S04]  /*76eb0*/  LDGSTS.E [R0+0x3b800], [R28.64], P2 ;  /* 0x3b8000001c007fae */ /* 0x0003e80009121844 */
[----:B------:R-:W2:Y:S01]  /*76ec0*/  S2R R45, SR_TID.X ;  /* 0x00000000002d7919 */ /* 0x000ea20000002100 */
[----:B-1----:R-:W-:Y:S01]  /*76ed0*/  MOV R28, R34 ;  /* 0x00000022001c7202 */ /* 0x002fe20000000f00 */
[----:B------:R-:W-:-:S05]  /*76ee0*/  IMAD.MOV.U32 R29, RZ, RZ, R35 ;  /* 0x000000ffff1d7224 */ /* 0x000fca00078e0023 */
[----:B------:R1:W-:Y:S01]  /*76ef0*/  LDGSTS.E [R0+0x3ba00], [R28.64], P2 ;  /* 0x3ba000001c007fae */ /* 0x0003e20009121844 */
[----:B----4-:R-:W-:-:S05]  /*76f00*/  IADD3 R32, P1, R32, R56, RZ ;  /* 0x0000003820207210 */ /* 0x010fca0007f3e0ff */
[----:B------:R-:W-:Y:S01]  /*76f10*/  IMAD.X R33, R33, 0x1, R2, P1 ;  /* 0x0000000121217824 */ /* 0x000fe200008e0602 */
[----:B---3--:R-:W-:Y:S01]  /*76f20*/  IADD3 R30, P3, R30, R56, RZ ;  /* 0x000000381e1e7210 */ /* 0x008fe20007f7e0ff */
[----:B------:R-:W-:Y:S03]  /*76f30*/  STL [R1+0x1774], R32 ;  /* 0x0017742001007387 */ /* 0x000fe60000100800 */
[----:B------:R-:W-:Y:S02]  /*76f40*/  STL [R1+0x1770], R33 ;  /* 0x0017702101007387 */ /* 0x000fe40000100800 */
[----:B-1----:R-:W-:Y:S01]  /*76f50*/  IMAD.MOV.U32 R28, RZ, RZ, R32 ;  /* 0x000000ffff1c7224 */ /* 0x002fe200078e0020 */
[----:B------:R-:W-:Y:S02]  /*76f60*/  MOV R29, R33 ;  /* 0x00000021001d7202 */ /* 0x000fe40000000f00 */
[----:B--2---:R-:W-:Y:S01]  /*76f70*/  IADD3.X R31, R31, R2, RZ, P3, !PT ;  /* 0x000000021f1f7210 */ /* 0x004fe20001ffe4ff */
[----:B------:R-:W-:Y:S01]  /*76f80*/  STL [R1+0x177c], R30 ;  /* 0x00177c1e01007387 */ /* 0x000fe20000100800 */
[----:B------:R-:W2:Y:S03]  /*76f90*/  LDL.LU.64 R34, [R1+0xe98] ;  /* 0x000e980001227983 */ /* 0x000ea60000300a00 */
[----:B------:R1:W-:Y:S04]  /*76fa0*/  LDGSTS.E [R0+0x3bc00], [R28.64], P2 ;  /* 0x3bc000001c007fae */ /* 0x0003e80009121844 */
[----:B------:R3:W-:Y:S01]  /*76fb0*/  STL [R1+0x1778], R31 ;  /* 0x0017781f01007387 */ /* 0x0007e20000100800 */
[----:B-1----:R-:W-:Y:S01]  /*76fc0*/  IMAD.MOV.U32 R28, RZ, RZ, R30 ;  /* 0x000000ffff1c7224 */ /* 0x002fe200078e001e */
[----:B------:R-:W-:-:S02]  /*76fd0*/  MOV R29, R31 ;  /* 0x0000001f001d7202 */ /* 0x000fc40000000f00 */
[----:B---3--:R-:W3:Y:S01]  /*76fe0*/  LDL.LU.64 R30, [R1+0xe30] ;  /* 0x000e3000011e7983 */ /* 0x008ee20000300a00 */
[----:B------:R-:W4:Y:S02]  /*76ff0*/  LDL.LU.64 R40, [R1+0xe28] ;  /* 0x000e280001287983 */ /* 0x000f240000300a00 */
[----:B------:R-:W4:Y:S01]  /*77000*/  LDL.LU.64 R42, [R1+0xe20] ;  /* 0x000e2000012a7983 */ /* 0x000f220000300a00 */
[----:B------:R-:W-:Y:S01]  /*77010*/  LOP3.LUT R32, R45, 0x7f, RZ, 0xc0, !PT ;  /* 0x0000007f2d207812 */ /* 0x000fe200078ec0ff */
[----:B------:R-:W4:Y:S01]  /*77020*/  LDL.LU.64 R52, [R1+0xe18] ;  /* 0x000e180001347983 */ /* 0x000f220000300a00 */
[----:B------:R-:W-:-:S03]  /*77030*/  ISETP.GT.AND P1, PT, R3, 0x7b, PT ;  /* 0x0000007b0300780c */ /* 0x000fc60003f24270 */
[----:B------:R1:W-:Y:S01]  /*77040*/  LDGSTS.E [R0+0x3be00], [R28.64], P2 ;  /* 0x3be000001c007fae */ /* 0x0003e20009121844 */
[----:B------:R-:W-:Y:S02]  /*77050*/  ISETP.GE.AND P3, PT, R32, R3, PT ;  /* 0x000000032000720c */ /* 0x000fe40003f66270 */
[----:B------:R-:W-:Y:S01]  /*77060*/  ISETP.GT.AND P2, PT, R3, 0x7f, PT ;  /* 0x0000007f0300780c */ /* 0x000fe20003f44270 */
[----:B------:R-:W-:Y:S01]  /*77070*/  SEL R3, RZ, 0x4, !P1 ;  /* 0x00000004ff037807 */ /* 0x000fe20004800000 */
[----:B------:R-:W4:Y:S01]  /*77080*/  LDL.LU.64 R50, [R1+0xe10] ;  /* 0x000e100001327983 */ /* 0x000f220000300a00 */
[----:B------:R-:W4:Y:S02]  /*77090*/  LDL.LU.64 R48, [R1+0xdd0] ;  /* 0x000dd00001307983 */ /* 0x000f240000300a00 */
[----:B------:R-:W4:Y:S01]  /*770a0*/  LDL.LU.64 R44, [R1+0xd90] ;  /* 0x000d9000012c7983 */ /* 0x000f220000300a00 */
[----:B------:R-:W-:-:S04]  /*770b0*/  SEL R3, R3, RZ, !P0 ;  /* 0x000000ff03037207 */ /* 0x000fc80004000000 */
[----:B------:R-:W-:Y:S02]  /*770c0*/  ISETP.NE.U32.AND P1, PT, R3, RZ, PT ;  /* 0x000000ff0300720c */ /* 0x000fe40003f25070 */
[----:B-1----:R-:W-:Y:S01]  /*770d0*/  SEL R28, RZ, 0x4, P3 ;  /* 0x00000004ff1c7807 */ /* 0x002fe20001800000 */
[----:B------:R-:W-:-:S04]  /*770e0*/  SEL R3, RZ, 0x4, !P2 ;  /* 0x00000004ff037807 */ /* 0x000fc80005000000 */
[----:B------:R-:W-:Y:S02]  /*770f0*/  SEL R3, R3, RZ, !P0 ;  /* 0x000000ff03037207 */ /* 0x000fe40004000000 */
[----:B------:R-:W-:Y:S02]  /*77100*/  SEL R28, R28, RZ, !P0 ;  /* 0x000000ff1c1c7207 */ /* 0x000fe40004000000 */
[----:B------:R-:W-:Y:S02]  /*77110*/  ISETP.NE.U32.AND P2, PT, R3, RZ, PT ;  /* 0x000000ff0300720c */ /* 0x000fe40003f45070 */
[----:B------:R-:W-:Y:S02]  /*77120*/  ISETP.NE.U32.AND P0, PT, R28, RZ, PT ;  /* 0x000000ff1c00720c */ /* 0x000fe40003f05070 */
[----:B------:R-:W-:-:S05]  /*77130*/  IADD3 R32, P3, R38, R56, RZ ;  /* 0x0000003826207210 */ /* 0x000fca0007f7e0ff */
[----:B------:R-:W-:Y:S01]  /*77140*/  IMAD.X R33, R39, 0x1, R2, P3 ;  /* 0x0000000127217824 */ /* 0x000fe200018e0602 */
[----:B------:R-:W-:-:S04]  /*77150*/  IADD3 R38, P3, R36, R56, RZ ;  /* 0x0000003824267210 */ /* 0x000fc80007f7e0ff */
[----:B------:R-:W-:Y:S01]  /*77160*/  IADD3.X R3, R37, R2, RZ, P3, !PT ;  /* 0x0000000225037210 */ /* 0x000fe20001ffe4ff */
[----:B------:R-:W-:Y:S02]  /*77170*/  IADD3 R37, P3, R46, R56, RZ ;  /* 0x000000382e257210 */ /* 0x000fe40007f7e0ff */
[----:B------:R-:W-:Y:S01]  /*77180*/  IMAD.MOV.U32 R64, RZ, RZ, c[0x0][0x18c] ;  /* 0x00006300ff407624 */ /* 0x000fe200078e00ff */
[----:B------:R1:W-:Y:S02]  /*77190*/  LDGSTS.E [R0+0x3d800], [R32.64], P1 ;  /* 0x3d80000020007fae */ /* 0x0003e40008921844 */
[----:B------:R-:W-:Y:S02]  /*771a0*/  IMAD.X R28, R47, 0x1, R2, P3 ;  /* 0x000000012f1c7824 */ /* 0x000fe400018e0602 */
[----:B------:R-:W4:Y:S01]  /*771b0*/  LDL.LU.64 R46, [R1+0xd50] ;  /* 0x000d5000012e7983 */ /* 0x000f220000300a00 */
[----:B------:R-:W-:Y:S01]  /*771c0*/  IMAD.MOV.U32 R172, RZ, RZ, R38 ;  /* 0x000000ffffac7224 */ /* 0x000fe200078e0026 */
[----:B------:R-:W-:Y:S01]  /*771d0*/  MOV R173, R3 ;  /* 0x0000000300ad7202 */ /* 0x000fe20000000f00 */
[----:B------:R-:W-:Y:S01]  /*771e0*/  IMAD.MOV.U32 R170, RZ, RZ, R37 ;  /* 0x000000ffffaa7224 */ /* 0x000fe200078e0025 */
[----:B------:R-:W-:-:S02]  /*771f0*/  MOV R171, R28 ;  /* 0x0000001c00ab7202 */ /* 0x000fc40000000f00 */
[----:B------:R-:W-:Y:S01]  /*77200*/  SHF.L.U32 R64, R64, 0x7, RZ ;  /* 0x0000000740407819 */ /* 0x000fe200000006ff */
[----:B------:R1:W-:Y:S01]  /*77210*/  STL.64 [R1+0xeb0], R32 ;  /* 0x000eb02001007387 */ /* 0x0003e20000100a00 */
[----:B------:R-:W-:Y:S02]  /*77220*/  STL.64 [R1+0xea8], R172 ;  /* 0x000ea8ac01007387 */ /* 0x000fe40000100a00 */
[----:B------:R-:W-:Y:S01]  /*77230*/  STL.64 [R1+0xea0], R170 ;  /* 0x000ea0aa01007387 */ /* 0x000fe20000100a00 */
[----:B------:R1:W-:Y:S01]  /*77240*/  LDGSTS.E [R0+0x3da00], [R172.64], P1 ;  /* 0x3da00000ac007fae */ /* 0x0003e20008921844 */
[----:B------:R-:W-:Y:S02]  /*77250*/  IMAD.SHL.U32 R64, R64, 0x4, RZ ;  /* 0x0000000440407824 */ /* 0x000fe400078e00ff */
[----:B------:R1:W-:Y:S01]  /*77260*/  LDGSTS.E [R0+0x3dc00], [R170.64], P1 ;  /* 0x3dc00000aa007fae */ /* 0x0003e20008921844 */
[----:B--2---:R-:W-:-:S04]  /*77270*/  IADD3 R36, P3, R34, R56, RZ ;  /* 0x0000003822247210 */ /* 0x004fc80007f7e0ff */
[----:B------:R-:W-:Y:S02]  /*77280*/  IADD3.X R29, R35, R2, RZ, P3, !PT ;  /* 0x00000002231d7210 */ /* 0x000fe40001ffe4ff */
[----:B---3--:R-:W-:-:S05]  /*77290*/  IADD3 R35, P3, R30, R56, RZ ;  /* 0x000000381e237210 */ /* 0x008fca0007f7e0ff */
[----:B------:R-:W-:Y:S01]  /*772a0*/  IMAD.X R30, R31, 0x1, R2, P3 ;  /* 0x000000011f1e7824 */ /* 0x000fe200018e0602 */
[----:B----4-:R-:W-:-:S04]  /*772b0*/  IADD3 R34, P3, R40, R56, RZ ;  /* 0x0000003828227210 */ /* 0x010fc80007f7e0ff */
[----:B------:R-:W-:Y:S01]  /*772c0*/  IADD3.X R31, R41, R2, RZ, P3, !PT ;  /* 0x00000002291f7210 */ /* 0x000fe20001ffe4ff */
[----:B------:R-:W-:-:S05]  /*772d0*/  IADD3 R40, P3, R42, R56, RZ ;  /* 0x000000382a287210 */ /* 0x000fca0007f7e0ff */
[----:B------:R-:W-:Y:S01]  /*772e0*/  IMAD.X R39, R43, 0x1, R2, P3 ;  /* 0x000000012b277824 */ /* 0x000fe200018e0602 */
[----:B------:R-:W-:Y:S01]  /*772f0*/  IADD3 R42, P3, R52, R56, RZ ;  /* 0x00000038342a7210 */ /* 0x000fe20007f7e0ff */
[----:B------:R-:W-:Y:S01]  /*77300*/  IMAD.MOV.U32 R168, RZ, RZ, R36 ;  /* 0x000000ffffa87224 */ /* 0x000fe200078e0024 */
[----:B------:R-:W-:Y:S01]  /*77310*/  MOV R169, R29 ;  /* 0x0000001d00a97202 */ /* 0x000fe20000000f00 */
[----:B------:R-:W-:Y:S01]  /*77320*/  IMAD.MOV.U32 R58, RZ, RZ, R35 ;  /* 0x000000ffff3a7224 */ /* 0x000fe200078e0023 */
[----:B------:R-:W-:Y:S02]  /*77330*/  IADD3.X R41, R53, R2, RZ, P3, !PT ;  /* 0x0000000235297210 */ /* 0x000fe40001ffe4ff */
[----:B------:R-:W-:Y:S01]  /*77340*/  MOV R59, R30 ;  /* 0x0000001e003b7202 */ /* 0x000fe20000000f00 */
[----:B------:R-:W-:Y:S01]  /*77350*/  IMAD.MOV.U32 R56, RZ, RZ, R34 ;  /* 0x000000ffff387224 */ /* 0x000fe200078e0022 */
[----:B------:R-:W-:Y:S01]  /*77360*/  MOV R57, R31 ;  /* 0x0000001f00397202 */ /* 0x000fe20000000f00 */
[----:B------:R-:W-:Y:S01]  /*77370*/  IMAD.MOV.U32 R54, RZ, RZ, R40 ;  /* 0x000000ffff367224 */ /* 0x000fe200078e0028 */
[----:B------:R-:W-:Y:S01]  /*77380*/  MOV R55, R39 ;  /* 0x0000002700377202 */ /* 0x000fe20000000f00 */
[----:B------:R-:W-:Y:S01]  /*77390*/  IMAD.MOV.U32 R52, RZ, RZ, R42 ;  /* 0x000000ffff347224 */ /* 0x000fe200078e002a */
[----:B------:R-:W-:Y:S01]  /*773a0*/  MOV R53, R41 ;  /* 0x0000002900357202 */ /* 0x000fe20000000f00 */
[----:B------:R-:W-:Y:S01]  /*773b0*/  STL.64 [R1+0xe98], R168 ;  /* 0x000e98a801007387 */ /* 0x000fe20000100a00 */
[----:B------:R-:W-:Y:S02]  /*773c0*/  STL.64 [R1+0xe30], R58 ;  /* 0x000e303a01007387 */ /* 0x000fe40000100a00 */
[----:B------:R-:W-:Y:S02]  /*773d0*/  STL.64 [R1+0xe28], R56 ;  /* 0x000e283801007387 */ /* 0x000fe40000100a00 */
[----:B------:R-:W-:Y:S01]  /*773e0*/  STL.64 [R1+0xe20], R54 ;  /* 0x000e203601007387 */ /* 0x000fe20000100a00 */
[----:B------:R2:W-:Y:S04]  /*773f0*/  STL.64 [R1+0xe18], R52 ;  /* 0x000e183401007387 */ /* 0x0005e80000100a00 */
[----:B------:R3:W-:Y:S01]  /*77400*/  LDGSTS.E [R0+0x3de00], [R168.64], P1 ;  /* 0x3de00000a8007fae */ /* 0x0007e20008921844 */
[----:B------:R-:W4:Y:S01]  /*77410*/  LDL.LU.64 R42, [R1+0xd10] ;  /* 0x000d1000012a7983 */ /* 0x000f220000300a00 */
[----:B------:R-:W-:Y:S01]  /*77420*/  IADD3 R38, P1, R50, R64, RZ ;  /* 0x0000004032267210 */ /* 0x000fe20007f3e0ff */
[----:B------:R-:W4:Y:S01]  /*77430*/  LDL.LU.64 R40, [R1+0xcd0] ;  /* 0x000cd00001287983 */ /* 0x000f220000300a00 */
[----:B------:R-:W4:Y:S04]  /*77440*/  LDL.LU.64 R36, [R1+0xc90] ;  /* 0x000c900001247983 */ /* 0x000f280000300a00 */
[----:B------:R2:W-:Y:S01]  /*77450*/  LDGSTS.E [R0+0x3f800], [R58.64], P2 ;  /* 0x3f8000003a007fae */ /* 0x0005e20009121844 */
[----:B------:R-:W-:Y:S01]  /*77460*/  IADD3.X R39, R51, R252, RZ, P1, !PT ;  /* 0x000000fc33277210 */ /* 0x000fe20000ffe4ff */
[----:B------:R-:W-:-:S02]  /*77470*/  IADD3 R35, P1, R48, R64, RZ ;  /* 0x0000004030237210 */ /* 0x000fc40007f3e0ff */
[----:B------:R2:W-:Y:S01]  /*77480*/  LDGSTS.E [R0+0x3fa00], [R56.64], P2 ;  /* 0x3fa0000038007fae */ /* 0x0005e20009121844 */
[----:B------:R2:W-:Y:S01]  /*77490*/  LDGSTS.E [R0+0x3fc00], [R54.64], P2 ;  /* 0x3fc0000036007fae */ /* 0x0005e20009121844 */
[----:B------:R2:W-:Y:S02]  /*774a0*/  LDGSTS.E [R0+0x3fe00], [R52.64], P2 ;  /* 0x3fe0000034007fae */ /* 0x0005e40009121844 */
[----:B------:R-:W-:Y:S01]  /*774b0*/  IMAD.X R34, R49, 0x1, R252, P1 ;  /* 0x0000000131227824 */ /* 0x000fe200008e06fc */
[----:B-1----:R-:W-:-:S04]  /*774c0*/  IADD3 R33, P1, R44, R64, RZ ;  /* 0x000000402c217210 */ /* 0x002fc80007f3e0ff */
[----:B------:R-:W-:Y:S02]  /*774d0*/  IADD3.X R32, R45, R252, RZ, P1, !PT ;  /* 0x000000fc2d207210 */ /* 0x000fe40000ffe4ff */
[----:B------:R-:W4:Y:S01]  /*774e0*/  LDL.LU.64 R44, [R1+0xc50] ;  /* 0x000c5000012c7983 */ /* 0x000f220000300a00 */
[----:B------:R-:W-:-:S05]  /*774f0*/  IADD3 R31, P1, R46, R64, RZ ;  /* 0x000000402e1f7210 */ /* 0x000fca0007f3e0ff */
[----:B------:R-:W-:Y:S02]  /*77500*/  IMAD.X R30, R47, 0x1, R252, P1 ;  /* 0x000000012f1e7824 */ /* 0x000fe400008e06fc */
[----:B------:R-:W4:Y:S01]  /*77510*/  LDL.LU.64 R46, [R1+0xc10] ;  /* 0x000c1000012e7983 */ /* 0x000f220000300a00 */
[----:B------:R-:W4:Y:S02]  /*77520*/  LDL.LU.64 R48, [R1+0xa18] ;  /* 0x000a180001307983 */ /* 0x000f240000300a00 */
[----:B------:R-:W4:Y:S02]  /*77530*/  LDL.LU.64 R50, [R1+0xbd0] ;  /* 0x000bd00001327983 */ /* 0x000f240000300a00 */
[----:B--2---:R-:W2:Y:S01]  /*77540*/  LDL.LU.64 R52, [R1+0xb90] ;  /* 0x000b900001347983 */ /* 0x004ea20000300a00 */
[----:B------:R-:W2:Y:S01]  /*77550*/  LDL.LU.64 R54, [R1+0xb50] ;  /* 0x000b500001367983 */ /* 0x000ea20000300a00 */
[----:B------:R-:W2:Y:S02]  /*77560*/  LDL.LU.64 R56, [R1+0xb10] ;  /* 0x000b100001387983 */ /* 0x000ea40000300a00 */
[----:B------:R-:W2:Y:S02]  /*77570*/  LDL.LU.64 R58, [R1+0xad0] ;  /* 0x000ad000013a7983 */ /* 0x000ea40000300a00 */
[----:B---3--:R-:W3:Y:S01]  /*77580*/  LDL.LU.64 R168, [R1+0xa90] ;  /* 0x000a900001a87983 */ /* 0x008ee20000300a00 */
[----:B------:R1:W-:Y:S01]  /*77590*/  STL.64 [R1+0xe10], R38 ;  /* 0x000e102601007387 */ /* 0x0003e20000100a00 */
[----:B----4-:R-:W-:-:S04]  /*775a0*/  IADD3 R29, P1, R42, R64, RZ ;  /* 0x000000402a1d7210 */ /* 0x010fc80007f3e0ff */
[----:B------:R-:W-:Y:S01]  /*775b0*/  IADD3.X R28, R43, R252, RZ, P1, !PT ;  /* 0x000000fc2b1c7210 */ /* 0x000fe20000ffe4ff */
[----:B------:R-:W-:-:S05]  /*775c0*/  IADD3 R3, P1, R40, R64, RZ ;  /* 0x0000004028037210 */ /* 0x000fca0007f3e0ff */
[----:B------:R-:W-:Y:S01]  /*775d0*/  IMAD.X R0, R41, 0x1, R252, P1 ;  /* 0x0000000129007824 */ /* 0x000fe200008e06fc */
[----:B------:R-:W-:-:S04]  /*775e0*/  IADD3 R40, P1, R36, R64, RZ ;  /* 0x0000004024287210 */ /* 0x000fc80007f3e0ff */
[----:B------:R-:W-:Y:S02]  /*775f0*/  IADD3.X R36, R37, R252, RZ, P1, !PT ;  /* 0x000000fc25247210 */ /* 0x000fe40000ffe4ff */
[----:B------:R-:W-:-:S05]  /*77600*/  IADD3 R42, P1, R44, R64, RZ ;  /* 0x000000402c2a7210 */ /* 0x000fca0007f3e0ff */
[----:B------:R-:W-:Y:S01]  /*77610*/  IMAD.X R41, R45, 0x1, R252, P1 ;  /* 0x000000012d297824 */ /* 0x000fe200008e06fc */
[----:B------:R-:W-:Y:S02]  /*77620*/  LEA R37, R60, R65, 0x10 ;  /* 0x000000413c257211 */ /* 0x000fe400078e80ff */
[----:B------:R-:W-:-:S04]  /*77630*/  IADD3 R44, P1, R46, R64, RZ ;  /* 0x000000402e2c7210 */ /* 0x000fc80007f3e0ff */
[----:B------:R-:W-:Y:S01]  /*77640*/  IADD3.X R43, R47, R252, RZ, P1, !PT ;  /* 0x000000fc2f2b7210 */ /* 0x000fe20000ffe4ff */
[----:B------:R-:W-:-:S05]  /*77650*/  IADD3 R46, P1, R48, R64, RZ ;  /* 0x00000040302e7210 */ /* 0x000fca0007f3e0ff */
[----:B------:R-:W-:Y:S01]  /*77660*/  IMAD.X R45, R49, 0x1, R252, P1 ;  /* 0x00000001312d7824 */ /* 0x000fe200008e06fc */
[----:B------:R-:W-:-:S04]  /*77670*/  IADD3 R48, P1, R50, R64, RZ ;  /* 0x0000004032307210 */ /* 0x000fc80007f3e0ff */
[----:B------:R-:W-:Y:S01]  /*77680*/  IADD3.X R47, R51, R252, RZ, P1, !PT ;  /* 0x000000fc332f7210 */ /* 0x000fe20000ffe4ff */
[----:B--2---:R-:W-:-:S05]  /*77690*/  IADD3 R50, P1, R52, R64, RZ ;  /* 0x0000004034327210 */ /* 0x004fca0007f3e0ff */
[----:B------:R-:W-:Y:S01]  /*776a0*/  IMAD.X R49, R53, 0x1, R252, P1 ;  /* 0x0000000135317824 */ /* 0x000fe200008e06fc */
[----:B------:R-:W-:-:S04]  /*776b0*/  IADD3 R52, P1, R54, R64, RZ ;  /* 0x0000004036347210 */ /* 0x000fc80007f3e0ff */
[----:B------:R-:W-:Y:S01]  /*776c0*/  IADD3.X R51, R55, R252, RZ, P1, !PT ;  /* 0x000000fc37337210 */ /* 0x000fe20000ffe4ff */
[----:B------:R-:W-:-:S05]  /*776d0*/  IADD3 R54, P1, R56, R64, RZ ;  /* 0x0000004038367210 */ /* 0x000fca0007f3e0ff */
[----:B------:R-:W-:Y:S01]  /*776e0*/  IMAD.X R53, R57, 0x1, R252, P1 ;  /* 0x0000000139357824 */ /* 0x000fe200008e06fc */
[----:B------:R-:W-:-:S04]  /*776f0*/  IADD3 R56, P1, R58, R64, RZ ;  /* 0x000000403a387210 */ /* 0x000fc80007f3e0ff */
[----:B------:R-:W-:Y:S01]  /*77700*/  IADD3.X R55, R59, R252, RZ, P1, !PT ;  /* 0x000000fc3b377210 */ /* 0x000fe20000ffe4ff */
[----:B---3--:R-:W-:Y:S01]  /*77710*/  IADD3 R58, P1, R168, R64, RZ ;  /* 0x00000040a83a7210 */ /* 0x008fe20007f3e0ff */
[----:B------:R-:W-:-:S04]  /*77720*/  IADD3 R59, R37, 0x100000, RZ ;  /* 0x00100000253b7810 */ /* 0x000fc80007ffe0ff */
[----:B------:R-:W-:Y:S02]  /*77730*/  IMAD.X R57, R169, 0x1, R252, P1 ;  /* 0x00000001a9397824 */ /* 0x000fe400008e06fc */
[----:B-1----:R-:W-:Y:S01]  /*77740*/  LOP3.LUT R35, R35, R34, RZ, 0x3c, !PT ;  /* 0x0000002223237212 */ /* 0x002fe200078e3cff */
[----:B------:R-:W0:Y:S01]  /*77750*/  LDGDEPBAR ;  /* 0x00000000000079af */ /* 0x000e220000000000 */
[----:B------:R-:W-:Y:S02]  /*77760*/  LOP3.LUT R33, R33, R32, RZ, 0x3c, !PT ;  /* 0x0000002021217212 */ /* 0x000fe400078e3cff */
[----:B------:R-:W-:Y:S01]  /*77770*/  LOP3.LUT R34, R35, R34, RZ, 0x3c, !PT ;  /* 0x0000002223227212 */ /* 0x000fe200078e3cff */
[----:B------:R1:W-:Y:S01]  /*77780*/  LDGSTS.E [R59+-0x80000], [R38.64], P0 ;  /* 0x80000000263b7fae */ /* 0x0003e20008121844 */
[----:B------:R-:W-:Y:S02]  /*77790*/  LOP3.LUT R32, R33, R32, RZ, 0x3c, !PT ;  /* 0x0000002021207212 */ /* 0x000fe400078e3cff */
[----:B------:R-:W-:Y:S02]  /*777a0*/  LOP3.LUT R35, R35, R34, RZ, 0x3c, !PT ;  /* 0x0000002223237212 */ /* 0x000fe400078e3cff */
[----:B------:R-:W-:-:S02]  /*777b0*/  LOP3.LUT R31, R31, R30, RZ, 0x3c, !PT ;  /* 0x0000001e1f1f7212 */ /* 0x000fc400078e3cff */
[----:B------:R-:W-:Y:S01]  /*777c0*/  LOP3.LUT R33, R33, R32, RZ, 0x3c, !PT ;  /* 0x0000002021217212 */ /* 0x000fe200078e3cff */
[----:B------:R2:W-:Y:S01]  /*777d0*/  STL.64 [R1+0xdd0], R34 ;  /* 0x000dd02201007387 */ /* 0x0005e20000100a00 */
[----:B------:R-:W-:Y:S02]  /*777e0*/  LOP3.LUT R30, R31, R30, RZ, 0x3c, !PT ;  /* 0x0000001e1f1e7212 */ /* 0x000fe400078e3cff */
[----:B------:R-:W-:Y:S01]  /*777f0*/  LOP3.LUT R29, R29, R28, RZ, 0x3c, !PT ;  /* 0x0000001c1d1d7212 */ /* 0x000fe200078e3cff */
[----:B------:R3:W-:Y:S01]  /*77800*/  STL.64 [R1+0xd90], R32 ;  /* 0x000d902001007387 */ /* 0x0007e20000100a00 */
[----:B-1----:R-:W-:Y:S02]  /*77810*/  IADD3 R38, R37, 0x100000, RZ ;  /* 0x0010000025267810 */ /* 0x002fe40007ffe0ff */
[----:B------:R-:W-:Y:S02]  /*77820*/  LOP3.LUT R31, R31, R30, RZ, 0x3c, !PT ;  /* 0x0000001e1f1f7212 */ /* 0x000fe400078e3cff */
[C---:B------:R-:W-:Y:S01]  /*77830*/  LOP3.LUT R28, R29.reuse, R28, RZ, 0x3c, !PT ;  /* 0x0000001c1d1c7212 */ /* 0x040fe200078e3cff */
[----:B------:R2:W-:Y:S03]  /*77840*/  LDGSTS.E [R38+-0x7f000], [R34.64], P0 ;  /* 0x8100000022267fae */ /* 0x0005e60008121844 */
[----:B------:R-:W-:Y:S01]  /*77850*/  LOP3.LUT R29, R29, R28, RZ, 0x3c, !PT ;  /* 0x0000001c1d1d7212 */ /* 0x000fe200078e3cff */
[----:B------:R1:W-:Y:S04]  /*77860*/  STL.64 [R1+0xd50], R30 ;  /* 0x000d501e01007387 */ /* 0x0003e80000100a00 */
[----:B------:R4:W-:Y:S01]  /*77870*/  STL.64 [R1+0xd10], R28 ;  /* 0x000d101c01007387 */ /* 0x0009e20000100a00 */
[----:B--2---:R-:W-:-:S05]  /*77880*/  IADD3 R34, R37, 0x100000, RZ ;  /* 0x0010000025227810 */ /* 0x004fca0007ffe0ff */
[----:B------:R3:W-:Y:S02]  /*77890*/  LDGSTS.E [R34+-0x7e000], [R32.64], P0 ;  /* 0x8200000020227fae */ /* 0x0007e40008121844 */
[C---:B---3--:R-:W-:Y:S02]  /*778a0*/  IADD3 R32, R37.reuse, 0x100000, RZ ;  /* 0x0010000025207810 */ /* 0x048fe40007ffe0ff */
[----:B------:R-:W-:Y:S02]  /*778b0*/  MOV R33, R0 ;  /* 0x0000000000217202 */ /* 0x000fe40000000f00 */
[C---:B------:R-:W-:Y:S01]  /*778c0*/  IADD3 R0, R37.reuse, 0x100000, RZ ;  /* 0x0010000025007810 */ /* 0x040fe20007ffe0ff */
[----:B------:R1:W-:Y:S02]  /*778d0*/  LDGSTS.E [R32+-0x7d000], [R30.64], P0 ;  /* 0x830000001e207fae */ /* 0x0003e40008121844 */
[----:B-1----:R-:W-:Y:S01]  /*778e0*/  IADD3 R30, R37, 0x100000, RZ ;  /* 0x00100000251e7810 */ /* 0x002fe20007ffe0ff */
[----:B------:R-:W-:Y:S01]  /*778f0*/  IMAD.MOV.U32 R32, RZ, RZ, R3 ;  /* 0x000000ffff207224 */ /* 0x000fe200078e0003 */
[----:B------:R-:W-:-:S03]  /*77900*/  MOV R31, R36 ;  /* 0x00000024001f7202 */ /* 0x000fc60000000f00 */
[----:B------:R4:W-:Y:S04]  /*77910*/  LDGSTS.E [R30+-0x7c000], [R28.64], P0 ;  /* 0x840000001c1e7fae */ /* 0x0009e80008121844 */
[----:B------:R-:W-:Y:S01]  /*77920*/  STL.64 [R1+0xcd0], R32 ;  /* 0x000cd02001007387 */ /* 0x000fe20000100a00 */
[----:B----4-:R-:W-:Y:S01]  /*77930*/  IADD3 R28, R37, 0x100000, RZ ;  /* 0x00100000251c7810 */ /* 0x010fe20007ffe0ff */
[----:B------:R-:W-:Y:S01]  /*77940*/  IMAD.MOV.U32 R30, RZ, RZ, R40 ;  /* 0x000000ffff1e7224 */ /* 0x000fe200078e0028 */
[----:B------:R-:W-:-:S03]  /*77950*/  MOV R29, R41 ;  /* 0x00000029001d7202 */ /* 0x000fc60000000f00 */
[----:B------:R1:W-:Y:S04]  /*77960*/  LDGSTS.E [R28+-0x7b000], [R32.64], P0 ;  /* 0x85000000201c7fae */ /* 0x0003e80008121844 */
[----:B------:R-:W-:Y:S04]  /*77970*/  STL.64 [R1+0xc90], R30 ;  /* 0x000c901e01007387 */ /* 0x000fe80000100a00 */
[----:B------:R2:W-:Y:S01]  /*77980*/  LDGSTS.E [R0+-0x7a000], [R30.64], P0 ;  /* 0x860000001e007fae */ /* 0x0005e20008121844 */
[----:B-1----:R-:W-:-:S05]  /*77990*/  IMAD.MOV.U32 R28, RZ, RZ, R42 ;  /* 0x000000ffff1c7224 */ /* 0x002fca00078e002a */
[----:B------:R1:W-:Y:S04]  /*779a0*/  STL.64 [R1+0xc50], R28 ;  /* 0x000c501c01007387 */ /* 0x0003e80000100a00 */
[----:B------:R1:W-:Y:S02]  /*779b0*/  LDGSTS.E [R0+-0x79000], [R28.64], P0 ;  /* 0x870000001c007fae */ /* 0x0003e40008121844 */
[----:B-1----:R-:W-:Y:S01]  /*779c0*/  IMAD.MOV.U32 R28, RZ, RZ, R44 ;  /* 0x000000ffff1c7224 */ /* 0x002fe200078e002c */
[----:B------:R-:W-:-:S05]  /*779d0*/  MOV R29, R43 ;  /* 0x0000002b001d7202 */ /* 0x000fca0000000f00 */
        /* <DEDUP_REMOVED lines=9> */
[----:B------:R-:W3:Y:S01]  /*77a70*/  LDL.LU.64 R42, [R1+0xe08] ;  /* 0x000e0800012a7983 */ /* 0x000ee20000300a00 */
[----:B--2---:R-:W-:Y:S01]  /*77a80*/  IMAD.MOV.U32 R30, RZ, RZ, R52 ;  /* 0x000000ffff1e7224 */ /* 0x004fe200078e0034 */
[----:B------:R-:W-:Y:S02]  /*77a90*/  MOV R31, R51 ;  /* 0x00000033001f7202 */ /* 0x000fe40000000f00 */
[----:B------:R-:W2:Y:S04]  /*77aa0*/  LDL.LU.64 R34, [R1+0xdc8] ;  /* 0x000dc80001227983 */ /* 0x000ea80000300a00 */
[----:B------:R1:W-:Y:S01]  /*77ab0*/  LDGSTS.E [R0+-0x76000], [R28.64], P0 ;  /* 0x8a0000001c007fae */ /* 0x0003e20008121844 */
[----:B------:R-:W-:-:S03]  /*77ac0*/  IMAD.MOV.U32 R38, RZ, RZ, R56 ;  /* 0x000000ffff267224 */ /* 0x000fc600078e0038 */
[----:B------:R4:W-:Y:S01]  /*77ad0*/  LDGSTS.E [R0+-0x75000], [R30.64], P0 ;  /* 0x8b0000001e007fae */ /* 0x0009e20008121844 */
[----:B------:R-:W-:-:S03]  /*77ae0*/  MOV R39, R55 ;  /* 0x0000003700277202 */ /* 0x000fc60000000f00 */
[----:B-1----:R-:W2:Y:S04]  /*77af0*/  LDL.LU.64 R28, [R1+0xd88] ;  /* 0x000d8800011c7983 */ /* 0x002ea80000300a00 */
[----:B------:R4:W-:Y:S04]  /*77b00*/  STL.64 [R1+0xb50], R30 ;  /* 0x000b501e01007387 */ /* 0x0009e80000100a00 */
[----:B------:R-:W2:Y:S01]  /*77b10*/  LDL.LU.64 R32, [R1+0xd48] ;  /* 0x000d480001207983 */ /* 0x000ea20000300a00 */
[----:B----4-:R-:W-:Y:S01]  /*77b20*/  IMAD.MOV.U32 R30, RZ, RZ, R54 ;  /* 0x000000ffff1e7224 */ /* 0x010fe200078e0036 */
[----:B------:R-:W-:-:S05]  /*77b30*/  MOV R31, R53 ;  /* 0x00000035001f7202 */ /* 0x000fca0000000f00 */
[----:B------:R1:W-:Y:S04]  /*77b40*/  STL.64 [R1+0xb10], R30 ;  /* 0x000b101e01007387 */ /* 0x0003e80000100a00 */
[----:B------:R1:W-:Y:S04]  /*77b50*/  LDGSTS.E [R0+-0x74000], [R30.64], P0 ;  /* 0x8c0000001e007fae */ /* 0x0003e80008121844 */
[----:B------:R4:W-:Y:S04]  /*77b60*/  LDGSTS.E [R0+-0x73000], [R38.64], P0 ;  /* 0x8d00000026007fae */ /* 0x0009e80008121844 */
[----:B-1----:R-:W2:Y:S04]  /*77b70*/  LDL.LU.64 R30, [R1+0xd08] ;  /* 0x000d0800011e7983 */ /* 0x002ea80000300a00 */
[----:B------:R4:W-:Y:S01]  /*77b80*/  STL.64 [R1+0xad0], R38 ;  /* 0x000ad02601007387 */ /* 0x0009e20000100a00 */
[----:B------:R-:W-:-:S03]  /*77b90*/  IADD3 R37, R37, 0x100000, RZ ;  /* 0x0010000025257810 */ /* 0x000fc60007ffe0ff */
[----:B------:R-:W2:Y:S01]  /*77ba0*/  LDL.LU.64 R40, [R1+0xcc8] ;  /* 0x000cc80001287983 */ /* 0x000ea20000300a00 */
[----:B----4-:R-:W-:Y:S01]  /*77bb0*/  IMAD.MOV.U32 R38, RZ, RZ, R58 ;  /* 0x000000ffff267224 */ /* 0x010fe200078e003a */
[----:B------:R-:W-:-:S05]  /*77bc0*/  MOV R39, R57 ;  /* 0x0000003900277202 */ /* 0x000fca0000000f00 */
[----:B------:R1:W-:Y:S04]  /*77bd0*/  STL.64 [R1+0xa90], R38 ;  /* 0x000a902601007387 */ /* 0x0003e80000100a00 */
[----:B------:R1:W-:Y:S02]  /*77be0*/  LDGSTS.E [R0+-0x72000], [R38.64], P0 ;  /* 0x8e00000026007fae */ /* 0x0003e40008121844 */
[----:B-1----:R-:W-:Y:S01]  /*77bf0*/  IMAD.MOV.U32 R38, RZ, RZ, R46 ;  /* 0x000000ffff267224 */ /* 0x002fe200078e002e */
[----:B------:R-:W-:-:S05]  /*77c00*/  MOV R39, R45 ;  /* 0x0000002d00277202 */ /* 0x000fca0000000f00 */
[----:B------:R1:W-:Y:S04]  /*77c10*/  STL.64 [R1+0xa18], R38 ;  /* 0x000a182601007387 */ /* 0x0003e80000100a00 */
[----:B------:R1:W-:Y:S04]  /*77c20*/  LDGSTS.E [R37+-0x71000], [R38.64], P0 ;  /* 0x8f00000026257fae */ /* 0x0003e80008121844 */
        /* <DEDUP_REMOVED lines=10> */
[----:B---3--:R-:W-:-:S05]  /*77cd0*/  IADD3 R36, P1, R42, R64, RZ ;  /* 0x000000402a247210 */ /* 0x008fca0007f3e0ff */
[----:B------:R-:W-:Y:S01]  /*77ce0*/  IMAD.X R0, R43, 0x1, R252, P1 ;  /* 0x000000012b007824 */ /* 0x000fe200008e06fc */
[----:B--2---:R-:W-:-:S04]  /*77cf0*/  IADD3 R37, P1, R34, R64, RZ ;  /* 0x0000004022257210 */ /* 0x004fc80007f3e0ff */
[----:B------:R-:W-:Y:S02]  /*77d00*/  IADD3.X R3, R35, R252, RZ, P1, !PT ;  /* 0x000000fc23037210 */ /* 0x000fe40000ffe4ff */
[----:B------:R-:W-:-:S05]  /*77d10*/  IADD3 R35, P1, R28, R64, RZ ;  /* 0x000000401c237210 */ /* 0x000fca0007f3e0ff */
[----:B------:R-:W-:Y:S01]  /*77d20*/  IMAD.X R28, R29, 0x1, R252, P1 ;  /* 0x000000011d1c7824 */ /* 0x000fe200008e06fc */
[----:B------:R-:W-:-:S04]  /*77d30*/  IADD3 R34, P1, R32, R64, RZ ;  /* 0x0000004020227210 */ /* 0x000fc80007f3e0ff */
[----:B------:R-:W-:Y:S02]  /*77d40*/  IADD3.X R29, R33, R252, RZ, P1, !PT ;  /* 0x000000fc211d7210 */ /* 0x000fe40000ffe4ff */
[----:B------:R-:W-:-:S05]  /*77d50*/  IADD3 R33, P1, R30, R64, RZ ;  /* 0x000000401e217210 */ /* 0x000fca0007f3e0ff */
[----:B------:R-:W-:Y:S01]  /*77d60*/  IMAD.X R30, R31, 0x1, R252, P1 ;  /* 0x000000011f1e7824 */ /* 0x000fe200008e06fc */
[----:B------:R-:W-:-:S04]  /*77d70*/  IADD3 R32, P1, R40, R64, RZ ;  /* 0x0000004028207210 */ /* 0x000fc80007f3e0ff */
[----:B------:R-:W-:Y:S02]  /*77d80*/  IADD3.X R31, R41, R252, RZ, P1, !PT ;  /* 0x000000fc291f7210 */ /* 0x000fe40000ffe4ff */
[----:B----4-:R-:W-:-:S05]  /*77d90*/  IADD3 R40, P1, R38, R64, RZ ;  /* 0x0000004026287210 */ /* 0x010fca0007f3e0ff */
[----:B------:R-:W-:Y:S01]  /*77da0*/  IMAD.X R38, R39, 0x1, R252, P1 ;  /* 0x0000000127267824 */ /* 0x000fe200008e06fc */
[----:B------:R-:W-:-:S04]  /*77db0*/  IADD3 R42, P1, R44, R64, RZ ;  /* 0x000000402c2a7210 */ /* 0x000fc80007f3e0ff */
        /* <DEDUP_REMOVED lines=11> */
[----:B------:R-:W-:Y:S02]  /*77e70*/  IADD3 R54, P1, R56, R64, RZ ;  /* 0x0000004038367210 */ /* 0x000fe40007f3e0ff */
[----:B------:R-:W-:Y:S02]  /*77e80*/  LOP3.LUT R39, R249, 0x10, RZ, 0x3c, !PT ;  /* 0x00000010f9277812 */ /* 0x000fe400078e3cff */
[----:B------:R-:W-:Y:S02]  /*77e90*/  IADD3.X R53, R57, R252, RZ, P1, !PT ;  /* 0x000000fc39357210 */ /* 0x000fe40000ffe4ff */
[----:B------:R-:W-:Y:S01]  /*77ea0*/  IADD3 R56, P1, R58, R64, RZ ;  /* 0x000000403a387210 */ /* 0x000fe20007f3e0ff */
[----:B------:R-:W-:-:S04]  /*77eb0*/  IMAD R39, R60, 0x10000, R39 ;  /* 0x000100003c277824 */ /* 0x000fc800078e0227 */
[----:B------:R-:W-:Y:S01]  /*77ec0*/  IMAD.X R55, R59, 0x1, R252, P1 ;  /* 0x000000013b377824 */ /* 0x000fe200008e06fc */
[----:B------:R-:W-:Y:S02]  /*77ed0*/  IADD3 R58, P1, R168, R64, RZ ;  /* 0x00000040a83a7210 */ /* 0x000fe40007f3e0ff */
[----:B------:R-:W-:Y:S02]  /*77ee0*/  MOV R168, R36 ;  /* 0x0000002400a87202 */ /* 0x000fe40000000f00 */
[----:B------:R-:W-:Y:S01]  /*77ef0*/  IADD3.X R57, R169, R252, RZ, P1, !PT ;  /* 0x000000fca9397210 */ /* 0x000fe20000ffe4ff */
[----:B------:R-:W-:Y:S01]  /*77f00*/  IMAD.MOV.U32 R169, RZ, RZ, R0 ;  /* 0x000000ffffa97224 */ /* 0x000fe200078e0000 */
[C---:B------:R-:W-:Y:S02]  /*77f10*/  IADD3 R59, R39.reuse, 0x100000, RZ ;  /* 0x00100000273b7810 */ /* 0x040fe40007ffe0ff */
[----:B------:R-:W-:Y:S01]  /*77f20*/  MOV R36, R37 ;  /* 0x0000002500247202 */ /* 0x000fe20000000f00 */
[----:B------:R-:W-:Y:S01]  /*77f30*/  IMAD.MOV.U32 R37, RZ, RZ, R3 ;  /* 0x000000ffff257224 */ /* 0x000fe200078e0003 */
[----:B------:R-:W-:Y:S01]  /*77f40*/  IADD3 R0, R39, 0x100000, RZ ;  /* 0x0010000027007810 */ /* 0x000fe20007ffe0ff */
[----:B------:R-:W-:Y:S04]  /*77f50*/  STL.64 [R1+0xe08], R168 ;  /* 0x000e08a801007387 */ /* 0x000fe80000100a00 */
[----:B------:R1:W-:Y:S04]  /*77f60*/  LDGSTS.E [R59+-0x7fe00], [R168.64], P0 ;  /* 0x80200000a83b7fae */ /* 0x0003e80008121844 */
[----:B------:R2:W-:Y:S04]  /*77f70*/  STL.64 [R1+0xdc8], R36 ;  /* 0x000dc82401007387 */ /* 0x0005e80000100a00 */
[----:B------:R2:W-:Y:S02]  /*77f80*/  LDGSTS.E [R0+-0x7ee00], [R36.64], P0 ;  /* 0x8120000024007fae */ /* 0x0005e40008121844 */
[----:B--2---:R-:W-:Y:S01]  /*77f90*/  MOV R36, R35 ;  /* 0x0000002300247202 */ /* 0x004fe20000000f00 */
[----:B------:R-:W-:Y:S01]  /*77fa0*/  IMAD.MOV.U32 R37, RZ, RZ, R28 ;  /* 0x000000ffff257224 */ /* 0x000fe200078e001c */
[----:B------:R-:W-:-:S04]  /*77fb0*/  MOV R28, R34 ;  /* 0x00000022001c7202 */ /* 0x000fc80000000f00 */
[----:B------:R-:W-:Y:S04]  /*77fc0*/  STL.64 [R1+0xd88], R36 ;  /* 0x000d882401007387 */ /* 0x000fe80000100a00 */
[----:B------:R2:W-:Y:S04]  /*77fd0*/  LDGSTS.E [R0+-0x7de00], [R36.64], P0 ;  /* 0x8220000024007fae */ /* 0x0005e80008121844 */
[----:B------:R3:W-:Y:S04]  /*77fe0*/  STL.64 [R1+0xd48], R28 ;  /* 0x000d481c01007387 */ /* 0x0007e80000100a00 */
[----:B------:R3:W-:Y:S02]  /*77ff0*/  LDGSTS.E [R0+-0x7ce00], [R28.64], P0 ;  /* 0x832000001c007fae */ /* 0x0007e40008121844 */
[----:B---3--:R-:W-:Y:S01]  /*78000*/  IMAD.MOV.U32 R28, RZ, RZ, R33 ;  /* 0x000000ffff1c7224 */ /* 0x008fe200078e0021 */
[----:B------:R-:W-:-:S05]  /*78010*/  MOV R29, R30 ;  /* 0x0000001e001d7202 */ /* 0x000fca0000000f00 */
        /* <DEDUP_REMOVED lines=25> */
[----:B--2---:R-:W2:Y:S04]  /*781b0*/  LDL.LU.64 R36, [R1+0xe00] ;  /* 0x000e000001247983 */ /* 0x004ea80000300a00 */
[----:B------:R-:W4:Y:S01]  /*781c0*/  LDL.LU.64 R44, [R1+0xdc0] ;  /* 0x000dc000012c7983 */ /* 0x000f220000300a00 */
[----:B------:R-:W-:Y:S01]  /*781d0*/  IMAD.MOV.U32 R30, RZ, RZ, R52 ;  /* 0x000000ffff1e7224 */ /* 0x000fe200078e0034 */
[----:B------:R-:W-:-:S02]  /*781e0*/  MOV R31, R51 ;  /* 0x00000033001f7202 */ /* 0x000fc40000000f00 */
[----:B------:R3:W-:Y:S01]  /*781f0*/  LDGSTS.E [R0+-0x75e00], [R28.64], P0 ;  /* 0x8a2000001c007fae */ /* 0x0007e20008121844 */
[----:B------:R-:W-:-:S03]  /*78200*/  IMAD.MOV.U32 R34, RZ, RZ, R56 ;  /* 0x000000ffff227224 */ /* 0x000fc600078e0038 */
[----:B------:R1:W-:Y:S01]  /*78210*/  LDGSTS.E [R0+-0x74e00], [R30.64], P0 ;  /* 0x8b2000001e007fae */ /* 0x0003e20008121844 */
[----:B------:R-:W-:-:S03]  /*78220*/  MOV R35, R55 ;  /* 0x0000003700237202 */ /* 0x000fc60000000f00 */
[----:B---3--:R-:W3:Y:S04]  /*78230*/  LDL.LU.64 R28, [R1+0xd80] ;  /* 0x000d8000011c7983 */ /* 0x008ee80000300a00 */
[----:B------:R1:W-:Y:S04]  /*78240*/  STL.64 [R1+0xb48], R30 ;  /* 0x000b481e01007387 */ /* 0x0003e80000100a00 */
[----:B------:R-:W3:Y:S01]  /*78250*/  LDL.LU.64 R32, [R1+0xd40] ;  /* 0x000d400001207983 */ /* 0x000ee20000300a00 */
[----:B-1----:R-:W-:Y:S01]  /*78260*/  IMAD.MOV.U32 R30, RZ, RZ, R54 ;  /* 0x000000ffff1e7224 */ /* 0x002fe200078e0036 */
[----:B------:R-:W-:-:S05]  /*78270*/  MOV R31, R53 ;  /* 0x00000035001f7202 */ /* 0x000fca0000000f00 */
[----:B------:R1:W-:Y:S04]  /*78280*/  STL.64 [R1+0xb08], R30 ;  /* 0x000b081e01007387 */ /* 0x0003e80000100a00 */
[----:B------:R1:W-:Y:S04]  /*78290*/  LDGSTS.E [R0+-0x73e00], [R30.64], P0 ;  /* 0x8c2000001e007fae */ /* 0x0003e80008121844 */
[----:B------:R1:W-:Y:S04]  /*782a0*/  LDGSTS.E [R0+-0x72e00], [R34.64], P0 ;  /* 0x8d20000022007fae */ /* 0x0003e80008121844 */
[----:B-1----:R-:W3:Y:S04]  /*782b0*/  LDL.LU.64 R30, [R1+0xd00] ;  /* 0x000d0000011e7983 */ /* 0x002ee80000300a00 */
[----:B------:R1:W-:Y:S01]  /*782c0*/  STL.64 [R1+0xac8], R34 ;  /* 0x000ac82201007387 */ /* 0x0003e20000100a00 */
[----:B------:R-:W-:-:S03]  /*782d0*/  IADD3 R39, R39, 0x100000, RZ ;  /* 0x0010000027277810 */ /* 0x000fc60007ffe0ff */
[----:B------:R-:W3:Y:S01]  /*782e0*/  LDL.LU.64 R40, [R1+0xcc0] ;  /* 0x000cc00001287983 */ /* 0x000ee20000300a00 */
[----:B-1----:R-:W-:Y:S01]  /*782f0*/  IMAD.MOV.U32 R34, RZ, RZ, R58 ;  /* 0x000000ffff227224 */ /* 0x002fe200078e003a */
[----:B------:R-:W-:-:S05]  /*78300*/  MOV R35, R57 ;  /* 0x0000003900237202 */ /* 0x000fca0000000f00 */
[----:B------:R1:W-:Y:S04]  /*78310*/  STL.64 [R1+0xa88], R34 ;  /* 0x000a882201007387 */ /* 0x0003e80000100a00 */
[----:B------:R1:W-:Y:S02]  /*78320*/  LDGSTS.E [R0+-0x71e00], [R34.64], P0 ;  /* 0x8e20000022007fae */ /* 0x0003e40008121844 */
[----:B-1----:R-:W-:Y:S01]  /*78330*/  IMAD.MOV.U32 R34, RZ, RZ, R48 ;  /* 0x000000ffff227224 */ /* 0x002fe200078e0030 */
[----:B------:R-:W-:-:S05]  /*78340*/  MOV R35, R47 ;  /* 0x0000002f00237202 */ /* 0x000fca0000000f00 */
[----:B------:R2:W-:Y:S04]  /*78350*/  STL.64 [R1+0xa20], R34 ;  /* 0x000a202201007387 */ /* 0x0005e80000100a00 */
[----:B------:R2:W-:Y:S04]  /*78360*/  LDGSTS.E [R39+-0x70e00], [R34.64], P0 ;  /* 0x8f20000022277fae */ /* 0x0005e80008121844 */
[----:B------:R-:W3:Y:S01]  /*78370*/  LDL.LU.64 R42, [R1+0xc80] ;  /* 0x000c8000012a7983 */ /* 0x000ee20000300a00 */
[----:B--2---:R-:W-:-:S05]  /*78380*/  IADD3 R35, P1, R36, R64, RZ ;  /* 0x0000004024237210 */ /* 0x004fca0007f3e0ff */
[----:B------:R-:W-:Y:S01]  /*78390*/  IMAD.X R0, R37, 0x1, R252, P1 ;  /* 0x0000000125007824 */ /* 0x000fe200008e06fc */
[----:B----4-:R-:W-:-:S04]  /*783a0*/  IADD3 R37, P1, R44, R64, RZ ;  /* 0x000000402c257210 */ /* 0x010fc80007f3e0ff */
[----:B------:R-:W-:Y:S02]  /*783b0*/  IADD3.X R3, R45, R252, RZ, P1, !PT ;  /* 0x000000fc2d037210 */ /* 0x000fe40000ffe4ff */
[----:B------:R-:W2:Y:S04]  /*783c0*/  LDL.LU.64 R44, [R1+0xc40] ;  /* 0x000c4000012c7983 */ /* 0x000ea80000300a00 */
[----:B------:R-:W4:Y:S04]  /*783d0*/  LDL.LU.64 R46, [R1+0xc00] ;  /* 0x000c0000012e7983 */ /* 0x000f280000300a00 */
[----:B------:R-:W4:Y:S04]  /*783e0*/  LDL.LU.64 R48, [R1+0xbc0] ;  /* 0x000bc00001307983 */ /* 0x000f280000300a00 */
[----:B------:R-:W4:Y:S04]  /*783f0*/  LDL.LU.64 R50, [R1+0xb80] ;  /* 0x000b800001327983 */ /* 0x000f280000300a00 */
[----:B------:R-:W4:Y:S04]  /*78400*/  LDL.LU.64 R52, [R1+0xb40] ;  /* 0x000b400001347983 */ /* 0x000f280000300a00 */
[----:B------:R-:W4:Y:S04]  /*78410*/  LDL.LU.64 R54, [R1+0xb00] ;  /* 0x000b000001367983 */ /* 0x000f280000300a00 */
[----:B------:R-:W4:Y:S04]  /*78420*/  LDL.LU.64 R56, [R1+0xac0] ;  /* 0x000ac00001387983 */ /* 0x000f280000300a00 */
[----:B------:R-:W4:Y:S01]  /*78430*/  LDL.LU.64 R58, [R1+0xa80] ;  /* 0x000a8000013a7983 */ /* 0x000f220000300a00 */
[----:B---3--:R-:W-:Y:S01]  /*78440*/  IADD3 R36, P1, R28, R64, RZ ;  /* 0x000000401c247210 */ /* 0x008fe20007f3e0ff */
[----:B------:R-:W-:-:S02]  /*78450*/  IMAD R39, R60, 0x10000, R66 ;  /* 0x000100003c277824 */ /* 0x000fc400078e0242 */
[----:B------:R-:W-:Y:S01]  /*78460*/  IMAD.MOV.U32 R67, RZ, RZ, R0 ;  /* 0x000000ffff437224 */ /* 0x000fe200078e0000 */
[----:B------:R-:W3:Y:S01]  /*78470*/  LDL.LU.64 R168, [R1+0xa50] ;  /* 0x000a500001a87983 */ /* 0x000ee20000300a00 */
        /* <DEDUP_REMOVED lines=9> */
[----:B------:R-:W-:Y:S02]  /*78510*/  MOV R66, R35 ;  /* 0x0000002300427202 */ /* 0x000fe40000000f00 */
[----:B------:R-:W-:-:S03]  /*78520*/  IADD3 R0, R39, 0x100000, RZ ;  /* 0x0010000027007810 */ /* 0x000fc60007ffe0ff */
[----:B------:R1:W-:Y:S01]  /*78530*/  STL.64 [R1+0xe00], R66 ;  /* 0x000e004201007387 */ /* 0x0003e20000100a00 */
[----:B--2---:R-:W-:-:S04]  /*78540*/  IADD3 R42, P1, R44, R64, RZ ;  /* 0x000000402c2a7210 */ /* 0x004fc80007f3e0ff */
        /* <DEDUP_REMOVED lines=15> */
[----:B------:R-:W-:-:S05]  /*78640*/  IADD3 R59, R39, 0x100000, RZ ;  /* 0x00100000273b7810 */ /* 0x000fca0007ffe0ff */
[----:B------:R1:W-:Y:S02]  /*78650*/  LDGSTS.E [R59+-0x7fc00], [R66.64], P0 ;  /* 0x80400000423b7fae */ /* 0x0003e40008121844 */
[----:B-1----:R-:W-:Y:S01]  /*78660*/  MOV R66, R37 ;  /* 0x0000002500427202 */ /* 0x002fe20000000f00 */
[----:B------:R-:W-:Y:S01]  /*78670*/  IMAD.MOV.U32 R67, RZ, RZ, R3 ;  /* 0x000000ffff437224 */ /* 0x000fe200078e0003 */
[----:B------:R-:W-:Y:S01]  /*78680*/  MOV R37, R28 ;  /* 0x0000001c00257202 */ /* 0x000fe20000000f00 */
[----:B------:R-:W-:-:S03]  /*78690*/  IMAD.MOV.U32 R28, RZ, RZ, R34 ;  /* 0x000000ffff1c7224 */ /* 0x000fc600078e0022 */
[----:B------:R-:W-:Y:S04]  /*786a0*/  STL.64 [R1+0xdc0], R66 ;  /* 0x000dc04201007387 */ /* 0x000fe80000100a00 */
[----:B------:R1:W-:Y:S04]  /*786b0*/  LDGSTS.E [R0+-0x7ec00], [R66.64], P0 ;  /* 0x8140000042007fae */ /* 0x0003e80008121844 */
[----:B------:R-:W-:Y:S04]  /*786c0*/  STL.64 [R1+0xd80], R36 ;  /* 0x000d802401007387 */ /* 0x000fe80000100a00 */
[----:B------:R2:W-:Y:S04]  /*786d0*/  LDGSTS.E [R0+-0x7dc00], [R36.64], P0 ;  /* 0x8240000024007fae */ /* 0x0005e80008121844 */
[----:B------:R4:W-:Y:S04]  /*786e0*/  STL.64 [R1+0xd40], R28 ;  /* 0x000d401c01007387 */ /* 0x0009e80000100a00 */
[----:B------:R4:W-:Y:S02]  /*786f0*/  LDGSTS.E [R0+-0x7cc00], [R28.64], P0 ;  /* 0x834000001c007fae */ /* 0x0009e40008121844 */
[----:B----4-:R-:W-:Y:S01]  /*78700*/  MOV R28, R33 ;  /* 0x00000021001c7202 */ /* 0x010fe20000000f00 */
[----:B------:R-:W-:-:S05]  /*78710*/  IMAD.MOV.U32 R29, RZ, RZ, R30 ;  /* 0x000000ffff1d7224 */ /* 0x000fca00078e001e */
        /* <DEDUP_REMOVED lines=17> */
[----:B------:R4:W-:Y:S04]  /*78830*/  LDGSTS.E [R0+-0x77c00], [R28.64], P0 ;  /* 0x884000001c007fae */ /* 0x0009e80008121844 */
[----:B--2---:R-:W2:Y:S01]  /*78840*/  LDL.LU.64 R36, [R1+0xdf8] ;  /* 0x000df80001247983 */ /* 0x004ea20000300a00 */
[----:B----4-:R-:W-:Y:S01]  /*78850*/  MOV R28, R46 ;  /* 0x0000002e001c7202 */ /* 0x010fe20000000f00 */
[----:B------:R-:W-:-:S05]  /*78860*/  IMAD.MOV.U32 R29, RZ, RZ, R45 ;  /* 0x000000ffff1d7224 */ /* 0x000fca00078e002d */
[----:B------:R4:W-:Y:S04]  /*78870*/  STL.64 [R1+0xbc0], R28 ;  /* 0x000bc01c01007387 */ /* 0x0009e80000100a00 */
[----:B------:R4:W-:Y:S02]  /*78880*/  LDGSTS.E [R0+-0x76c00], [R28.64], P0 ;  /* 0x894000001c007fae */ /* 0x0009e40008121844 */
[----:B----4-:R-:W-:Y:S01]  /*78890*/  MOV R28, R48 ;  /* 0x00000030001c7202 */ /* 0x010fe20000000f00 */
[----:B------:R-:W-:-:S05]  /*788a0*/  IMAD.MOV.U32 R29, RZ, RZ, R47 ;  /* 0x000000ffff1d7224 */ /* 0x000fca00078e002f */
[----:B------:R4:W-:Y:S04]  /*788b0*/  STL.64 [R1+0xb80], R28 ;  /* 0x000b801c01007387 */ /* 0x0009e80000100a00 */
[----:B------:R-:W2:Y:S01]  /*788c0*/  LDL.LU.64 R46, [R1+0xdb8] ;  /* 0x000db800012e7983 */ /* 0x000ea20000300a00 */
[----:B------:R-:W-:Y:S01]  /*788d0*/  MOV R30, R50 ;  /* 0x00000032001e7202 */ /* 0x000fe20000000f00 */
[----:B------:R-:W-:Y:S02]  /*788e0*/  IMAD.MOV.U32 R31, RZ, RZ, R49 ;  /* 0x000000ffff1f7224 */ /* 0x000fe400078e0031 */
[----:B------:R4:W-:Y:S01]  /*788f0*/  LDGSTS.E [R0+-0x75c00], [R28.64], P0 ;  /* 0x8a4000001c007fae */ /* 0x0009e20008121844 */
[----:B------:R-:W-:-:S03]  /*78900*/  MOV R34, R54 ;  /* 0x0000003600227202 */ /* 0x000fc60000000f00 */
[----:B------:R1:W-:Y:S01]  /*78910*/  LDGSTS.E [R0+-0x74c00], [R30.64], P0 ;  /* 0x8b4000001e007fae */ /* 0x0003e20008121844 */
[----:B------:R-:W-:-:S03]  /*78920*/  IMAD.MOV.U32 R35, RZ, RZ, R53 ;  /* 0x000000ffff237224 */ /* 0x000fc600078e0035 */
[----:B----4-:R-:W4:Y:S04]  /*78930*/  LDL.LU.64 R28, [R1+0xd78] ;  /* 0x000d7800011c7983 */ /* 0x010f280000300a00 */
[----:B------:R1:W-:Y:S01]  /*78940*/  STL.64 [R1+0xb40], R30 ;  /* 0x000b401e01007387 */ /* 0x0003e20000100a00 */
[----:B---3--:R-:W-:-:S03]  /*78950*/  IADD3 R58, P1, R168, R64, RZ ;  /* 0x00000040a83a7210 */ /* 0x008fc60007f3e0ff */
[----:B------:R-:W3:Y:S01]  /*78960*/  LDL.LU.64 R32, [R1+0xd38] ;  /* 0x000d380001207983 */ /* 0x000ee20000300a00 */
[----:B-1----:R-:W-:Y:S01]  /*78970*/  MOV R30, R52 ;  /* 0x00000034001e7202 */ /* 0x002fe20000000f00 */
[----:B------:R-:W-:Y:S01]  /*78980*/  IMAD.MOV.U32 R31, RZ, RZ, R51 ;  /* 0x000000ffff1f7224 */ /* 0x000fe200078e0033 */
[----:B------:R-:W-:-:S04]  /*78990*/  IADD3.X R57, R169, R252, RZ, P1, !PT ;  /* 0x000000fca9397210 */ /* 0x000fc80000ffe4ff */
[----:B------:R1:W-:Y:S04]  /*789a0*/  STL.64 [R1+0xb00], R30 ;  /* 0x000b001e01007387 */ /* 0x0003e80000100a00 */
[----:B------:R1:W-:Y:S04]  /*789b0*/  LDGSTS.E [R0+-0x73c00], [R30.64], P0 ;  /* 0x8c4000001e007fae */ /* 0x0003e80008121844 */
[----:B------:R1:W-:Y:S04]  /*789c0*/  LDGSTS.E [R0+-0x72c00], [R34.64], P0 ;  /* 0x8d40000022007fae */ /* 0x0003e80008121844 */
[----:B-1----:R-:W3:Y:S04]  /*789d0*/  LDL.LU.64 R30, [R1+0xcf8] ;  /* 0x000cf800011e7983 */ /* 0x002ee80000300a00 */
[----:B------:R1:W-:Y:S01]  /*789e0*/  STL.64 [R1+0xac0], R34 ;  /* 0x000ac02201007387 */ /* 0x0003e20000100a00 */
[----:B------:R-:W-:-:S03]  /*789f0*/  IADD3 R39, R39, 0x100000, RZ ;  /* 0x0010000027277810 */ /* 0x000fc60007ffe0ff */
[----:B------:R-:W3:Y:S01]  /*78a00*/  LDL.LU.64 R40, [R1+0xcb8] ;  /* 0x000cb80001287983 */ /* 0x000ee20000300a00 */
[----:B-1----:R-:W-:Y:S01]  /*78a10*/  MOV R34, R56 ;  /* 0x0000003800227202 */ /* 0x002fe20000000f00 */
[----:B------:R-:W-:-:S05]  /*78a20*/  IMAD.MOV.U32 R35, RZ, RZ, R55 ;  /* 0x000000ffff237224 */ /* 0x000fca00078e0037 */
[----:B------:R1:W-:Y:S04]  /*78a30*/  STL.64 [R1+0xa80], R34 ;  /* 0x000a802201007387 */ /* 0x0003e80000100a00 */
[----:B------:R1:W-:Y:S04]  /*78a40*/  LDGSTS.E [R0+-0x71c00], [R34.64], P0 ;  /* 0x8e40000022007fae */ /* 0x0003e80008121844 */
[----:B------:R-:W3:Y:S01]  /*78a50*/  LDL.LU.64 R42, [R1+0xc78] ;  /* 0x000c7800012a7983 */ /* 0x000ee20000300a00 */
[----:B-1----:R-:W-:Y:S01]  /*78a60*/  MOV R34, R58 ;  /* 0x0000003a00227202 */ /* 0x002fe20000000f00 */
[----:B------:R-:W-:-:S05]  /*78a70*/  IMAD.MOV.U32 R35, RZ, RZ, R57 ;  /* 0x000000ffff237224 */ /* 0x000fca00078e0039 */
[----:B------:R2:W-:Y:S04]  /*78a80*/  STL.64 [R1+0xa50], R34 ;  /* 0x000a502201007387 */ /* 0x0005e80000100a00 */
[----:B------:R2:W-:Y:S04]  /*78a90*/  LDGSTS.E [R39+-0x70c00], [R34.64], P0 ;  /* 0x8f40000022277fae */ /* 0x0005e80008121844 */
[----:B------:R-:W3:Y:S01]  /*78aa0*/  LDL.LU.64 R44, [R1+0xc38] ;  /* 0x000c3800012c7983 */ /* 0x000ee20000300a00 */
[----:B--2---:R-:W-:-:S04]  /*78ab0*/  IADD3 R35, P1, R36, R64, RZ ;  /* 0x0000004024237210 */ /* 0x004fc80007f3e0ff */
[----:B------:R-:W-:Y:S02]  /*78ac0*/  IADD3.X R0, R37, R252, RZ, P1, !PT ;  /* 0x000000fc25007210 */ /* 0x000fe40000ffe4ff */
[----:B------:R-:W-:-:S05]  /*78ad0*/  IADD3 R37, P1, R46, R64, RZ ;  /* 0x000000402e257210 */ /* 0x000fca0007f3e0ff */
[----:B------:R-:W-:Y:S02]  /*78ae0*/  IMAD.X R3, R47, 0x1, R252, P1 ;  /* 0x000000012f037824 */ /* 0x000fe400008e06fc */
[----:B------:R-:W2:Y:S04]  /*78af0*/  LDL.LU.64 R46, [R1+0xbf8] ;  /* 0x000bf800012e7983 */ /* 0x000ea80000300a00 */
[----:B------:R-:W2:Y:S04]  /*78b00*/  LDL.LU.64 R48, [R1+0xbb8] ;  /* 0x000bb80001307983 */ /* 0x000ea80000300a00 */
[----:B------:R-:W2:Y:S04]  /*78b10*/  LDL.LU.64 R50, [R1+0xb78] ;  /* 0x000b780001327983 */ /* 0x000ea80000300a00 */
[----:B------:R-:W2:Y:S04]  /*78b20*/  LDL.LU.64 R52, [R1+0xb38] ;  /* 0x000b380001347983 */ /* 0x000ea80000300a00 */
[----:B------:R-:W2:Y:S04]  /*78b30*/  LDL.LU.64 R54, [R1+0xaf8] ;  /* 0x000af80001367983 */ /* 0x000ea80000300a00 */
[----:B------:R-:W2:Y:S04]  /*78b40*/  LDL.LU.64 R56, [R1+0xab8] ;  /* 0x000ab80001387983 */ /* 0x000ea80000300a00 */
[----:B------:R-:W2:Y:S04]  /*78b50*/  LDL.LU.64 R58, [R1+0xa78] ;  /* 0x000a7800013a7983 */ /* 0x000ea80000300a00 */
[----:B------:R-:W2:Y:S01]  /*78b60*/  LDL.LU.64 R66, [R1+0xa48] ;  /* 0x000a480001427983 */ /* 0x000ea20000300a00 */
[----:B----4-:R-:W-:-:S04]  /*78b70*/  IADD3 R36, P1, R28, R64, RZ ;  /* 0x000000401c247210 */ /* 0x010fc80007f3e0ff */
[----:B------:R-:W-:Y:S02]  /*78b80*/  IADD3.X R28, R29, R252, RZ, P1, !PT ;  /* 0x000000fc1d1c7210 */ /* 0x000fe40000ffe4ff */
[----:B---3--:R-:W-:-:S05]  /*78b90*/  IADD3 R34, P1, R32, R64, RZ ;  /* 0x0000004020227210 */ /* 0x008fca0007f3e0ff */
        /* <DEDUP_REMOVED lines=9> */
[----:B------:R-:W-:-:S04]  /*78c30*/  LOP3.LUT R39, R250, 0x30, RZ, 0x3c, !PT ;  /* 0x00000030fa277812 */ /* 0x000fc800078e3cff */
[----:B------:R-:W-:Y:S02]  /*78c40*/  LEA R39, R60, R39, 0x10 ;  /* 0x000000273c277211 */ /* 0x000fe400078e80ff */
        /* <DEDUP_REMOVED lines=14> */
[----:B------:R-:W-:Y:S01]  /*78d30*/  IADD3 R58, P1, R66, R64, RZ ;  /* 0x00000040423a7210 */ /* 0x000fe20007f3e0ff */
[----:B------:R-:W-:Y:S01]  /*78d40*/  IMAD.MOV.U32 R66, RZ, RZ, R35 ;  /* 0x000000ffff427224 */ /* 0x000fe200078e0023 */
[----:B------:R-:W-:-:S03]  /*78d50*/  IADD3 R59, R39, 0x100000, RZ ;  /* 0x00100000273b7810 */ /* 0x000fc60007ffe0ff */
[----:B------:R-:W-:Y:S01]  /*78d60*/  IMAD.X R57, R67, 0x1, R252, P1 ;  /* 0x0000000143397824 */ /* 0x000fe200008e06fc */
[----:B------:R-:W-:Y:S02]  /*78d70*/  MOV R67, R0 ;  /* 0x0000000000437202 */ /* 0x000fe40000000f00 */
[----:B------:R-:W-:-:S03]  /*78d80*/  IADD3 R0, R39, 0x100000, RZ ;  /* 0x0010000027007810 */ /* 0x000fc60007ffe0ff */
[----:B------:R1:W-:Y:S04]  /*78d90*/  STL.64 [R1+0xdf8], R66 ;  /* 0x000df84201007387 */ /* 0x0003e80000100a00 */
[----:B------:R1:W-:Y:S02]  /*78da0*/  LDGSTS.E [R59+-0x7fa00], [R66.64], P0 ;  /* 0x80600000423b7fae */ /* 0x0003e40008121844 */
[----:B-1----:R-:W-:Y:S01]  /*78db0*/  IMAD.MOV.U32 R66, RZ, RZ, R37 ;  /* 0x000000ffff427224 */ /* 0x002fe200078e0025 */
[----:B------:R-:W-:Y:S01]  /*78dc0*/  MOV R67, R3 ;  /* 0x0000000300437202 */ /* 0x000fe20000000f00 */
[----:B------:R-:W-:Y:S01]  /*78dd0*/  IMAD.MOV.U32 R37, RZ, RZ, R28 ;  /* 0x000000ffff257224 */ /* 0x000fe200078e001c */
[----:B------:R-:W-:-:S03]  /*78de0*/  MOV R28, R34 ;  /* 0x00000022001c7202 */ /* 0x000fc60000000f00 */
[----:B------:R-:W-:Y:S04]  /*78df0*/  STL.64 [R1+0xdb8], R66 ;  /* 0x000db84201007387 */ /* 0x000fe80000100a00 */
[----:B------:R1:W-:Y:S04]  /*78e00*/  LDGSTS.E [R0+-0x7ea00], [R66.64], P0 ;  /* 0x8160000042007fae */ /* 0x0003e80008121844 */
        /* <DEDUP_REMOVED lines=29> */
[----:B------:R-:W-:-:S03]  /*78fe0*/  IMAD.MOV.U32 R30, RZ, RZ, R50 ;  /* 0x000000ffff1e7224 */ /* 0x000fc600078e0032 */
[----:B------:R3:W-:Y:S01]  /*78ff0*/  LDGSTS.E [R0+-0x76a00], [R28.64], P0 ;  /* 0x896000001c007fae */ /* 0x0007e20008121844 */
[----:B------:R-:W-:Y:S01]  /*79000*/  MOV R31, R49 ;  /* 0x00000031001f7202 */ /* 0x000fe20000000f00 */
[----:B------:R-:W-:Y:S02]  /*79010*/  IMAD.MOV.U32 R34, RZ, RZ, R54 ;  /* 0x000000ffff227224 */ /* 0x000fe400078e0036 */
[----:B---3--:R-:W-:Y:S01]  /*79020*/  IMAD.MOV.U32 R28, RZ, RZ, R48 ;  /* 0x000000ffff1c7224 */ /* 0x008fe200078e0030 */
[----:B------:R-:W-:-:S05]  /*79030*/  MOV R29, R47 ;  /* 0x0000002f001d7202 */ /* 0x000fca0000000f00 */
[----:B------:R3:W-:Y:S04]  /*79040*/  STL.64 [R1+0xb78], R28 ;  /* 0x000b781c01007387 */ /* 0x0007e80000100a00 */
[----:B------:R3:W-:Y:S01]  /*79050*/  LDGSTS.E [R0+-0x75a00], [R28.64], P0 ;  /* 0x8a6000001c007fae */ /* 0x0007e20008121844 */
[----:B------:R-:W-:-:S03]  /*79060*/  MOV R35, R53 ;  /* 0x0000003500237202 */ /* 0x000fc60000000f00 */
[----:B------:R1:W-:Y:S04]  /*79070*/  LDGSTS.E [R0+-0x74a00], [R30.64], P0 ;  /* 0x8b6000001e007fae */ /* 0x0003e80008121844 */
        /* <DEDUP_REMOVED lines=15> */
[----:B------:R1:W-:Y:S04]  /*79170*/  LDGSTS.E [R0+-0x71a00], [R34.64], P0 ;  /* 0x8e60000022007fae */ /* 0x0003e80008121844 */
[----:B------:R-:W3:Y:S01]  /*79180*/  LDL.LU.64 R42, [R1+0xc70] ;  /* 0x000c7000012a7983 */ /* 0x000ee20000300a00 */
[----:B-1----:R-:W-:Y:S01]  /*79190*/  IMAD.MOV.U32 R34, RZ, RZ, R58 ;  /* 0x000000ffff227224 */ /* 0x002fe200078e003a */
[----:B------:R-:W-:-:S05]  /*791a0*/  MOV R35, R57 ;  /* 0x0000003900237202 */ /* 0x000fca0000000f00 */
[----:B------:R2:W-:Y:S04]  /*791b0*/  STL.64 [R1+0xa48], R34 ;  /* 0x000a482201007387 */ /* 0x0005e80000100a00 */
[----:B------:R2:W-:Y:S02]  /*791c0*/  LDGSTS.E [R39+-0x70a00], [R34.64], P0 ;  /* 0x8f60000022277fae */ /* 0x0005e40008121844 */
        /* <DEDUP_REMOVED lines=22> */
[----:B------:R-:W-:Y:S02]  /*79330*/  IMAD.X R38, R43, 0x1, R252, P1 ;  /* 0x000000012b267824 */ /* 0x000fe400008e06fc */
[----:B------:R-:W-:Y:S01]  /*79340*/  IMAD R39, R60, 0x10000, R63 ;  /* 0x000100003c277824 */ /* 0x000fe200078e023f */
        /* <DEDUP_REMOVED lines=17> */
[----:B------:R-:W-:Y:S02]  /*79460*/  IADD3 R59, R39, 0x100000, RZ ;  /* 0x00100000273b7810 */ /* 0x000fe40007ffe0ff */
[----:B------:R-:W-:Y:S01]  /*79470*/  IADD3.X R57, R67, R252, RZ, P1, !PT ;  /* 0x000000fc43397210 */ /* 0x000fe20000ffe4ff */
[----:B------:R-:W-:Y:S01]  /*79480*/  IMAD.MOV.U32 R67, RZ, RZ, R0 ;  /* 0x000000ffff437224 */ /* 0x000fe200078e0000 */
[----:B------:R-:W-:Y:S02]  /*79490*/  MOV R66, R35 ;  /* 0x0000002300427202 */ /* 0x000fe40000000f00 */
[----:B------:R-:W-:-:S03]  /*794a0*/  IADD3 R0, R39, 0x100000, RZ ;  /* 0x0010000027007810 */ /* 0x000fc60007ffe0ff */
[----:B------:R1:W-:Y:S04]  /*794b0*/  STL.64 [R1+0xdf0], R66 ;  /* 0x000df04201007387 */ /* 0x0003e80000100a00 */
        /* <DEDUP_REMOVED lines=11> */
[----:B---3--:R-:W-:Y:S01]  /*79570*/  MOV R28, R33 ;  /* 0x00000021001c7202 */ /* 0x008fe20000000f00 */
[----:B------:R-:W-:-:S05]  /*79580*/  IMAD.MOV.U32 R29, RZ, RZ, R30 ;  /* 0x000000ffff1d7224 */ /* 0x000fca00078e001e */
        /* <DEDUP_REMOVED lines=17> */
[----:B------:R3:W-:Y:S04]  /*796a0*/  LDGSTS.E [R0+-0x77800], [R28.64], P0 ;  /* 0x888000001c007fae */ /* 0x0007e80008121844 */
[----:B--2---:R-:W2:Y:S01]  /*796b0*/  LDL.LU.64 R36, [R1+0xde8] ;  /* 0x000de80001247983 */ /* 0x004ea20000300a00 */
[----:B---3--:R-:W-:Y:S01]  /*796c0*/  MOV R28, R46 ;  /* 0x0000002e001c7202 */ /* 0x008fe20000000f00 */
[----:B------:R-:W-:-:S05]  /*796d0*/  IMAD.MOV.U32 R29, RZ, RZ, R45 ;  /* 0x000000ffff1d7224 */ /* 0x000fca00078e002d */
[----:B------:R3:W-:Y:S04]  /*796e0*/  STL.64 [R1+0xbb0], R28 ;  /* 0x000bb01c01007387 */ /* 0x0007e80000100a00 */
[----:B------:R3:W-:Y:S02]  /*796f0*/  LDGSTS.E [R0+-0x76800], [R28.64], P0 ;  /* 0x898000001c007fae */ /* 0x0007e40008121844 */
[----:B---3--:R-:W-:Y:S01]  /*79700*/  MOV R28, R48 ;  /* 0x00000030001c7202 */ /* 0x008fe20000000f00 */
[----:B------:R-:W-:-:S05]  /*79710*/  IMAD.MOV.U32 R29, RZ, RZ, R47 ;  /* 0x000000ffff1d7224 */ /* 0x000fca00078e002f */
[----:B------:R3:W-:Y:S04]  /*79720*/  STL.64 [R1+0xb70], R28 ;  /* 0x000b701c01007387 */ /* 0x0007e80000100a00 */
[----:B------:R-:W4:Y:S01]  /*79730*/  LDL.LU.64 R46, [R1+0xda8] ;  /* 0x000da800012e7983 */ /* 0x000f220000300a00 */
[----:B------:R-:W-:Y:S01]  /*79740*/  MOV R30, R50 ;  /* 0x00000032001e7202 */ /* 0x000fe20000000f00 */
[----:B------:R-:W-:Y:S02]  /*79750*/  IMAD.MOV.U32 R31, RZ, RZ, R49 ;  /* 0x000000ffff1f7224 */ /* 0x000fe400078e0031 */
[----:B------:R3:W-:Y:S01]  /*79760*/  LDGSTS.E [R0+-0x75800], [R28.64], P0 ;  /* 0x8a8000001c007fae */ /* 0x0007e20008121844 */
[----:B------:R-:W-:-:S03]  /*79770*/  MOV R34, R54 ;  /* 0x0000003600227202 */ /* 0x000fc60000000f00 */
[----:B------:R1:W-:Y:S01]  /*79780*/  LDGSTS.E [R0+-0x74800], [R30.64], P0 ;  /* 0x8b8000001e007fae */ /* 0x0003e20008121844 */
[----:B------:R-:W-:-:S03]  /*79790*/  IMAD.MOV.U32 R35, RZ, RZ, R53 ;  /* 0x000000ffff237224 */ /* 0x000fc600078e0035 */
[----:B---3--:R-:W3:Y:S04]  /*797a0*/  LDL.LU.64 R28, [R1+0xd68] ;  /* 0x000d6800011c7983 */ /* 0x008ee80000300a00 */
[----:B------:R1:W-:Y:S04]  /*797b0*/  STL.64 [R1+0xb30], R30 ;  /* 0x000b301e01007387 */ /* 0x0003e80000100a00 */
[----:B------:R-:W3:Y:S01]  /*797c0*/  LDL.LU.64 R32, [R1+0xd28] ;  /* 0x000d280001207983 */ /* 0x000ee20000300a00 */
[----:B-1----:R-:W-:Y:S01]  /*797d0*/  MOV R30, R52 ;  /* 0x00000034001e7202 */ /* 0x002fe20000000f00 */
[----:B------:R-:W-:-:S05]  /*797e0*/  IMAD.MOV.U32 R31, RZ, RZ, R51 ;  /* 0x000000ffff1f7224 */ /* 0x000fca00078e0033 */
        /* <DEDUP_REMOVED lines=19> */
[----:B----4-:R-:W-:-:S05]  /*79920*/  IADD3 R37, P1, R46, R64, RZ ;  /* 0x000000402e257210 */ /* 0x010fca0007f3e0ff */
[----:B------:R-:W-:Y:S02]  /*79930*/  IMAD.X R3, R47, 0x1, R252, P1 ;  /* 0x000000012f037824 */ /* 0x000fe400008e06fc */
        /* <DEDUP_REMOVED lines=8> */
[----:B---3--:R-:W-:-:S04]  /*799c0*/  IADD3 R36, P1, R28, R64, RZ ;  /* 0x000000401c247210 */ /* 0x008fc80007f3e0ff */
        /* <DEDUP_REMOVED lines=64> */
[----:B------:R3:W-:Y:S04]  /*79dd0*/  LDGSTS.E [R0+-0x77600], [R28.64], P0 ;  /* 0x88a000001c007fae */ /* 0x0007e80008121844 */
[----:B--2---:R-:W2:Y:S01]  /*79de0*/  LDL.LU.64 R36, [R1+0xde0] ;  /* 0x000de00001247983 */ /* 0x004ea20000300a00 */
[----:B---3--:R-:W-:Y:S01]  /*79df0*/  IMAD.MOV.U32 R28, RZ, RZ, R46 ;  /* 0x000000ffff1c7224 */ /* 0x008fe200078e002e */
[----:B------:R-:W-:-:S05]  /*79e00*/  MOV R29, R45 ;  /* 0x0000002d001d7202 */ /* 0x000fca0000000f00 */
[----:B------:R3:W-:Y:S04]  /*79e10*/  STL.64 [R1+0xba8], R28 ;  /* 0x000ba81c01007387 */ /* 0x0007e80000100a00 */
[----:B------:R3:W-:Y:S04]  /*79e20*/  LDGSTS.E [R0+-0x76600], [R28.64], P0 ;  /* 0x89a000001c007fae */ /* 0x0007e80008121844 */
[----:B-1----:R-:W4:Y:S01]  /*79e30*/  LDL.LU.64 R66, [R1+0xda0] ;  /* 0x000da00001427983 */ /* 0x002f220000300a00 */
[----:B------:R-:W-:Y:S01]  /*79e40*/  IMAD.MOV.U32 R30, RZ, RZ, R50 ;  /* 0x000000ffff1e7224 */ /* 0x000fe200078e0032 */
[----:B------:R-:W-:Y:S01]  /*79e50*/  MOV R31, R49 ;  /* 0x00000031001f7202 */ /* 0x000fe20000000f00 */
[----:B---3--:R-:W-:Y:S01]  /*79e60*/  IMAD.MOV.U32 R28, RZ, RZ, R48 ;  /* 0x000000ffff1c7224 */ /* 0x008fe200078e0030 */
[----:B------:R-:W-:-:S05]  /*79e70*/  MOV R29, R47 ;  /* 0x0000002f001d7202 */ /* 0x000fca0000000f00 */
[----:B------:R1:W-:Y:S04]  /*79e80*/  STL.64 [R1+0xb68], R28 ;  /* 0x000b681c01007387 */ /* 0x0003e80000100a00 */
[----:B------:R1:W-:Y:S04]  /*79e90*/  LDGSTS.E [R0+-0x75600], [R28.64], P0 ;  /* 0x8aa000001c007fae */ /* 0x0003e80008121844 */
[----:B------:R3:W-:Y:S04]  /*79ea0*/  LDGSTS.E [R0+-0x74600], [R30.64], P0 ;  /* 0x8ba000001e007fae */ /* 0x0007e80008121844 */
[----:B-1----:R-:W4:Y:S04]  /*79eb0*/  LDL.LU.64 R28, [R1+0xd60] ;  /* 0x000d6000011c7983 */ /* 0x002f280000300a00 */
[----:B------:R3:W-:Y:S04]  /*79ec0*/  STL.64 [R1+0xb28], R30 ;  /* 0x000b281e01007387 */ /* 0x0007e80000100a00 */
[----:B------:R-:W4:Y:S01]  /*79ed0*/  LDL.LU.64 R32, [R1+0xd20] ;  /* 0x000d200001207983 */ /* 0x000f220000300a00 */
        /* <DEDUP_REMOVED lines=10> */
[----:B---3--:R-:W-:Y:S01]  /*79f80*/  IMAD.MOV.U32 R34, RZ, RZ, R56 ;  /* 0x000000ffff227224 */ /* 0x008fe200078e0038 */
[----:B------:R-:W-:-:S05]  /*79f90*/  MOV R35, R55 ;  /* 0x0000003700237202 */ /* 0x000fca0000000f00 */
[----:B------:R1:W-:Y:S04]  /*79fa0*/  STL.64 [R1+0xa68], R34 ;  /* 0x000a682201007387 */ /* 0x0003e80000100a00 */
[----:B------:R1:W-:Y:S04]  /*79fb0*/  LDGSTS.E [R0+-0x71600], [R34.64], P0 ;  /* 0x8ea0000022007fae */ /* 0x0003e80008121844 */
[----:B------:R-:W3:Y:S01]  /*79fc0*/  LDL.LU.64 R42, [R1+0xc60] ;  /* 0x000c6000012a7983 */ /* 0x000ee20000300a00 */
[----:B-1----:R-:W-:Y:S01]  /*79fd0*/  IMAD.MOV.U32 R34, RZ, RZ, R58 ;  /* 0x000000ffff227224 */ /* 0x002fe200078e003a */
[----:B------:R-:W-:-:S05]  /*79fe0*/  MOV R35, R57 ;  /* 0x0000003900237202 */ /* 0x000fca0000000f00 */
[----:B------:R2:W-:Y:S04]  /*79ff0*/  STL.64 [R1+0xa38], R34 ;  /* 0x000a382201007387 */ /* 0x0005e80000100a00 */
[----:B------:R-:W3:Y:S04]  /*7a000*/  LDL.LU.64 R44, [R1+0xc20] ;  /* 0x000c2000012c7983 */ /* 0x000ee80000300a00 */
[----:B------:R-:W3:Y:S04]  /*7a010*/  LDL.LU.64 R46, [R1+0xbe0] ;  /* 0x000be000012e7983 */ /* 0x000ee80000300a00 */
[----:B------:R-:W3:Y:S04]  /*7a020*/  LDL.LU.64 R48, [R1+0xba0] ;  /* 0x000ba00001307983 */ /* 0x000ee80000300a00 */
[----:B------:R-:W3:Y:S04]  /*7a030*/  LDL.LU.64 R50, [R1+0xb60] ;  /* 0x000b600001327983 */ /* 0x000ee80000300a00 */
[----:B------:R-:W3:Y:S04]  /*7a040*/  LDL.LU.64 R52, [R1+0xb20] ;  /* 0x000b200001347983 */ /* 0x000ee80000300a00 */
[----:B------:R-:W3:Y:S04]  /*7a050*/  LDL.LU.64 R54, [R1+0xae0] ;  /* 0x000ae00001367983 */ /* 0x000ee80000300a00 */
[----:B------:R-:W3:Y:S04]  /*7a060*/  LDL.LU.64 R56, [R1+0xaa0] ;  /* 0x000aa00001387983 */ /* 0x000ee80000300a00 */
[----:B------:R-:W3:Y:S01]  /*7a070*/  LDL.LU.64 R58, [R1+0xa60] ;  /* 0x000a6000013a7983 */ /* 0x000ee20000300a00 */
[----:B------:R-:W-:-:S05]  /*7a080*/  IADD3 R39, R39, 0x100000, RZ ;  /* 0x0010000027277810 */ /* 0x000fca0007ffe0ff */
[----:B------:R1:W-:Y:S02]  /*7a090*/  LDGSTS.E [R39+-0x70600], [R34.64], P0 ;  /* 0x8fa0000022277fae */ /* 0x0003e40008121844 */
[----:B-1----:R-:W-:Y:S01]  /*7a0a0*/  IMAD R39, R60, 0x10000, R62 ;  /* 0x000100003c277824 */ /* 0x002fe200078e023e */
[----:B--2---:R-:W-:-:S05]  /*7a0b0*/  IADD3 R35, P1, R36, R64, RZ ;  /* 0x0000004024237210 */ /* 0x004fca0007f3e0ff */
[----:B------:R-:W-:Y:S01]  /*7a0c0*/  IMAD.X R0, R37, 0x1, R252, P1 ;  /* 0x0000000125007824 */ /* 0x000fe200008e06fc */
[----:B----4-:R-:W-:-:S04]  /*7a0d0*/  IADD3 R37, P1, R66, R64, RZ ;  /* 0x0000004042257210 */ /* 0x010fc80007f3e0ff */
[----:B------:R-:W-:Y:S02]  /*7a0e0*/  IADD3.X R3, R67, R252, RZ, P1, !PT ;  /* 0x000000fc43037210 */ /* 0x000fe40000ffe4ff */
[----:B------:R-:W2:Y:S01]  /*7a0f0*/  LDL.LU.64 R66, [R1+0xa30] ;  /* 0x000a300001427983 */ /* 0x000ea20000300a00 */
        /* <DEDUP_REMOVED lines=26> */
[----:B------:R-:W-:-:S03]  /*7a2a0*/  MOV R62, R35 ;  /* 0x00000023003e7202 */ /* 0x000fc60000000f00 */
[----:B------:R-:W-:Y:S01]  /*7a2b0*/  IMAD.X R55, R59, 0x1, R252, P1 ;  /* 0x000000013b377824 */ /* 0x000fe200008e06fc */
[C---:B------:R-:W-:Y:S01]  /*7a2c0*/  IADD3 R59, R39.reuse, 0x100000, RZ ;  /* 0x00100000273b7810 */ /* 0x040fe20007ffe0ff */
[----:B------:R1:W-:Y:S01]  /*7a2d0*/  STL.64 [R1+0xde0], R62 ;  /* 0x000de03e01007387 */ /* 0x0003e20000100a00 */
[----:B------:R-:W-:-:S03]  /*7a2e0*/  IADD3 R0, R39, 0x100000, RZ ;  /* 0x0010000027007810 */ /* 0x000fc60007ffe0ff */
        /* <DEDUP_REMOVED lines=31> */
[----:B---3--:R-:W3:Y:S01]  /*7a4e0*/  LDL.LU.64 R36, [R1+0xdd8] ;  /* 0x000dd80001247983 */ /* 0x008ee20000300a00 */
[----:B----4-:R-:W-:Y:S01]  /*7a4f0*/  MOV R28, R46 ;  /* 0x0000002e001c7202 */ /* 0x010fe20000000f00 */
[----:B------:R-:W-:-:S05]  /*7a500*/  IMAD.MOV.U32 R29, RZ, RZ, R45 ;  /* 0x000000ffff1d7224 */ /* 0x000fca00078e002d */
[----:B------:R4:W-:Y:S04]  /*7a510*/  STL.64 [R1+0xba0], R28 ;  /* 0x000ba01c01007387 */ /* 0x0009e80000100a00 */
[----:B-1----:R-:W3:Y:S01]  /*7a520*/  LDL.LU.64 R62, [R1+0xd98] ;  /* 0x000d9800013e7983 */ /* 0x002ee20000300a00 */
[----:B------:R-:W-:Y:S01]  /*7a530*/  MOV R30, R48 ;  /* 0x00000030001e7202 */ /* 0x000fe20000000f00 */
[----:B------:R-:W-:Y:S02]  /*7a540*/  IMAD.MOV.U32 R31, RZ, RZ, R47 ;  /* 0x000000ffff1f7224 */ /* 0x000fe400078e002f */
[----:B------:R4:W-:Y:S01]  /*7a550*/  LDGSTS.E [R0+-0x76400], [R28.64], P0 ;  /* 0x89c000001c007fae */ /* 0x0009e20008121844 */
[----:B------:R-:W-:-:S03]  /*7a560*/  MOV R34, R52 ;  /* 0x0000003400227202 */ /* 0x000fc60000000f00 */
[----:B------:R1:W-:Y:S01]  /*7a570*/  LDGSTS.E [R0+-0x75400], [R30.64], P0 ;  /* 0x8ac000001e007fae */ /* 0x0003e20008121844 */
[----:B------:R-:W-:-:S03]  /*7a580*/  IMAD.MOV.U32 R35, RZ, RZ, R51 ;  /* 0x000000ffff237224 */ /* 0x000fc600078e0033 */
[----:B----4-:R-:W4:Y:S04]  /*7a590*/  LDL.LU.64 R28, [R1+0xd58] ;  /* 0x000d5800011c7983 */ /* 0x010f280000300a00 */
[----:B------:R1:W-:Y:S04]  /*7a5a0*/  STL.64 [R1+0xb60], R30 ;  /* 0x000b601e01007387 */ /* 0x0003e80000100a00 */
[----:B------:R-:W4:Y:S01]  /*7a5b0*/  LDL.LU.64 R32, [R1+0xd18] ;  /* 0x000d180001207983 */ /* 0x000f220000300a00 */
[----:B-1----:R-:W-:Y:S01]  /*7a5c0*/  MOV R30, R50 ;  /* 0x00000032001e7202 */ /* 0x002fe20000000f00 */
[----:B------:R-:W-:-:S05]  /*7a5d0*/  IMAD.MOV.U32 R31, RZ, RZ, R49 ;  /* 0x000000ffff1f7224 */ /* 0x000fca00078e0031 */
[----:B------:R1:W-:Y:S04]  /*7a5e0*/  STL.64 [R1+0xb20], R30 ;  /* 0x000b201e01007387 */ /* 0x0003e80000100a00 */
[----:B------:R1:W-:Y:S04]  /*7a5f0*/  LDGSTS.E [R0+-0x74400], [R30.64], P0 ;  /* 0x8bc000001e007fae */ /* 0x0003e80008121844 */
[----:B------:R1:W-:Y:S01]  /*7a600*/  LDGSTS.E [R0+-0x73400], [R34.64], P0 ;  /* 0x8cc0000022007fae */ /* 0x0003e20008121844 */
[----:B--2---:R-:W-:-:S03]  /*7a610*/  IADD3 R58, P1, R66, R64, RZ ;  /* 0x00000040423a7210 */ /* 0x004fc60007f3e0ff */
[----:B-1----:R-:W2:Y:S04]  /*7a620*/  LDL.LU.64 R30, [R1+0xcd8] ;  /* 0x000cd800011e7983 */ /* 0x002ea80000300a00 */
[----:B------:R1:W-:Y:S01]  /*7a630*/  STL.64 [R1+0xae0], R34 ;  /* 0x000ae02201007387 */ /* 0x0003e20000100a00 */
[----:B------:R-:W-:-:S03]  /*7a640*/  IADD3.X R57, R67, R252, RZ, P1, !PT ;  /* 0x000000fc43397210 */ /* 0x000fc60000ffe4ff */
[----:B------:R-:W2:Y:S01]  /*7a650*/  LDL.LU.64 R40, [R1+0xc98] ;  /* 0x000c980001287983 */ /* 0x000ea20000300a00 */
[----:B-1----:R-:W-:Y:S01]  /*7a660*/  MOV R34, R54 ;  /* 0x0000003600227202 */ /* 0x002fe20000000f00 */
[----:B------:R-:W-:-:S05]  /*7a670*/  IMAD.MOV.U32 R35, RZ, RZ, R53 ;  /* 0x000000ffff237224 */ /* 0x000fca00078e0035 */
[----:B------:R1:W-:Y:S04]  /*7a680*/  STL.64 [R1+0xaa0], R34 ;  /* 0x000aa02201007387 */ /* 0x0003e80000100a00 */
[----:B------:R1:W-:Y:S04]  /*7a690*/  LDGSTS.E [R0+-0x72400], [R34.64], P0 ;  /* 0x8dc0000022007fae */ /* 0x0003e80008121844 */
[----:B------:R-:W2:Y:S01]  /*7a6a0*/  LDL.LU.64 R42, [R1+0xc58] ;  /* 0x000c5800012a7983 */ /* 0x000ea20000300a00 */
[----:B-1----:R-:W-:Y:S01]  /*7a6b0*/  MOV R34, R56 ;  /* 0x0000003800227202 */ /* 0x002fe20000000f00 */
[----:B------:R-:W-:-:S05]  /*7a6c0*/  IMAD.MOV.U32 R35, RZ, RZ, R55 ;  /* 0x000000ffff237224 */ /* 0x000fca00078e0037 */
[----:B------:R1:W-:Y:S04]  /*7a6d0*/  STL.64 [R1+0xa60], R34 ;  /* 0x000a602201007387 */ /* 0x0003e80000100a00 */
[----:B------:R1:W-:Y:S02]  /*7a6e0*/  LDGSTS.E [R0+-0x71400], [R34.64], P0 ;  /* 0x8ec0000022007fae */ /* 0x0003e40008121844 */
[----:B-1----:R-:W-:Y:S01]  /*7a6f0*/  MOV R34, R58 ;  /* 0x0000003a00227202 */ /* 0x002fe20000000f00 */
[----:B------:R-:W-:-:S05]  /*7a700*/  IMAD.MOV.U32 R35, RZ, RZ, R57 ;  /* 0x000000ffff237224 */ /* 0x000fca00078e0039 */
[----:B------:R3:W-:Y:S04]  /*7a710*/  STL.64 [R1+0xa30], R34 ;  /* 0x000a302201007387 */ /* 0x0007e80000100a00 */
[----:B------:R-:W2:Y:S04]  /*7a720*/  LDL.LU.64 R44, [R1+0xc18] ;  /* 0x000c1800012c7983 */ /* 0x000ea80000300a00 */
[----:B------:R-:W2:Y:S04]  /*7a730*/  LDL.LU.64 R46, [R1+0xbd8] ;  /* 0x000bd800012e7983 */ /* 0x000ea80000300a00 */
[----:B------:R-:W2:Y:S04]  /*7a740*/  LDL.LU.64 R48, [R1+0xb98] ;  /* 0x000b980001307983 */ /* 0x000ea80000300a00 */
[----:B------:R-:W2:Y:S04]  /*7a750*/  LDL.LU.64 R50, [R1+0xb58] ;  /* 0x000b580001327983 */ /* 0x000ea80000300a00 */
[----:B------:R-:W2:Y:S01]  /*7a760*/  LDL.LU.64 R52, [R1+0xb18] ;  /* 0x000b180001347983 */ /* 0x000ea20000300a00 */
[----:B------:R-:W-:-:S03]  /*7a770*/  IADD3 R39, R39, 0x100000, RZ ;  /* 0x0010000027277810 */ /* 0x000fc60007ffe0ff */
[----:B------:R-:W2:Y:S04]  /*7a780*/  LDL.LU.64 R54, [R1+0xad8] ;  /* 0x000ad80001367983 */ /* 0x000ea80000300a00 */
[----:B------:R3:W-:Y:S04]  /*7a790*/  LDGSTS.E [R39+-0x70400], [R34.64], P0 ;  /* 0x8fc0000022277fae */ /* 0x0007e80008121844 */
[----:B------:R-:W2:Y:S04]  /*7a7a0*/  LDL.LU.64 R56, [R1+0xa98] ;  /* 0x000a980001387983 */ /* 0x000ea80000300a00 */
[----:B------:R-:W2:Y:S01]  /*7a7b0*/  LDL.LU.64 R58, [R1+0xa58] ;  /* 0x000a5800013a7983 */ /* 0x000ea20000300a00 */
[----:B---3--:R-:W-:-:S04]  /*7a7c0*/  IADD3 R35, P1, R36, R64, RZ ;  /* 0x0000004024237210 */ /* 0x008fc80007f3e0ff */
[----:B------:R-:W-:Y:S02]  /*7a7d0*/  IADD3.X R0, R37, R252, RZ, P1, !PT ;  /* 0x000000fc25007210 */ /* 0x000fe40000ffe4ff */
[----:B------:R-:W-:-:S05]  /*7a7e0*/  IADD3 R37, P1, R62, R64, RZ ;  /* 0x000000403e257210 */ /* 0x000fca0007f3e0ff */
[----:B------:R-:W-:Y:S02]  /*7a7f0*/  IMAD.X R3, R63, 0x1, R252, P1 ;  /* 0x000000013f037824 */ /* 0x000fe400008e06fc */
[----:B------:R-:W3:Y:S01]  /*7a800*/  LDL.LU.64 R62, [R1+0xa28] ;  /* 0x000a2800013e7983 */ /* 0x000ee20000300a00 */
[----:B----4-:R-:W-:-:S04]  /*7a810*/  IADD3 R36, P1, R28, R64, RZ ;  /* 0x000000401c247210 */ /* 0x010fc80007f3e0ff */
[----:B------:R-:W-:Y:S02]  /*7a820*/  IADD3.X R28, R29, R252, RZ, P1, !PT ;  /* 0x000000fc1d1c7210 */ /* 0x000fe40000ffe4ff */
[----:B------:R-:W-:-:S05]  /*7a830*/  IADD3 R34, P1, R32, R64, RZ ;  /* 0x0000004020227210 */ /* 0x000fca0007f3e0ff */
        /* <DEDUP_REMOVED lines=24> */
[----:B------:R-:W-:-:S04]  /*7a9c0*/  LEA R39, R60, R39, 0x10 ;  /* 0x000000273c277211 */ /* 0x000fc800078e80ff */
[----:B------:R-:W-:Y:S01]  /*7a9d0*/  IADD3 R59, R39, 0x100000, RZ ;  /* 0x00100000273b7810 */ /* 0x000fe20007ffe0ff */
[----:B------:R-:W-:-:S05]  /*7a9e0*/  IMAD.MOV.U32 R65, RZ, RZ, 0x7f ;  /* 0x0000007fff417424 */ /* 0x000fca00078e00ff */
[----:B------:R-:W-:Y:S02]  /*7a9f0*/  IADD3 R65, R65, c[0x0][0x180], RZ ;  /* 0x0000600041417a10 */ /* 0x000fe40007ffe0ff */
[----:B------:R-:W-:Y:S02]  /*7aa00*/  IADD3 R61, R61, 0x1, RZ ;  /* 0x000000013d3d7810 */ /* 0x000fe40007ffe0ff */
[----:B---3--:R-:W-:Y:S01]  /*7aa10*/  IADD3 R58, P1, R62, R64, RZ ;  /* 0x000000403e3a7210 */ /* 0x008fe20007f3e0ff */
[----:B------:R-:W-:-:S04]  /*7aa20*/  IMAD.MOV.U32 R62, RZ, RZ, R35 ;  /* 0x000000ffff3e7224 */ /* 0x000fc800078e0023 */
        /* <DEDUP_REMOVED lines=15> */
[----:B--2---:R-:W-:Y:S01]  /*7ab20*/  IMAD.MOV.U32 R28, RZ, RZ, R33 ;  /* 0x000000ffff1c7224 */ /* 0x004fe200078e0021 */
[----:B------:R-:W-:-:S05]  /*7ab30*/  MOV R29, R30 ;  /* 0x0000001e001d7202 */ /* 0x000fca0000000f00 */
        /* <DEDUP_REMOVED lines=37> */
[----:B------:R2:W-:Y:S01]  /*7ad90*/  LDGSTS.E [R0+-0x72200], [R28.64], P0 ;  /* 0x8de000001c007fae */ /* 0x0005e20008121844 */
[----:B------:R-:W-:Y:S01]  /*7ada0*/  SHF.R.S32.HI R3, RZ, 0x1f, R65 ;  /* 0x0000001fff037819 */ /* 0x000fe20000011441 */
[----:B--2---:R-:W-:Y:S01]  /*7adb0*/  IMAD.MOV.U32 R28, RZ, RZ, R56 ;  /* 0x000000ffff1c7224 */ /* 0x004fe200078e0038 */
[----:B------:R-:W-:-:S05]  /*7adc0*/  MOV R29, R55 ;  /* 0x00000037001d7202 */ /* 0x000fca0000000f00 */
[----:B------:R2:W-:Y:S04]  /*7add0*/  STL.64 [R1+0xa58], R28 ;  /* 0x000a581c01007387 */ /* 0x0005e80000100a00 */
[----:B------:R2:W-:Y:S01]  /*7ade0*/  LDGSTS.E [R0+-0x71200], [R28.64], P0 ;  /* 0x8ee000001c007fae */ /* 0x0005e20008121844 */
[----:B------:R-:W-:Y:S02]  /*7adf0*/  LEA.HI R3, R3, R65, RZ, 0x7 ;  /* 0x0000004103037211 */ /* 0x000fe400078f38ff */
[----:B------:R-:W-:Y:S02]  /*7ae00*/  IADD3 R39, R39, 0x100000, RZ ;  /* 0x0010000027277810 */ /* 0x000fe40007ffe0ff */
[----:B--2---:R-:W-:Y:S01]  /*7ae10*/  MOV R28, R58 ;  /* 0x0000003a001c7202 */ /* 0x004fe20000000f00 */
[----:B------:R-:W-:Y:S01]  /*7ae20*/  IMAD.MOV.U32 R29, RZ, RZ, R57 ;  /* 0x000000ffff1d7224 */ /* 0x000fe200078e0039 */
[----:B------:R-:W-:-:S04]  /*7ae30*/  SHF.R.S32.HI R3, RZ, 0x7, R3 ;  /* 0x00000007ff037819 */ /* 0x000fc80000011403 */
[----:B------:R1:W-:Y:S04]  /*7ae40*/  STL.64 [R1+0xa28], R28 ;  /* 0x000a281c01007387 */ /* 0x0003e80000100a00 */
[----:B------:R1:W-:Y:S04]  /*7ae50*/  STL [R1+0xa0c], R61 ;  /* 0x000a0c3d01007387 */ /* 0x0003e80000100800 */
[----:B------:R1:W-:Y:S04]  /*7ae60*/  STL [R1+0x1e2c], R60 ;  /* 0x001e2c3c01007387 */ /* 0x0003e80000100800 */
[----:B------:R1:W-:Y:S01]  /*7ae70*/  LDGSTS.E [R39+-0x70200], [R28.64], P0 ;  /* 0x8fe000001c277fae */ /* 0x0003e20008121844 */
[----:B------:R-:W-:-:S03]  /*7ae80*/  ISETP.NE.U32.AND P0, PT, R61, R3, PT ;  /* 0x000000033d00720c */ /* 0x000fc60003f05070 */
[----:B------:R-:W0:Y:S10]  /*7ae90*/  LDGDEPBAR ;  /* 0x00000000000079af */ /* 0x000e340000000000 */
[----:B-1----:R-:W-:Y:S01]  /*7aea0*/  @!P0 CALL.REL.NOINC `(.L_x_0) ;  /* 0x0000001000008944 */ /* 0x002fe20003c00000 */
[----:B------:R-:W-:Y:S05]  /*7aeb0*/  BRA `(.L_x_1) ;  /* 0xfffad67000007947 */ /* 0x000fea000383ffff */
.L_x_0:
[----:B--2---:R-:W1:Y:S01]  /*7aec0*/  S2R R33, SR_TID.X ;  /* 0x0000000000217919 */ /* 0x004e620000002100 */
[----:B------:R-:W-:-:S04]  /*7aed0*/  DEPBAR.LE SB0, 0x0 ;  /* 0x000080000000791a */ /* 0x000fc80000000000 */
[----:B-----5:R-:W-:Y:S01]  /*7aee0*/  MOV R28, R244 ;  /* 0x000000f4001c7202 */ /* 0x020fe20000000f00 */
[----:B------:R-:W-:Y:S01]  /*7aef0*/  IMAD.MOV.U32 R29, RZ, RZ, R245 ;  /* 0x000000ffff1d7224 */ /* 0x000fe200078e00f5 */
[----:B------:R-:W-:Y:S01]  /*7af00*/  MOV R30, R240 ;  /* 0x000000f0001e7202 */ /* 0x000fe20000000f00 */
[----:B------:R-:W-:Y:S01]  /*7af10*/  IMAD.MOV.U32 R31, RZ, RZ, R241 ;  /* 0x000000ffff1f7224 */ /* 0x000fe200078e00f1 */
[----:B------:R-:W-:Y:S01]  /*7af20*/  MOV R240, R246 ;  /* 0x000000f600f07202 */ /* 0x000fe20000000f00 */
[----:B------:R-:W-:Y:S01]  /*7af30*/  IMAD.MOV.U32 R241, RZ, RZ, R247 ;  /* 0x000000fffff17224 */ /* 0x000fe200078e00f7 */
[C---:B-1----:R-:W-:Y:S01]  /*7af40*/  SHF.L.U32 R2, R33.reuse, 0x8, RZ ;  /* 0x0000000821027819 */ /* 0x042fe200000006ff */
[C---:B------:R-:W-:Y:S01]  /*7af50*/  IMAD.SHL.U32 R0, R33.reuse, 0x20, RZ ;  /* 0x0000002021007824 */ /* 0x040fe200078e00ff */
[C---:B------:R-:W-:Y:S01]  /*7af60*/  LOP3.LUT R32, R33.reuse, 0x7f, RZ, 0xc0, !PT ;  /* 0x0000007f21207812 */ /* 0x040fe200078ec0ff */
[----:B------:R-:W-:Y:S01]  /*7af70*/  IMAD.SHL.U32 R3, R33, 0x4, RZ ;  /* 0x0000000421037824 */ /* 0x000fe200078e00ff */
[----:B------:R-:W-:-:S04]  /*7af80*/  LOP3.LUT R2, R2, 0x1800, RZ, 0xc0, !PT ;  /* 0x0000180002027812 */ /* 0x000fc800078ec0ff */
[----:B------:R-:W-:Y:S02]  /*7af90*/  LOP3.LUT R2, R2, 0x60, R0, 0xf8, !PT ;  /* 0x0000006002027812 */ /* 0x000fe400078ef800 */
[----:B------:R-:W-:-:S04]  /*7afa0*/  SHF.L.U32 R0, R33, 0x3, RZ ;  /* 0x0000000321007819 */ /* 0x000fc800000006ff */
[----:B------:R-:W-:-:S04]  /*7afb0*/  LOP3.LUT R0, R0, 0x300, RZ, 0xc0, !PT ;  /* 0x0000030000007812 */ /* 0x000fc800078ec0ff */
[----:B------:R-:W-:-:S04]  /*7afc0*/  LOP3.LUT R0, R0, 0x70, R3, 0xf8, !PT ;  /* 0x0000007000007812 */ /* 0x000fc800078ef803 */
[----:B------:R-:W-:Y:S01]  /*7afd0*/  LOP3.LUT R0, R2, R0, RZ, 0x3c, !PT ;  /* 0x0000000002007212 */ /* 0x000fe200078e3cff */
[----:B------:R-:W-:Y:S01]  /*7afe0*/  BAR.SYNC.DEFER_BLOCKING 0x0 ;  /* 0x0000000000007b1d */ /* 0x000fe20000010000 */
[----:B------:R-:W-:-:S04]  /*7aff0*/  SHF.L.U32 R2, R33, 0xa, RZ ;  /* 0x0000000a21027819 */ /* 0x000fc800000006ff */
[----:B------:R-:W-:-:S05]  /*7b000*/  LOP3.LUT R2, R2, 0x1800, RZ, 0xc0, !PT ;  /* 0x0000180002027812 */ /* 0x000fca00078ec0ff */
[----:B------:R-:W-:-:S05]  /*7b010*/  IMAD R2, R32, 0x10, R2 ;  /* 0x0000001020027824 */ /* 0x000fca00078e0202 */
[C---:B------:R-:W-:Y:S02]  /*7b020*/  LOP3.LUT R248, R2.reuse, 0x20, RZ, 0x3c, !PT ;  /* 0x0000002002f87812 */ /* 0x040fe400078e3cff */
[C---:B------:R-:W-:Y:S02]  /*7b030*/  LOP3.LUT R3, R2.reuse, 0x40, RZ, 0x3c, !PT ;  /* 0x0000004002037812 */ /* 0x040fe400078e3cff */
[----:B------:R-:W-:Y:S01]  /*7b040*/  LOP3.LUT R252, R2, 0x60, RZ, 0x3c, !PT ;  /* 0x0000006002fc7812 */ /* 0x000fe200078e3cff */
[----:B------:R1:W-:Y:S04]  /*7b050*/  STS.128 [R0], R28 ;  /* 0x0000001c00007388 */ /* 0x0003e80000000c00 */
[----:B------:R-:W-:Y:S01]  /*7b060*/  STS.128 [R0+0x80], R240 ;  /* 0x000080f000007388 */ /* 0x000fe20000000c00 */
[----:B-1----:R-:W-:Y:S01]  /*7b070*/  MOV R30, R180 ;  /* 0x000000b4001e7202 */ /* 0x002fe20000000f00 */
[----:B------:R-:W-:Y:S01]  /*7b080*/  IMAD.MOV.U32 R31, RZ, RZ, R181 ;  /* 0x000000ffff1f7224 */ /* 0x000fe200078e00b5 */
[----:B------:R-:W-:Y:S01]  /*7b090*/  MOV R28, R228 ;  /* 0x000000e4001c7202 */ /* 0x000fe20000000f00 */
[----:B------:R-:W-:Y:S01]  /*7b0a0*/  IMAD.MOV.U32 R29, RZ, RZ, R229 ;  /* 0x000000ffff1d7224 */ /* 0x000fe200078e00e5 */
[----:B------:R-:W-:Y:S01]  /*7b0b0*/  MOV R180, R230 ;  /* 0x000000e600b47202 */ /* 0x000fe20000000f00 */
[----:B------:R-:W-:-:S03]  /*7b0c0*/  IMAD.MOV.U32 R181, RZ, RZ, R231 ;  /* 0x000000ffffb57224 */ /* 0x000fc600078e00e7 */
[----:B------:R1:W-:Y:S04]  /*7b0d0*/  STS.128 [R0+0x400], R28 ;  /* 0x0004001c00007388 */ /* 0x0003e80000000c00 */
[----:B------:R-:W-:Y:S04]  /*7b0e0*/  STS.128 [R0+0x480], R180 ;  /* 0x000480b400007388 */ /* 0x000fe80000000c00 */
[----:B------:R-:W-:Y:S01]  /*7b0f0*/  BAR.SYNC.DEFER_BLOCKING 0x0 ;  /* 0x0000000000007b1d */ /* 0x000fe20000010000 */
[----:B-1----:R-:W-:Y:S01]  /*7b100*/  MOV R28, R208 ;  /* 0x000000d0001c7202 */ /* 0x002fe20000000f00 */
[----:B------:R-:W-:Y:S01]  /*7b110*/  IMAD.MOV.U32 R29, RZ, RZ, R209 ;  /* 0x000000ffff1d7224 */ /* 0x000fe200078e00d1 */
[----:B------:R-:W-:Y:S01]  /*7b120*/  MOV R30, R212 ;  /* 0x000000d4001e7202 */ /* 0x000fe20000000f00 */
[----:B------:R-:W-:Y:S01]  /*7b130*/  IMAD.MOV.U32 R31, RZ, RZ, R213 ;  /* 0x000000ffff1f7224 */ /* 0x000fe200078e00d5 */
[----:B------:R-:W-:Y:S01]  /*7b140*/  MOV R212, R210 ;  /* 0x000000d200d47202 */ /* 0x000fe20000000f00 */
[----:B------:R-:W-:Y:S01]  /*7b150*/  IMAD.MOV.U32 R213, RZ, RZ, R211 ;  /* 0x000000ffffd57224 */ /* 0x000fe200078e00d3 */
[----:B------:R-:W1:Y:S04]  /*7b160*/  LDS.128 R32, [R2] ;  /* 0x0000000002207984 */ /* 0x000e680000000c00 */
[----:B------:R-:W2:Y:S04]  /*7b170*/  LDS.128 R40, [R248] ;  /* 0x00000000f8287984 */ /* 0x000ea80000000c00 */
[----:B------:R-:W3:Y:S04]  /*7b180*/  LDS.128 R36, [R3] ;  /* 0x0000000003247984 */ /* 0x000ee80000000c00 */
[----:B-1----:R-:W-:Y:S04]  /*7b190*/  STL.64 [R1+0x50], R32 ;  /* 0x0000502001007387 */ /* 0x002fe80000100a00 */
[----:B------:R-:W-:Y:S04]  /*7b1a0*/  STL.64 [R1+0x58], R34 ;  /* 0x0000582201007387 */ /* 0x000fe80000100a00 */
[----:B------:R-:W1:Y:S04]  /*7b1b0*/  LDS.128 R32, [R252] ;  /* 0x00000000fc207984 */ /* 0x000e680000000c00 */
[----:B------:R-:W-:Y:S06]  /*7b1c0*/  BAR.SYNC.DEFER_BLOCKING 0x0 ;  /* 0x0000000000007b1d */ /* 0x000fec0000010000 */
[----:B--2---:R-:W-:Y:S04]  /*7b1d0*/  STL.64 [R1+0x80], R40 ;  /* 0x0000802801007387 */ /* 0x004fe80000100a00 */
[----:B------:R-:W-:Y:S04]  /*7b1e0*/  STL.64 [R1+0x88], R42 ;  /* 0x0000882a01007387 */ /* 0x000fe80000100a00 */
[----:B---3--:R-:W-:Y:S04]  /*7b1f0*/  STL.64 [R1+0xb0], R36 ;  /* 0x0000b02401007387 */ /* 0x008fe80000100a00 */
[----:B------:R-:W-:Y:S04]  /*7b200*/  STL.64 [R1+0xb8], R38 ;  /* 0x0000b82601007387 */ /* 0x000fe80000100a00 */
[----:B------:R2:W-:Y:S04]  /*7b210*/  STS.128 [R0], R28 ;  /* 0x0000001c00007388 */ /* 0x0005e80000000c00 */
[----:B------:R-:W-:Y:S04]  /*7b220*/  STS.128 [R0+0x80], R212 ;  /* 0x000080d400007388 */ /* 0x000fe80000000c00 */
[----:B-1----:R-:W-:Y:S01]  /*7b230*/  STL.64 [R1+0xe0], R32 ;  /* 0x0000e02001007387 */ /* 0x002fe20000100a00 */
[----:B--2---:R-:W-:Y:S01]  /*7b240*/  MOV R30, R72 ;  /* 0x00000048001e7202 */ /* 0x004fe20000000f00 */
[----:B------:R-:W-:Y:S01]  /*7b250*/  IMAD.MOV.U32 R31, RZ, RZ, R73 ;  /* 0x000000ffff1f7224 */ /* 0x000fe200078e0049 */
[----:B------:R-:W-:Y:S01]  /*7b260*/  MOV R28, R92 ;  /* 0x0000005c001c7202 */ /* 0x000fe20000000f00 */
[----:B------:R-:W-:Y:S01]  /*7b270*/  IMAD.MOV.U32 R29, RZ, RZ, R93 ;  /* 0x000000ffff1d7224 */ /* 0x000fe200078e005d */
[----:B------:R-:W-:Y:S01]  /*7b280*/  MOV R72, R94 ;  /* 0x0000005e00487202 */ /* 0x000fe20000000f00 */
[----:B------:R-:W-:Y:S01]  /*7b290*/  IMAD.MOV.U32 R73, RZ, RZ, R95 ;  /* 0x000000ffff497224 */ /* 0x000fe200078e005f */
[----:B------:R-:W-:Y:S04]  /*7b2a0*/  STL.64 [R1+0xe8], R34 ;  /* 0x0000e82201007387 */ /* 0x000fe80000100a00 */
        /* <DEDUP_REMOVED lines=60> */
[----:B------:R-:W-:Y:S04]  /*7b670*/  STS.128 [R0+0x400], R28 ;  /* 0x0004001c00007388 */ /* 0x000fe80000000c00 */
[----:B------:R1:W-:Y:S04]  /*7b680*/  STS.128 [R0+0x480], R8 ;  /* 0x0004800800007388 */ /* 0x0003e80000000c00 */
[----:B------:R-:W-:Y:S06]  /*7b690*/  BAR.SYNC.DEFER_BLOCKING 0x0 ;  /* 0x0000000000007b1d */ /* 0x000fec0000010000 */
[----:B-1----:R-:W2:Y:S04]  /*7b6a0*/  LDL.LU R8, [R1+0x550] ;  /* 0x0005500001087983 */ /* 0x002ea80000300800 */
[----:B------:R-:W2:Y:S04]  /*7b6b0*/  LDL.LU R9, [R1+0x554] ;  /* 0x0005540001097983 */ /* 0x000ea80000300800 */
[----:B------:R-:W2:Y:S04]  /*7b6c0*/  LDL.LU R10, [R1+0x5b0] ;  /* 0x0005b000010a7983 */ /* 0x000ea80000300800 */
[----:B------:R-:W1:Y:S04]  /*7b6d0*/  LDS.128 R28, [R2] ;  /* 0x00000000021c7984 */ /* 0x000e680000000c00 */
[----:B------:R-:W3:Y:S04]  /*7b6e0*/  LDS.128 R244, [R3] ;  /* 0x0000000003f47984 */ /* 0x000ee80000000c00 */
[----:B------:R-:W4:Y:S04]  /*7b6f0*/  LDS.128 R4, [R248] ;  /* 0x00000000f8047984 */ /* 0x000f280000000c00 */
[----:B------:R-:W4:Y:S04]  /*7b700*/  LDS.128 R240, [R252] ;  /* 0x00000000fcf07984 */ /* 0x000f280000000c00 */
[----:B------:R-:W2:Y:S04]  /*7b710*/  LDL.LU R11, [R1+0x5b4] ;  /* 0x0005b400010b7983 */ /* 0x000ea80000300800 */
[----:B------:R-:W-:Y:S06]  /*7b720*/  BAR.SYNC.DEFER_BLOCKING 0x0 ;  /* 0x0000000000007b1d */ /* 0x000fec0000010000 */
[----:B-1----:R-:W-:Y:S04]  /*7b730*/  STL.64 [R1], R28 ;  /* 0x0000001c01007387 */ /* 0x002fe80000100a00 */
[----:B------:R-:W-:Y:S04]  /*7b740*/  STL.64 [R1+0x8], R30 ;  /* 0x0000081e01007387 */ /* 0x000fe80000100a00 */
[----:B---3--:R-:W-:Y:S04]  /*7b750*/  STL [R1+0x23f4], R244 ;  /* 0x0023f4f401007387 */ /* 0x008fe80000100800 */
[----:B----4-:R1:W-:Y:S04]  /*7b760*/  STL.64 [R1+0x10], R4 ;  /* 0x0000100401007387 */ /* 0x0103e80000100a00 */
[----:B------:R3:W-:Y:S04]  /*7b770*/  STL.64 [R1+0x18], R6 ;  /* 0x0000180601007387 */ /* 0x0007e80000100a00 */
[----:B------:R-:W-:Y:S04]  /*7b780*/  STL [R1+0x23f0], R245 ;  /* 0x0023f0f501007387 */ /* 0x000fe80000100800 */
[----:B------:R-:W-:Y:S04]  /*7b790*/  STL [R1+0x23e8], R246 ;  /* 0x0023e8f601007387 */ /* 0x000fe80000100800 */
[----:B------:R-:W-:Y:S04]  /*7b7a0*/  STL [R1+0x23e4], R247 ;  /* 0x0023e4f701007387 */ /* 0x000fe80000100800 */
[----:B------:R-:W-:Y:S04]  /*7b7b0*/  STL [R1+0x23f8], R242 ;  /* 0x0023f8f201007387 */ /* 0x000fe80000100800 */
[----:B------:R-:W-:Y:S04]  /*7b7c0*/  STL [R1+0x23ec], R243 ;  /* 0x0023ecf301007387 */ /* 0x000fe80000100800 */
[----:B-1----:R-:W4:Y:S04]  /*7b7d0*/  LDL.LU R4, [R1+0x558] ;  /* 0x0005580001047983 */ /* 0x002f280000300800 */
[----:B------:R-:W4:Y:S04]  /*7b7e0*/  LDL.LU R5, [R1+0x55c] ;  /* 0x00055c0001057983 */ /* 0x000f280000300800 */
[----:B---3--:R-:W4:Y:S04]  /*7b7f0*/  LDL.LU R6, [R1+0x5b8] ;  /* 0x0005b80001067983 */ /* 0x008f280000300800 */
[----:B------:R-:W4:Y:S04]  /*7b800*/  LDL.LU R7, [R1+0x5bc] ;  /* 0x0005bc0001077983 */ /* 0x000f280000300800 */
[----:B--2---:R-:W-:Y:S04]  /*7b810*/  STS.128 [R0], R8 ;  /* 0x0000000800007388 */ /* 0x004fe80000000c00 */
[----:B----4-:R1:W-:Y:S02]  /*7b820*/  STS.128 [R0+0x80], R4 ;  /* 0x0000800400007388 */ /* 0x0103e40000000c00 */
        /* <DEDUP_REMOVED lines=8> */
[----:B------:R-:W-:Y:S06]  /*7b8b0*/  BAR.SYNC.DEFER_BLOCKING 0x0 ;  /* 0x0000000000007b1d */ /* 0x000fec0000010000 */
[----:B------:R-:W2:Y:S04]  /*7b8c0*/  LDS.128 R8, [R2] ;  /* 0x0000000002087984 */ /* 0x000ea80000000c00 */
[----:B------:R-:W3:Y:S04]  /*7b8d0*/  LDS.128 R32, [R248] ;  /* 0x00000000f8207984 */ /* 0x000ee80000000c00 */
[----:B------:R-:W4:Y:S01]  /*7b8e0*/  LDS.128 R28, [R3] ;  /* 0x00000000031c7984 */ /* 0x000f220000000c00 */
[----:B-1----:R-:W-:Y:S01]  /*7b8f0*/  MOV R4, R216 ;  /* 0x000000d800047202 */ /* 0x002fe20000000f00 */
[----:B------:R-:W-:Y:S01]  /*7b900*/  IMAD.MOV.U32 R5, RZ, RZ, R217 ;  /* 0x000000ffff057224 */ /* 0x000fe200078e00d9 */
[----:B------:R-:W-:Y:S01]  /*7b910*/  MOV R6, R220 ;  /* 0x000000dc00067202 */ /* 0x000fe20000000f00 */
[----:B------:R-:W-:Y:S01]  /*7b920*/  IMAD.MOV.U32 R7, RZ, RZ, R221 ;  /* 0x000000ffff077224 */ /* 0x000fe200078e00dd */
[----:B--2---:R-:W-:Y:S04]  /*7b930*/  STL.64 [R1+0x130], R8 ;  /* 0x0001300801007387 */ /* 0x004fe80000100a00 */
[----:B------:R-:W-:Y:S04]  /*7b940*/  STL.64 [R1+0x138], R10 ;  /* 0x0001380a01007387 */ /* 0x000fe80000100a00 */
[----:B------:R-:W1:Y:S04]  /*7b950*/  LDS.128 R8, [R252] ;  /* 0x00000000fc087984 */ /* 0x000e680000000c00 */
[----:B------:R-:W-:Y:S01]  /*7b960*/  BAR.SYNC.DEFER_BLOCKING 0x0 ;  /* 0x0000000000007b1d */ /* 0x000fe20000010000 */
[----:B------:R-:W-:Y:S01]  /*7b970*/  MOV R220, R218 ;  /* 0x000000da00dc7202 */ /* 0x000fe20000000f00 */
[----:B------:R-:W-:-:S04]  /*7b980*/  IMAD.MOV.U32 R221, RZ, RZ, R219 ;  /* 0x000000ffffdd7224 */ /* 0x000fc800078e00db */
[----:B------:R2:W-:Y:S04]  /*7b990*/  STS.128 [R0], R4 ;  /* 0x0000000400007388 */ /* 0x0005e80000000c00 */
[----:B------:R-:W-:Y:S01]  /*7b9a0*/  STS.128 [R0+0x80], R220 ;  /* 0x000080dc00007388 */ /* 0x000fe20000000c00 */
[----:B--2---:R-:W-:Y:S01]  /*7b9b0*/  MOV R6, R80 ;  /* 0x0000005000067202 */ /* 0x004fe20000000f00 */
[----:B------:R-:W-:Y:S01]  /*7b9c0*/  IMAD.MOV.U32 R7, RZ, RZ, R81 ;  /* 0x000000ffff077224 */ /* 0x000fe200078e0051 */
[----:B------:R-:W-:Y:S01]  /*7b9d0*/  MOV R4, R76 ;  /* 0x0000004c00047202 */ /* 0x000fe20000000f00 */
[----:B------:R-:W-:Y:S01]  /*7b9e0*/  IMAD.MOV.U32 R5, RZ, RZ, R77 ;  /* 0x000000ffff057224 */ /* 0x000fe200078e004d */
[----:B------:R-:W-:Y:S01]  /*7b9f0*/  MOV R80, R78 ;  /* 0x0000004e00507202 */ /* 0x000fe20000000f00 */
[----:B------:R-:W-:-:S03]  /*7ba00*/  IMAD.MOV.U32 R81, RZ, RZ, R79 ;  /* 0x000000ffff517224 */ /* 0x000fc600078e004f */
[----:B------:R2:W-:Y:S04]  /*7ba10*/  STS.128 [R0+0x400], R4 ;  /* 0x0004000400007388 */ /* 0x0005e80000000c00 */
[----:B------:R-:W-:Y:S04]  /*7ba20*/  STS.128 [R0+0x480], R80 ;  /* 0x0004805000007388 */ /* 0x000fe80000000c00 */
[----:B---3--:R-:W-:Y:S04]  /*7ba30*/  STL.64 [R1+0x180], R32 ;  /* 0x0001802001007387 */ /* 0x008fe80000100a00 */
[----:B------:R-:W-:Y:S04]  /*7ba40*/  STL.64 [R1+0x188], R34 ;  /* 0x0001882201007387 */ /* 0x000fe80000100a00 */
[----:B------:R-:W-:Y:S06]  /*7ba50*/  BAR.SYNC.DEFER_BLOCKING 0x0 ;  /* 0x0000000000007b1d */ /* 0x000fec0000010000 */
[----:B----4-:R-:W-:Y:S04]  /*7ba60*/  STL.64 [R1+0x1b0], R28 ;  /* 0x0001b01c01007387 */ /* 0x010fe80000100a00 */
[----:B------:R-:W-:Y:S04]  /*7ba70*/  STL.64 [R1+0x1b8], R30 ;  /* 0x0001b81e01007387 */ /* 0x000fe80000100a00 */
[----:B-1----:R-:W-:Y:S04]  /*7ba80*/  STL.64 [R1+0x220], R8 ;  /* 0x0002200801007387 */ /* 0x002fe80000100a00 */
[----:B------:R-:W-:Y:S04]  /*7ba90*/  STL.64 [R1+0x228], R10 ;  /* 0x0002280a01007387 */ /* 0x000fe80000100a00 */
[----:B------:R-:W1:Y:S04]  /*7baa0*/  LDS.128 R8, [R2] ;  /* 0x0000000002087984 */ /* 0x000e680000000c00 */
[----:B------:R-:W3:Y:S04]  /*7bab0*/  LDS.128 R32, [R248] ;  /* 0x00000000f8207984 */ /* 0x000ee80000000c00 */
[----:B------:R-:W4:Y:S01]  /*7bac0*/  LDS.128 R28, [R3] ;  /* 0x00000000031c7984 */ /* 0x000f220000000c00 */
[----:B--2---:R-:W-:Y:S01]  /*7bad0*/  MOV R4, R100 ;  /* 0x0000006400047202 */ /* 0x004fe20000000f00 */
[----:B------:R-:W-:Y:S01]  /*7bae0*/  IMAD.MOV.U32 R5, RZ, RZ, R101 ;  /* 0x000000ffff057224 */ /* 0x000fe200078e0065 */
[----:B------:R-:W-:Y:S01]  /*7baf0*/  MOV R6, R104 ;  /* 0x0000006800067202 */ /* 0x000fe20000000f00 */
[----:B------:R-:W-:Y:S01]  /*7bb00*/  IMAD.MOV.U32 R7, RZ, RZ, R105 ;  /* 0x000000ffff077224 */ /* 0x000fe200078e0069 */
[----:B-1----:R-:W-:Y:S04]  /*7bb10*/  STL.64 [R1+0x110], R8 ;  /* 0x0001100801007387 */ /* 0x002fe80000100a00 */
        /* <DEDUP_REMOVED lines=13> */
[----:B------:R-:W-:Y:S04]  /*7bbf0*/  STS.128 [R0+0x400], R4 ;  /* 0x0004000400007388 */ /* 0x000fe80000000c00 */
        /* <DEDUP_REMOVED lines=9> */
[----:B------:R-:W2:Y:S04]  /*7bc90*/  LDS.128 R32, [R248] ;  /* 0x00000000f8207984 */ /* 0x000ea80000000c00 */
[----:B------:R-:W3:Y:S04]  /*7bca0*/  LDS.128 R28, [R3] ;  /* 0x00000000031c7984 */ /* 0x000ee80000000c00 */
[----:B-1----:R-:W-:Y:S04]  /*7bcb0*/  STL.64 [R1+0x100], R8 ;  /* 0x0001000801007387 */ /* 0x002fe80000100a00 */
[----:B------:R-:W-:Y:S04]  /*7bcc0*/  STL.64 [R1+0x108], R10 ;  /* 0x0001080a01007387 */ /* 0x000fe80000100a00 */
[----:B------:R-:W1:Y:S01]  /*7bcd0*/  LDS.128 R8, [R252] ;  /* 0x00000000fc087984 */ /* 0x000e620000000c00 */
[----:B------:R-:W-:Y:S01]  /*7bce0*/  MOV R4, R148 ;  /* 0x0000009400047202 */ /* 0x000fe20000000f00 */
[----:B------:R-:W-:Y:S01]  /*7bcf0*/  IMAD.MOV.U32 R5, RZ, RZ, R149 ;  /* 0x000000ffff057224 */ /* 0x000fe200078e0095 */
[----:B------:R-:W-:Y:S01]  /*7bd00*/  MOV R6, R152 ;  /* 0x0000009800067202 */ /* 0x000fe20000000f00 */
[----:B------:R-:W-:Y:S01]  /*7bd10*/  IMAD.MOV.U32 R7, RZ, RZ, R153 ;  /* 0x000000ffff077224 */ /* 0x000fe200078e0099 */
[----:B------:R-:W-:Y:S06]  /*7bd20*/  BAR.SYNC.DEFER_BLOCKING 0x0 ;  /* 0x0000000000007b1d */ /* 0x000fec0000010000 */
[----:B--2---:R-:W-:Y:S04]  /*7bd30*/  STL.64 [R1+0x120], R32 ;  /* 0x0001202001007387 */ /* 0x004fe80000100a00 */
[----:B------:R-:W-:Y:S04]  /*7bd40*/  STL.64 [R1+0x128], R34 ;  /* 0x0001282201007387 */ /* 0x000fe80000100a00 */
[----:B---3--:R-:W-:Y:S04]  /*7bd50*/  STL.64 [R1+0x160], R28 ;  /* 0x0001601c01007387 */ /* 0x008fe80000100a00 */
[----:B------:R-:W-:Y:S04]  /*7bd60*/  STL.64 [R1+0x168], R30 ;  /* 0x0001681e01007387 */ /* 0x000fe80000100a00 */
[----:B------:R2:W-:Y:S04]  /*7bd70*/  STS.128 [R0], R4 ;  /* 0x0000000400007388 */ /* 0x0005e80000000c00 */
[----:B-1----:R-:W-:Y:S01]  /*7bd80*/  STL.64 [R1+0x1a0], R8 ;  /* 0x0001a00801007387 */ /* 0x002fe20000100a00 */
[----:B--2---:R-:W-:Y:S01]  /*7bd90*/  MOV R4, R12 ;  /* 0x0000000c00047202 */ /* 0x004fe20000000f00 */
[----:B------:R-:W-:Y:S01]  /*7bda0*/  IMAD.MOV.U32 R5, RZ, RZ, R13 ;  /* 0x000000ffff057224 */ /* 0x000fe200078e000d */
[----:B------:R-:W-:Y:S01]  /*7bdb0*/  MOV R6, R16 ;  /* 0x0000001000067202 */ /* 0x000fe20000000f00 */
[----:B------:R-:W-:Y:S01]  /*7bdc0*/  IMAD.MOV.U32 R7, RZ, RZ, R17 ;  /* 0x000000ffff077224 */ /* 0x000fe200078e0011 */
[----:B------:R-:W-:Y:S04]  /*7bdd0*/  STL.64 [R1+0x1a8], R10 ;  /* 0x0001a80a01007387 */ /* 0x000fe80000100a00 */
[----:B------:R1:W-:Y:S04]  /*7bde0*/  STS.128 [R0+0x400], R4 ;  /* 0x0004000400007388 */ /* 0x0003e80000000c00 */
[----:B-1----:R-:W2:Y:S04]  /*7bdf0*/  LDL.LU R4, [R1+0x640] ;  /* 0x0006400001047983 */ /* 0x002ea80000300800 */
[----:B------:R-:W2:Y:S04]  /*7be00*/  LDL.LU R5, [R1+0x644] ;  /* 0x0006440001057983 */ /* 0x000ea80000300800 */
[----:B------:R-:W2:Y:S04]  /*7be10*/  LDL.LU R6, [R1+0x6e0] ;  /* 0x0006e00001067983 */ /* 0x000ea80000300800 */
[----:B------:R-:W2:Y:S01]  /*7be20*/  LDL.LU R7, [R1+0x6e4] ;  /* 0x0006e40001077983 */ /* 0x000ea20000300800 */
[----:B------:R-:W-:Y:S01]  /*7be30*/  MOV R152, R150 ;  /* 0x0000009600987202 */ /* 0x000fe20000000f00 */
[----:B------:R-:W-:Y:S01]  /*7be40*/  IMAD.MOV.U32 R153, RZ, RZ, R151 ;  /* 0x000000ffff997224 */ /* 0x000fe200078e0097 */
[----:B------:R-:W-:Y:S01]  /*7be50*/  MOV R16, R14 ;  /* 0x0000000e00107202 */ /* 0x000fe20000000f00 */
[----:B------:R-:W-:-:S03]  /*7be60*/  IMAD.MOV.U32 R17, RZ, RZ, R15 ;  /* 0x000000ffff117224 */ /* 0x000fc600078e000f */
[----:B------:R-:W-:Y:S04]  /*7be70*/  STS.128 [R0+0x80], R152 ;  /* 0x0000809800007388 */ /* 0x000fe80000000c00 */
[----:B------:R-:W-:Y:S04]  /*7be80*/  STS.128 [R0+0x480], R16 ;  /* 0x0004801000007388 */ /* 0x000fe80000000c00 */
[----:B------:R-:W-:Y:S06]  /*7be90*/  BAR.SYNC.DEFER_BLOCKING 0x0 ;  /* 0x0000000000007b1d */ /* 0x000fec0000010000 */
[----:B------:R-:W1:Y:S04]  /*7bea0*/  LDS.128 R12, [R2] ;  /* 0x00000000020c7984 */ /* 0x000e680000000c00 */
[----:B------:R-:W3:Y:S04]  /*7beb0*/  LDS.128 R232, [R3] ;  /* 0x0000000003e87984 */ /* 0x000ee80000000c00 */
[----:B------:R-:W4:Y:S04]  /*7bec0*/  LDS.128 R8, [R248] ;  /* 0x00000000f8087984 */ /* 0x000f280000000c00 */
[----:B-1----:R-:W-:Y:S04]  /*7bed0*/  STL.64 [R1+0xd0], R12 ;  /* 0x0000d00c01007387 */ /* 0x002fe80000100a00 */
[----:B------:R-:W-:Y:S04]  /*7bee0*/  STL.64 [R1+0xd8], R14 ;  /* 0x0000d80e01007387 */ /* 0x000fe80000100a00 */
[----:B---3--:R-:W-:Y:S04]  /*7bef0*/  STL [R1+0x23e0], R232 ;  /* 0x0023e0e801007387 */ /* 0x008fe80000100800 */
[----:B----4-:R-:W-:Y:S04]  /*7bf00*/  STL.64 [R1+0xf0], R8 ;  /* 0x0000f00801007387 */ /* 0x010fe80000100a00 */
[----:B------:R-:W-:Y:S04]  /*7bf10*/  STL.64 [R1+0xf8], R10 ;  /* 0x0000f80a01007387 */ /* 0x000fe80000100a00 */
[----:B------:R-:W1:Y:S04]  /*7bf20*/  LDS.128 R8, [R252] ;  /* 0x00000000fc087984 */ /* 0x000e680000000c00 */
[----:B------:R-:W-:Y:S06]  /*7bf30*/  BAR.SYNC.DEFER_BLOCKING 0x0 ;  /* 0x0000000000007b1d */ /* 0x000fec0000010000 */
[----:B------:R-:W-:Y:S04]  /*7bf40*/  STL [R1+0x23dc], R233 ;  /* 0x0023dce901007387 */ /* 0x000fe80000100800 */
[----:B------:R-:W-:Y:S04]  /*7bf50*/  STL [R1+0x23d8], R234 ;  /* 0x0023d8ea01007387 */ /* 0x000fe80000100800 */
[----:B------:R-:W-:Y:S04]  /*7bf60*/  STL [R1+0x23d4], R235 ;  /* 0x0023d4eb01007387 */ /* 0x000fe80000100800 */
[----:B-1----:R-:W-:Y:S04]  /*7bf70*/  STL [R1+0x170], R8 ;  /* 0x0001700801007387 */ /* 0x002fe80000100800 */
[----:B------:R-:W-:Y:S04]  /*7bf80*/  STL.64 [R1+0x178], R10 ;  /* 0x0001780a01007387 */ /* 0x000fe80000100a00 */
[----:B--2---:R1:W-:Y:S04]  /*7bf90*/  STS.128 [R0], R4 ;  /* 0x0000000400007388 */ /* 0x0043e80000000c00 */
[----:B-1----:R-:W2:Y:S04]  /*7bfa0*/  LDL.LU R4, [R1+0x648] ;  /* 0x0006480001047983 */ /* 0x002ea80000300800 */
[----:B------:R-:W2:Y:S04]  /*7bfb0*/  LDL.LU R5, [R1+0x64c] ;  /* 0x00064c0001057983 */ /* 0x000ea80000300800 */
[----:B------:R-:W2:Y:S04]  /*7bfc0*/  LDL.LU R6, [R1+0x6e8] ;  /* 0x0006e80001067983 */ /* 0x000ea80000300800 */
[----:B------:R-:W2:Y:S04]  /*7bfd0*/  LDL.LU R7, [R1+0x6ec] ;  /* 0x0006ec0001077983 */ /* 0x000ea80000300800 */
[----:B------:R-:W3:Y:S04]  /*7bfe0*/  LDL.LU R10, [R1+0x580] ;  /* 0x00058000010a7983 */ /* 0x000ee80000300800 */
[----:B------:R-:W3:Y:S04]  /*7bff0*/  LDL.LU R11, [R1+0x584] ;  /* 0x00058400010b7983 */ /* 0x000ee80000300800 */
[----:B--2---:R1:W-:Y:S04]  /*7c000*/  STS.128 [R0+0x80], R4 ;  /* 0x0000800400007388 */ /* 0x0043e80000000c00 */
[----:B-1----:R-:W2:Y:S04]  /*7c010*/  LDL.LU R6, [R1+0x588] ;  /* 0x0005880001067983 */ /* 0x002ea80000300800 */
[----:B------:R-:W2:Y:S01]  /*7c020*/  LDL.LU R7, [R1+0x58c] ;  /* 0x00058c0001077983 */ /* 0x000ea20000300800 */
[----:B------:R-:W-:Y:S01]  /*7c030*/  MOV R234, R9 ;  /* 0x0000000900ea7202 */ /* 0x000fe20000000f00 */
[----:B------:R-:W-:Y:S01]  /*7c040*/  IMAD.MOV.U32 R8, RZ, RZ, R184 ;  /* 0x000000ffff087224 */ /* 0x000fe200078e00b8 */
[----:B------:R-:W-:Y:S01]  /*7c050*/  MOV R9, R185 ;  /* 0x000000b900097202 */ /* 0x000fe20000000f00 */
[----:B------:R-:W-:Y:S01]  /*7c060*/  IMAD.MOV.U32 R4, RZ, RZ, R186 ;  /* 0x000000ffff047224 */ /* 0x000fe200078e00ba */
[----:B------:R-:W-:-:S03]  /*7c070*/  MOV R5, R187 ;  /* 0x000000bb00057202 */ /* 0x000fc60000000f00 */
[----:B---3--:R-:W-:Y:S04]  /*7c080*/  STS.128 [R0+0x400], R8 ;  /* 0x0004000800007388 */ /* 0x008fe80000000c00 */
[----:B--2---:R1:W-:Y:S04]  /*7c090*/  STS.128 [R0+0x480], R4 ;  /* 0x0004800400007388 */ /* 0x0043e80000000c00 */
[----:B------:R-:W-:Y:S06]  /*7c0a0*/  BAR.SYNC.DEFER_BLOCKING 0x0 ;  /* 0x0000000000007b1d */ /* 0x000fec0000010000 */
[----:B------:R-:W2:Y:S04]  /*7c0b0*/  LDS.128 R8, [R2] ;  /* 0x0000000002087984 */ /* 0x000ea80000000c00 */
[----:B------:R-:W3:Y:S04]  /*7c0c0*/  LDS.128 R16, [R248] ;  /* 0x00000000f8107984 */ /* 0x000ee80000000c00 */
[----:B------:R-:W4:Y:S01]  /*7c0d0*/  LDS.128 R12, [R3] ;  /* 0x00000000030c7984 */ /* 0x000f220000000c00 */
[----:B-1----:R-:W-:Y:S01]  /*7c0e0*/  IMAD.MOV.U32 R4, RZ, RZ, R224 ;  /* 0x000000ffff047224 */ /* 0x002fe200078e00e0 */
[----:B------:R-:W-:Y:S01]  /*7c0f0*/  MOV R5, R225 ;  /* 0x000000e100057202 */ /* 0x000fe20000000f00 */
[----:B------:R-:W-:Y:S01]  /*7c100*/  IMAD.MOV.U32 R6, RZ, RZ, R68 ;  /* 0x000000ffff067224 */ /* 0x000fe200078e0044 */
[----:B------:R-:W-:Y:S01]  /*7c110*/  MOV R7, R69 ;  /* 0x0000004500077202 */ /* 0x000fe20000000f00 */
[----:B--2---:R-:W-:Y:S04]  /*7c120*/  STL.64 [R1+0x280], R8 ;  /* 0x0002800801007387 */ /* 0x004fe80000100a00 */
[----:B------:R-:W-:Y:S04]  /*7c130*/  STL.64 [R1+0x288], R10 ;  /* 0x0002880a01007387 */ /* 0x000fe80000100a00 */
[----:B------:R-:W1:Y:S04]  /*7c140*/  LDS.128 R8, [R252] ;  /* 0x00000000fc087984 */ /* 0x000e680000000c00 */
[----:B------:R-:W-:Y:S01]  /*7c150*/  BAR.SYNC.DEFER_BLOCKING 0x0 ;  /* 0x0000000000007b1d */ /* 0x000fe20000010000 */
[----:B------:R-:W-:Y:S01]  /*7c160*/  IMAD.MOV.U32 R68, RZ, RZ, R226 ;  /* 0x000000ffff447224 */ /* 0x000fe200078e00e2 */
[----:B------:R-:W-:-:S04]  /*7c170*/  MOV R69, R227 ;  /* 0x000000e300457202 */ /* 0x000fc80000000f00 */
[----:B------:R2:W-:Y:S04]  /*7c180*/  STS.128 [R0], R4 ;  /* 0x0000000400007388 */ /* 0x0005e80000000c00 */
[----:B------:R-:W-:Y:S01]  /*7c190*/  STS.128 [R0+0x80], R68 ;  /* 0x0000804400007388 */ /* 0x000fe20000000c00 */
[----:B--2---:R-:W-:Y:S01]  /*7c1a0*/  IMAD.MOV.U32 R6, RZ, RZ, R88 ;  /* 0x000000ffff067224 */ /* 0x004fe200078e0058 */
[----:B------:R-:W-:Y:S01]  /*7c1b0*/  MOV R7, R89 ;  /* 0x0000005900077202 */ /* 0x000fe20000000f00 */
[----:B------:R-:W-:Y:S01]  /*7c1c0*/  IMAD.MOV.U32 R4, RZ, RZ, R84 ;  /* 0x000000ffff047224 */ /* 0x000fe200078e0054 */
[----:B------:R-:W-:Y:S01]  /*7c1d0*/  MOV R5, R85 ;  /* 0x0000005500057202 */ /* 0x000fe20000000f00 */
[----:B------:R-:W-:Y:S01]  /*7c1e0*/  IMAD.MOV.U32 R88, RZ, RZ, R86 ;  /* 0x000000ffff587224 */ /* 0x000fe200078e0056 */
[----:B------:R-:W-:-:S03]  /*7c1f0*/  MOV R89, R87 ;  /* 0x0000005700597202 */ /* 0x000fc60000000f00 */
[----:B------:R2:W-:Y:S04]  /*7c200*/  STS.128 [R0+0x400], R4 ;  /* 0x0004000400007388 */ /* 0x0005e80000000c00 */
[----:B------:R-:W-:Y:S04]  /*7c210*/  STS.128 [R0+0x480], R88 ;  /* 0x0004805800007388 */ /* 0x000fe80000000c00 */
[----:B------:R-:W-:Y:S06]  /*7c220*/  BAR.SYNC.DEFER_BLOCKING 0x0 ;  /* 0x0000000000007b1d */ /* 0x000fec0000010000 */
[----:B---3--:R-:W-:Y:S04]  /*7c230*/  STL.64 [R1+0x2e0], R16 ;  /* 0x0002e01001007387 */ /* 0x008fe80000100a00 */
[----:B------:R-:W-:Y:S04]  /*7c240*/  STL.64 [R1+0x2e8], R18 ;  /* 0x0002e81201007387 */ /* 0x000fe80000100a00 */
[----:B----4-:R-:W-:Y:S04]  /*7c250*/  STL.64 [R1+0x340], R12 ;  /* 0x0003400c01007387 */ /* 0x010fe80000100a00 */
[----:B------:R-:W-:Y:S04]  /*7c260*/  STL.64 [R1+0x348], R14 ;  /* 0x0003480e01007387 */ /* 0x000fe80000100a00 */
[----:B-1----:R-:W-:Y:S04]  /*7c270*/  STL.64 [R1+0x390], R8 ;  /* 0x0003900801007387 */ /* 0x002fe80000100a00 */
[----:B------:R-:W-:Y:S04]  /*7c280*/  STL.64 [R1+0x398], R10 ;  /* 0x0003980a01007387 */ /* 0x000fe80000100a00 */
[----:B------:R-:W1:Y:S04]  /*7c290*/  LDS.128 R8, [R2] ;  /* 0x0000000002087984 */ /* 0x000e680000000c00 */
[----:B------:R-:W3:Y:S04]  /*7c2a0*/  LDS.128 R16, [R248] ;  /* 0x00000000f8107984 */ /* 0x000ee80000000c00 */
[----:B------:R-:W4:Y:S01]  /*7c2b0*/  LDS.128 R12, [R3] ;  /* 0x00000000030c7984 */ /* 0x000f220000000c00 */
[----:B--2---:R-:W-:Y:S01]  /*7c2c0*/  IMAD.MOV.U32 R4, RZ, RZ, R108 ;  /* 0x000000ffff047224 */ /* 0x004fe200078e006c */
[----:B------:R-:W-:Y:S01]  /*7c2d0*/  MOV R5, R109 ;  /* 0x0000006d00057202 */ /* 0x000fe20000000f00 */
[----:B------:R-:W-:Y:S01]  /*7c2e0*/  IMAD.MOV.U32 R6, RZ, RZ, R112 ;  /* 0x000000ffff067224 */ /* 0x000fe200078e0070 */
[----:B------:R-:W-:Y:S01]  /*7c2f0*/  MOV R7, R113 ;  /* 0x0000007100077202 */ /* 0x000fe20000000f00 */
[----:B-1----:R-:W-:Y:S04]  /*7c300*/  STL.64 [R1+0x250], R8 ;  /* 0x0002500801007387 */ /* 0x002fe80000100a00 */
        /* <DEDUP_REMOVED lines=13> */
[----:B------:R-:W-:Y:S04]  /*7c3e0*/  STS.128 [R0+0x400], R4 ;  /* 0x0004000400007388 */ /* 0x000fe80000000c00 */
        /* <DEDUP_REMOVED lines=14> */
[----:B------:R-:W-:Y:S01]  /*7c4d0*/  IMAD.MOV.U32 R4, RZ, RZ, R160 ;  /* 0x000000ffff047224 */ /* 0x000fe200078e00a0 */
[----:B------:R-:W-:Y:S01]  /*7c4e0*/  MOV R5, R161 ;  /* 0x000000a100057202 */ /* 0x000fe20000000f00 */
[----:B------:R-:W-:Y:S01]  /*7c4f0*/  IMAD.MOV.U32 R6, RZ, RZ, R156 ;  /* 0x000000ffff067224 */ /* 0x000fe200078e009c */
[----:B------:R-:W-:Y:S01]  /*7c500*/  MOV R7, R157 ;  /* 0x0000009d00077202 */ /* 0x000fe20000000f00 */
[----:B------:R-:W-:Y:S06]  /*7c510*/  BAR.SYNC.DEFER_BLOCKING 0x0 ;  /* 0x0000000000007b1d */ /* 0x000fec0000010000 */
[----:B--2---:R-:W-:Y:S04]  /*7c520*/  STL.64 [R1+0x260], R16 ;  /* 0x0002601001007387 */ /* 0x004fe80000100a00 */
[----:B------:R-:W-:Y:S04]  /*7c530*/  STL.64 [R1+0x268], R18 ;  /* 0x0002681201007387 */ /* 0x000fe80000100a00 */
[----:B---3--:R-:W-:Y:S04]  /*7c540*/  STL.64 [R1+0x2a0], R12 ;  /* 0x0002a00c01007387 */ /* 0x008fe80000100a00 */
[----:B------:R-:W-:Y:S04]  /*7c550*/  STL.64 [R1+0x2a8], R14 ;  /* 0x0002a80e01007387 */ /* 0x000fe80000100a00 */
[----:B------:R2:W-:Y:S04]  /*7c560*/  STS.128 [R0], R4 ;  /* 0x0000000400007388 */ /* 0x0005e80000000c00 */
[----:B-1----:R-:W-:Y:S01]  /*7c570*/  STL.64 [R1+0x320], R8 ;  /* 0x0003200801007387 */ /* 0x002fe20000100a00 */
[----:B--2---:R-:W-:Y:S01]  /*7c580*/  IMAD.MOV.U32 R4, RZ, RZ, R20 ;  /* 0x000000ffff047224 */ /* 0x004fe200078e0014 */
[----:B------:R-:W-:Y:S01]  /*7c590*/  MOV R5, R21 ;  /* 0x0000001500057202 */ /* 0x000fe20000000f00 */
[----:B------:R-:W-:Y:S01]  /*7c5a0*/  IMAD.MOV.U32 R6, RZ, RZ, R24 ;  /* 0x000000ffff067224 */ /* 0x000fe200078e0018 */
[----:B------:R-:W-:Y:S01]  /*7c5b0*/  MOV R7, R25 ;  /* 0x0000001900077202 */ /* 0x000fe20000000f00 */
[----:B------:R-:W-:Y:S04]  /*7c5c0*/  STL.64 [R1+0x328], R10 ;  /* 0x0003280a01007387 */ /* 0x000fe80000100a00 */
[----:B------:R1:W-:Y:S04]  /*7c5d0*/  STS.128 [R0+0x400], R4 ;  /* 0x0004000400007388 */ /* 0x0003e80000000c00 */
[----:B-1----:R-:W2:Y:S04]  /*7c5e0*/  LDL.LU R4, [R1+0x850] ;  /* 0x0008500001047983 */ /* 0x002ea80000300800 */
[----:B------:R-:W2:Y:S04]  /*7c5f0*/  LDL.LU R5, [R1+0x854] ;  /* 0x0008540001057983 */ /* 0x000ea80000300800 */
[----:B------:R-:W2:Y:S04]  /*7c600*/  LDL.LU R6, [R1+0x840] ;  /* 0x0008400001067983 */ /* 0x000ea80000300800 */
[----:B------:R-:W2:Y:S01]  /*7c610*/  LDL.LU R7, [R1+0x844] ;  /* 0x0008440001077983 */ /* 0x000ea20000300800 */
[----:B------:R-:W-:Y:S01]  /*7c620*/  IMAD.MOV.U32 R156, RZ, RZ, R162 ;  /* 0x000000ffff9c7224 */ /* 0x000fe200078e00a2 */
[----:B------:R-:W-:Y:S01]  /*7c630*/  MOV R157, R163 ;  /* 0x000000a3009d7202 */ /* 0x000fe20000000f00 */
[----:B------:R-:W-:Y:S01]  /*7c640*/  IMAD.MOV.U32 R24, RZ, RZ, R22 ;  /* 0x000000ffff187224 */ /* 0x000fe200078e0016 */
[----:B------:R-:W-:-:S03]  /*7c650*/  MOV R25, R23 ;  /* 0x0000001700197202 */ /* 0x000fc60000000f00 */
        /* <DEDUP_REMOVED lines=8> */
[----:B------:R-:W1:Y:S04]  /*7c6e0*/  LDS.128 R8, [R252] ;  /* 0x00000000fc087984 */ /* 0x000e680000000c00 */
[----:B------:R-:W-:Y:S06]  /*7c6f0*/  BAR.SYNC.DEFER_BLOCKING 0x0 ;  /* 0x0000000000007b1d */ /* 0x000fec0000010000 */
[----:B---3--:R-:W-:Y:S04]  /*7c700*/  STL.64 [R1+0x230], R16 ;  /* 0x0002301001007387 */ /* 0x008fe80000100a00 */
[----:B------:R-:W-:Y:S04]  /*7c710*/  STL.64 [R1+0x238], R18 ;  /* 0x0002381201007387 */ /* 0x000fe80000100a00 */
[----:B----4-:R-:W-:Y:S04]  /*7c720*/  STL.64 [R1+0x150], R12 ;  /* 0x0001500c01007387 */ /* 0x010fe80000100a00 */
[----:B------:R-:W-:Y:S04]  /*7c730*/  STL.64 [R1+0x158], R14 ;  /* 0x0001580e01007387 */ /* 0x000fe80000100a00 */
[----:B-1----:R-:W-:Y:S04]  /*7c740*/  STL.64 [R1+0x2d0], R8 ;  /* 0x0002d00801007387 */ /* 0x002fe80000100a00 */
        /* <DEDUP_REMOVED lines=10> */
[----:B--2---:R1:W-:Y:S04]  /*7c7f0*/  STS.128 [R0+0x80], R4 ;  /* 0x0000800400007388 */ /* 0x0043e80000000c00 */
[----:B-1----:R-:W2:Y:S04]  /*7c800*/  LDL.LU R4, [R1+0x7e8] ;  /* 0x0007e80001047983 */ /* 0x002ea80000300800 */
[----:B------:R-:W2:Y:S04]  /*7c810*/  LDL.LU R5, [R1+0x7ec] ;  /* 0x0007ec0001057983 */ /* 0x000ea80000300800 */
[----:B------:R-:W2:Y:S04]  /*7c820*/  LDL.LU R6, [R1+0x7d8] ;  /* 0x0007d80001067983 */ /* 0x000ea80000300800 */
[----:B------:R-:W2:Y:S04]  /*7c830*/  LDL.LU R7, [R1+0x7dc] ;  /* 0x0007dc0001077983 */ /* 0x000ea80000300800 */
[----:B---3--:R-:W-:Y:S04]  /*7c840*/  STS.128 [R0+0x400], R8 ;  /* 0x0004000800007388 */ /* 0x008fe80000000c00 */
[----:B--2---:R1:W-:Y:S04]  /*7c850*/  STS.128 [R0+0x480], R4 ;  /* 0x0004800400007388 */ /* 0x0043e80000000c00 */
[----:B------:R-:W-:Y:S06]  /*7c860*/  BAR.SYNC.DEFER_BLOCKING 0x0 ;  /* 0x0000000000007b1d */ /* 0x000fec0000010000 */
[----:B-1----:R-:W2:Y:S04]  /*7c870*/  LDL.LU R4, [R1+0x790] ;  /* 0x0007900001047983 */ /* 0x002ea80000300800 */
[----:B------:R-:W2:Y:S04]  /*7c880*/  LDL.LU R5, [R1+0x794] ;  /* 0x0007940001057983 */ /* 0x000ea80000300800 */
[----:B------:R-:W2:Y:S04]  /*7c890*/  LDL.LU R6, [R1+0x780] ;  /* 0x0007800001067983 */ /* 0x000ea80000300800 */
[----:B------:R-:W2:Y:S04]  /*7c8a0*/  LDL.LU R7, [R1+0x784] ;  /* 0x0007840001077983 */ /* 0x000ea80000300800 */
        /* <DEDUP_REMOVED lines=166> */
[----:B--2---:R-:W-:Y:S04]  /*7d310*/  STS.128 [R0+0x80], R4 ;  /* 0x0000800400007388 */ /* 0x004fe80000000c00 */
[----:B---3--:R-:W-:Y:S04]  /*7d320*/  STS.128 [R0+0x400], R8 ;  /* 0x0004000800007388 */ /* 0x008fe80000000c00 */
[----:B----4-:R-:W-:Y:S04]  /*7d330*/  STS.128 [R0+0x480], R20 ;  /* 0x0004801400007388 */ /* 0x010fe80000000c00 */
[----:B------:R-:W-:Y:S06]  /*7d340*/  BAR.SYNC.DEFER_BLOCKING 0x0 ;  /* 0x0000000000007b1d */ /* 0x000fec0000010000 */
[----:B------:R-:W1:Y:S04]  /*7d350*/  LDS.128 R228, [R2] ;  /* 0x0000000002e47984 */ /* 0x000e680000000c00 */
[----:B------:R-:W-:Y:S04]  /*7d360*/  LDS.128 R12, [R248] ;  /* 0x00000000f80c7984 */ /* 0x000fe80000000c00 */
[----:B------:R-:W-:Y:S04]  /*7d370*/  LDS.128 R8, [R3] ;  /* 0x0000000003087984 */ /* 0x000fe80000000c00 */
[----:B------:R-:W-:Y:S04]  /*7d380*/  LDS.128 R4, [R252] ;  /* 0x00000000fc047984 */ /* 0x000fe80000000c00 */
[----:B------:R-:W-:Y:S06]  /*7d390*/  BAR.SYNC.DEFER_BLOCKING 0x0 ;  /* 0x0000000000007b1d */ /* 0x000fec0000010000 */
[----:B-1----:R-:W-:Y:S04]  /*7d3a0*/  STL [R1+0x23d0], R231 ;  /* 0x0023d0e701007387 */ /* 0x002fe80000100800 */
[----:B------:R1:W-:Y:S04]  /*7d3b0*/  STS.128 [R0], R16 ;  /* 0x0000001000007388 */ /* 0x0003e80000000c00 */
        /* <DEDUP_REMOVED lines=16> */
[----:B--2---:R-:W-:Y:S04]  /*7d4c0*/  STS.128 [R0+0x80], R16 ;  /* 0x0000801000007388 */ /* 0x004fe80000000c00 */
[----:B---3--:R-:W-:Y:S04]  /*7d4d0*/  STS.128 [R0+0x400], R20 ;  /* 0x0004001400007388 */ /* 0x008fe80000000c00 */
[----:B----4-:R-:W-:Y:S04]  /*7d4e0*/  STS.128 [R0+0x480], R36 ;  /* 0x0004802400007388 */ /* 0x010fe80000000c00 */
[----:B------:R-:W-:Y:S06]  /*7d4f0*/  BAR.SYNC.DEFER_BLOCKING 0x0 ;  /* 0x0000000000007b1d */ /* 0x000fec0000010000 */
[----:B------:R-:W-:Y:S04]  /*7d500*/  LDS.128 R28, [R2] ;  /* 0x00000000021c7984 */ /* 0x000fe80000000c00 */
[----:B------:R-:W-:Y:S04]  /*7d510*/  LDS.128 R24, [R248] ;  /* 0x00000000f8187984 */ /* 0x000fe80000000c00 */
[----:B------:R-:W-:Y:S04]  /*7d520*/  LDS.128 R20, [R3] ;  /* 0x0000000003147984 */ /* 0x000fe80000000c00 */
[----:B------:R-:W-:Y:S04]  /*7d530*/  LDS.128 R16, [R252] ;  /* 0x00000000fc107984 */ /* 0x000fe80000000c00 */
[----:B------:R-:W-:Y:S06]  /*7d540*/  BAR.SYNC.DEFER_BLOCKING 0x0 ;  /* 0x0000000000007b1d */ /* 0x000fec0000010000 */
        /* <DEDUP_REMOVED lines=45> */
[----:B----4-:R1:W-:Y:S04]  /*7d820*/  STS.128 [R0+0x480], R68 ;  /* 0x0004804400007388 */ /* 0x0103e80000000c00 */
[----:B------:R-:W-:Y:S06]  /*7d830*/  BAR.SYNC.DEFER_BLOCKING 0x0 ;  /* 0x0000000000007b1d */ /* 0x000fec0000010000 */
[----:B------:R-:W-:Y:S04]  /*7d840*/  LDS.128 R60, [R2] ;  /* 0x00000000023c7984 */ /* 0x000fe80000000c00 */
[----:B------:R-:W-:Y:S04]  /*7d850*/  LDS.128 R56, [R248] ;  /* 0x00000000f8387984 */ /* 0x000fe80000000c00 */
[----:B------:R-:W-:Y:S04]  /*7d860*/  LDS.128 R52, [R3] ;  /* 0x0000000003347984 */ /* 0x000fe80000000c00 */
[----:B------:R-:W-:Y:S04]  /*7d870*/  LDS.128 R48, [R252] ;  /* 0x00000000fc307984 */ /* 0x000fe80000000c00 */
[----:B------:R-:W-:Y:S01]  /*7d880*/  BAR.SYNC.DEFER_BLOCKING 0x0 ;  /* 0x0000000000007b1d */ /* 0x000fe20000010000 */
[----:B-1----:R-:W-:Y:S01]  /*7d890*/  IMAD.MOV.U32 R70, RZ, RZ, R188 ;  /* 0x000000ffff467224 */ /* 0x002fe200078e00bc */
[----:B------:R-:W-:-:S04]  /*7d8a0*/  MOV R71, R189 ;  /* 0x000000bd00477202 */ /* 0x000fc80000000f00 */
[----:B------:R1:W-:Y:S04]  /*7d8b0*/  STS.128 [R0], R64 ;  /* 0x0000004000007388 */ /* 0x0003e80000000c00 */
        /* <DEDUP_REMOVED lines=113> */
[----:B------:R-:W-:-:S03]  /*7dfd0*/  MOV R197, R195 ;  /* 0x000000c300c57202 */ /* 0x000fc60000000f00 */
[----:B------:R-:W-:Y:S04]  /*7dfe0*/  STS.128 [R0+0x400], R132 ;  /* 0x0004008400007388 */ /* 0x000fe80000000c00 */
[----:B------:R-:W-:Y:S04]  /*7dff0*/  STS.128 [R0+0x480], R196 ;  /* 0x000480c400007388 */ /* 0x000fe80000000c00 */
[----:B--2---:R-:W-:Y:S04]  /*7e000*/  STS.128 [R0+0x80], R128 ;  /* 0x0000808000007388 */ /* 0x004fe80000000c00 */
[----:B------:R-:W-:Y:S06]  /*7e010*/  BAR.SYNC.DEFER_BLOCKING 0x0 ;  /* 0x0000000000007b1d */ /* 0x000fec0000010000 */
[----:B------:R-:W-:Y:S04]  /*7e020*/  LDS.128 R140, [R2] ;  /* 0x00000000028c7984 */ /* 0x000fe80000000c00 */
[----:B------:R-:W-:Y:S04]  /*7e030*/  LDS.128 R136, [R248] ;  /* 0x00000000f8887984 */ /* 0x000fe80000000c00 */
[----:B------:R-:W-:Y:S04]  /*7e040*/  LDS.128 R132, [R3] ;  /* 0x0000000003847984 */ /* 0x000fe80000000c00 */
[----:B------:R-:W-:Y:S04]  /*7e050*/  LDS.128 R128, [R252] ;  /* 0x00000000fc807984 */ /* 0x000fe80000000c00 */
[----:B------:R-:W-:Y:S06]  /*7e060*/  BAR.SYNC.DEFER_BLOCKING 0x0 ;  /* 0x0000000000007b1d */ /* 0x000fec0000010000 */
[----:B---3--:R1:W-:Y:S04]  /*7e070*/  STS.128 [R0], R144 ;  /* 0x0000009000007388 */ /* 0x0083e80000000c00 */
        /* <DEDUP_REMOVED lines=67> */
[----:B------:R-:W-:-:S02]  /*7e4b0*/  MOV R195, R201 ;  /* 0x000000c900c37202 */ /* 0x000fc40000000f00 */
        /* <DEDUP_REMOVED lines=10> */
[----:B------:R-:W2:Y:S04]  /*7e560*/  LDL.LU R200, [R1+0x6f8] ;  /* 0x0006f80001c87983 */ /* 0x000ea80000300800 */
[----:B------:R1:W-:Y:S04]  /*7e570*/  STS.128 [R0], R192 ;  /* 0x000000c000007388 */ /* 0x0003e80000000c00 */
        /* <DEDUP_REMOVED lines=9> */
[----:B------:R-:W-:Y:S01]  /*7e610*/  IMAD.MOV.U32 R212, RZ, RZ, R204 ;  /* 0x000000ffffd47224 */ /* 0x000fe200078e00cc */
[----:B------:R-:W-:-:S02]  /*7e620*/  MOV R213, R205 ;  /* 0x000000cd00d57202 */ /* 0x000fc40000000f00 */
[----:B------:R-:W4:Y:S01]  /*7e630*/  LDL.LU R214, [R1+0x5a0] ;  /* 0x0005a00001d67983 */ /* 0x000f220000300800 */
[----:B------:R-:W-:Y:S01]  /*7e640*/  IMAD.MOV.U32 R204, RZ, RZ, R206 ;  /* 0x000000ffffcc7224 */ /* 0x000fe200078e00ce */
[----:B------:R-:W-:Y:S02]  /*7e650*/  MOV R205, R207 ;  /* 0x000000cf00cd7202 */ /* 0x000fe40000000f00 */
[----:B------:R-:W4:Y:S04]  /*7e660*/  LDL.LU R215, [R1+0x5a4] ;  /* 0x0005a40001d77983 */ /* 0x000f280000300800 */
[----:B--2---:R-:W-:Y:S04]  /*7e670*/  STS.128 [R0+0x80], R200 ;  /* 0x000080c800007388 */ /* 0x004fe80000000c00 */
[----:B---3--:R-:W-:Y:S04]  /*7e680*/  STS.128 [R0+0x400], R192 ;  /* 0x000400c000007388 */ /* 0x008fe80000000c00 */
[----:B----4-:R-:W-:Y:S04]  /*7e690*/  STS.128 [R0+0x480], R216 ;  /* 0x000480d800007388 */ /* 0x010fe80000000c00 */
[----:B------:R-:W-:Y:S06]  /*7e6a0*/  BAR.SYNC.DEFER_BLOCKING 0x0 ;  /* 0x0000000000007b1d */ /* 0x000fec0000010000 */
[----:B------:R-:W1:Y:S04]  /*7e6b0*/  LDS.128 R208, [R252] ;  /* 0x00000000fcd07984 */ /* 0x000e680000000c00 */
[----:B------:R-:W2:Y:S04]  /*7e6c0*/  LDS.128 R196, [R2] ;  /* 0x0000000002c47984 */ /* 0x000ea80000000c00 */
[----:B------:R-:W-:Y:S04]  /*7e6d0*/  LDS.128 R192, [R248] ;  /* 0x00000000f8c07984 */ /* 0x000fe80000000c00 */
[----:B------:R-:W-:Y:S04]  /*7e6e0*/  LDS.128 R200, [R3] ;  /* 0x0000000003c87984 */ /* 0x000fe80000000c00 */
[----:B------:R-:W-:Y:S06]  /*7e6f0*/  BAR.SYNC.DEFER_BLOCKING 0x0 ;  /* 0x0000000000007b1d */ /* 0x000fec0000010000 */
[----:B-1----:R-:W-:Y:S04]  /*7e700*/  STL [R1+0x23cc], R211 ;  /* 0x0023ccd301007387 */ /* 0x002fe80000100800 */
        /* <DEDUP_REMOVED lines=10> */
[----:B------:R-:W-:Y:S04]  /*7e7b0*/  STS.128 [R0], R212 ;  /* 0x000000d400007388 */ /* 0x000fe80000000c00 */
[----:B---3--:R1:W-:Y:S04]  /*7e7c0*/  STS.128 [R0+0x80], R204 ;  /* 0x000080cc00007388 */ /* 0x0083e80000000c00 */
[----:B-1----:R-:W3:Y:S04]  /*7e7d0*/  LDL.LU R204, [R1+0x400] ;  /* 0x0004000001cc7983 */ /* 0x002ee80000300800 */
[----:B------:R-:W3:Y:S04]  /*7e7e0*/  LDL.LU R205, [R1+0x404] ;  /* 0x0004040001cd7983 */ /* 0x000ee80000300800 */
[----:B------:R-:W3:Y:S04]  /*7e7f0*/  LDL.LU R206, [R1+0x3f0] ;  /* 0x0003f00001ce7983 */ /* 0x000ee80000300800 */
[----:B------:R-:W3:Y:S04]  /*7e800*/  LDL.LU R207, [R1+0x3f4] ;  /* 0x0003f40001cf7983 */ /* 0x000ee80000300800 */
[----:B----4-:R-:W-:Y:S04]  /*7e810*/  STS.128 [R0+0x400], R216 ;  /* 0x000400d800007388 */ /* 0x010fe80000000c00 */
[----:B--2---:R-:W-:Y:S04]  /*7e820*/  STS.128 [R0+0x480], R236 ;  /* 0x000480ec00007388 */ /* 0x004fe80000000c00 */
[----:B------:R-:W-:Y:S06]  /*7e830*/  BAR.SYNC.DEFER_BLOCKING 0x0 ;  /* 0x0000000000007b1d */ /* 0x000fec0000010000 */
[----:B------:R-:W2:Y:S04]  /*7e840*/  LDL.LU R231, [R1+0xeec] ;  /* 0x000eec0001e77983 */ /* 0x000ea80000300800 */
[----:B------:R-:W4:Y:S04]  /*7e850*/  LDL.LU R244, [R1+0x50] ;  /* 0x0000500001f47983 */ /* 0x000f280000300800 */
[----:B------:R-:W1:Y:S04]  /*7e860*/  LDS.128 R212, [R2] ;  /* 0x0000000002d47984 */ /* 0x000e680000000c00 */
[----:B------:R-:W-:Y:S04]  /*7e870*/  LDS.128 R216, [R248] ;  /* 0x00000000f8d87984 */ /* 0x000fe80000000c00 */
[----:B------:R-:W-:Y:S04]  /*7e880*/  LDS.128 R220, [R3] ;  /* 0x0000000003dc7984 */ /* 0x000fe80000000c00 */
[----:B------:R-:W-:Y:S04]  /*7e890*/  LDS.128 R224, [R252] ;  /* 0x00000000fce07984 */ /* 0x000fe80000000c00 */
[----:B------:R-:W-:Y:S06]  /*7e8a0*/  BAR.SYNC.DEFER_BLOCKING 0x0 ;  /* 0x0000000000007b1d */ /* 0x000fec0000010000 */
[----:B---3--:R3:W-:Y:S04]  /*7e8b0*/  STS.128 [R0], R204 ;  /* 0x000000cc00007388 */ /* 0x0087e80000000c00 */
[----:B---3--:R-:W3:Y:S04]  /*7e8c0*/  LDL.LU R204, [R1+0x408] ;  /* 0x0004080001cc7983 */ /* 0x008ee80000300800 */
        /* <DEDUP_REMOVED lines=15> */
[----:B------:R-:W4:Y:S01]  /*7e9c0*/  LDL.LU R187, [R1+0xef0] ;  /* 0x000ef00001bb7983 */ /* 0x000f220000300800 */
[----:B--2---:R-:W-:Y:S01]  /*7e9d0*/  IMAD R3, R231, c[0x0][0x198], RZ ;  /* 0x00006600e7037a24 */ /* 0x004fe200078e02ff */
[----:B---3--:R-:W-:-:S02]  /*7e9e0*/  ISETP.GE.AND P0, PT, R211, c[0x0][0x178], PT ;  /* 0x00005e00d3007a0c */ /* 0x008fc40003f06270 */
[----:B----4-:R-:W-:Y:S02]  /*7e9f0*/  STS.128 [R0+0x80], R204 ;  /* 0x000080cc00007388 */ /* 0x010fe40000000c00 */
[----:B------:R-:W-:Y:S02]  /*7ea00*/  ISETP.LT.AND P0, PT, R231, c[0x0][0x17c], !P0 ;  /* 0x00005f00e7007a0c */ /* 0x000fe40004701270 */
[----:B------:R-:W-:Y:S04]  /*7ea10*/  STS.128 [R0+0x400], R236 ;  /* 0x000400ec00007388 */ /* 0x000fe80000000c00 */
[----:B------:R2:W-:Y:S02]  /*7ea20*/  STS.128 [R0+0x480], R248 ;  /* 0x000480f800007388 */ /* 0x0005e40000000c00 */
[----:B--2---:R-:W-:-:S02]  /*7ea30*/  IMAD R0, R211, c[0x0][0x194], RZ ;  /* 0x00006500d3007a24 */ /* 0x004fc400078e02ff */
[----:B------:R-:W2:Y:S04]  /*7ea40*/  LDL.LU R251, [R1+0xef4] ;  /* 0x000ef40001fb7983 */ /* 0x000ea80000300800 */
[----:B------:R-:W-:Y:S01]  /*7ea50*/  BAR.SYNC.DEFER_BLOCKING 0x0 ;  /* 0x0000000000007b1d */ /* 0x000fe20000010000 */
[----:B------:R-:W-:-:S04]  /*7ea60*/  LEA R238, P1, R0, c[0x0][0x170], 0x2 ;  /* 0x00005c0000ee7a11 */ /* 0x000fc800078210ff */
[----:B------:R-:W-:-:S05]  /*7ea70*/  LEA.HI.X.SX32 R239, R0, c[0x0][0x174], 0x2, P1 ;  /* 0x00005d0000ef7a11 */ /* 0x000fca00008f16ff */
[----:B------:R-:W-:-:S05]  /*7ea80*/  IMAD.WIDE R204, R3, 0x4, R238 ;  /* 0x0000000403cc7825 */ /* 0x000fca00078e02ee */
[----:B------:R3:W-:Y:S01]  /*7ea90*/  @P0 STG.E [R204.64], R244 ;  /* 0x000000f4cc000986 */ /* 0x0007e2000c101904 */
[----:B------:R-:W-:-:S03]  /*7eaa0*/  ISETP.GE.AND P0, PT, R231, c[0x0][0x17c], PT ;  /* 0x00005f00e7007a0c */ /* 0x000fc60003f06270 */
[----:B------:R-:W4:Y:S04]  /*7eab0*/  LDL.LU R231, [R1+0x21cc] ;  /* 0x0021cc0001e77983 */ /* 0x000f280000300800 */
[----:B------:R-:W4:Y:S04]  /*7eac0*/  LDL.LU R243, [R1+0x54] ;  /* 0x0000540001f37983 */ /* 0x000f280000300800 */
[----:B------:R-:W4:Y:S04]  /*7ead0*/  LDL.LU R247, [R1+0x34] ;  /* 0x0000340001f77983 */ /* 0x000f280000300800 */
[----:B------:R-:W4:Y:S04]  /*7eae0*/  LDL.LU R246, [R1+0x24] ;  /* 0x0000240001f67983 */ /* 0x000f280000300800 */
[----:B------:R-:W4:Y:S04]  /*7eaf0*/  LDL.LU R245, [R1+0x4] ;  /* 0x0000040001f57983 */ /* 0x000f280000300800 */
[----:B------:R-:W4:Y:S04]  /*7eb00*/  LDL.LU R242, [R1+0x80] ;  /* 0x0000800001f27983 */ /* 0x000f280000300800 */
[----:B---3--:R-:W3:Y:S04]  /*7eb10*/  LDL.LU R244, [R1+0x60] ;  /* 0x0000600001f47983 */ /* 0x008ee80000300800 */
[----:B------:R-:W3:Y:S01]  /*7eb20*/  LDL.LU R250, [R1+0xef8] ;  /* 0x000ef80001fa7983 */ /* 0x000ee20000300800 */
[----:B------:R-:W-:-:S05]  /*7eb30*/  IMAD.MOV.U32 R248, RZ, RZ, c[0x0][0x194] ;  /* 0x00006500fff87624 */ /* 0x000fca00078e00ff */
[----:B------:R-:W-:Y:S02]  /*7eb40*/  LEA R0, R248, R0, 0x7 ;  /* 0x00000000f8007211 */ /* 0x000fe400078e38ff */
[----:B------:R-:W-:Y:S02]  /*7eb50*/  ISETP.LT.AND P2, PT, R187, c[0x0][0x178], !P0 ;  /* 0x00005e00bb007a0c */ /* 0x000fe40004741270 */
[----:B------:R-:W-:-:S04]  /*7eb60*/  LEA R236, P1, R0, c[0x0][0x170], 0x2 ;  /* 0x00005c0000ec7a11 */ /* 0x000fc800078210ff */
[----:B------:R-:W-:Y:S01]  /*7eb70*/  LEA.HI.X.SX32 R237, R0, c[0x0][0x174], 0x2, P1 ;  /* 0x00005d0000ed7a11 */ /* 0x000fe200008f16ff */
[----:B------:R-:W-:-:S04]  /*7eb80*/  IMAD R0, R248, 0x80, R0 ;  /* 0x00000080f8007824 */ /* 0x000fc800078e0200 */
[----:B------:R-:W-:Y:S01]  /*7eb90*/  IMAD.WIDE R204, R3, 0x4, R236 ;  /* 0x0000000403cc7825 */ /* 0x000fe200078e02ec */
[----:B------:R-:W-:-:S04]  /*7eba0*/  LEA R206, P1, R0, c[0x0][0x170], 0x2 ;  /* 0x00005c0000ce7a11 */ /* 0x000fc800078210ff */
[----:B------:R1:W-:Y:S01]  /*7ebb0*/  @P2 STG.E [R204.64], R235 ;  /* 0x000000ebcc002986 */ /* 0x0003e2000c101904 */
[----:B------:R-:W-:Y:S02]  /*7ebc0*/  LEA.HI.X.SX32 R207, R0, c[0x0][0x174], 0x2, P1 ;  /* 0x00005d0000cf7a11 */ /* 0x000fe400008f16ff */
[----:B------:R-:W-:-:S03]  /*7ebd0*/  LEA R0, R248, R0, 0x7 ;  /* 0x00000000f8007211 */ /* 0x000fc600078e38ff */
[----:B-1----:R-:W-:Y:S01]  /*7ebe0*/  IMAD.WIDE R204, R3, 0x4, R206 ;  /* 0x0000000403cc7825 */ /* 0x002fe200078e02ce */
[----:B--2---:R-:W-:-:S13]  /*7ebf0*/  ISETP.LT.AND P2, PT, R251, c[0x0][0x178], !P0 ;  /* 0x00005e00fb007a0c */ /* 0x004fda0004741270 */
[----:B------:R1:W-:Y:S02]  /*7ec00*/  @P2 STG.E [R204.64], R233 ;  /* 0x000000e9cc002986 */ /* 0x0003e4000c101904 */
[----:B-1----:R-:W-:-:S04]  /*7ec10*/  LEA R204, P1, R0, c[0x0][0x170], 0x2 ;  /* 0x00005c0000cc7a11 */ /* 0x002fc800078210ff */
[----:B------:R-:W-:-:S05]  /*7ec20*/  LEA.HI.X.SX32 R205, R0, c[0x0][0x174], 0x2, P1 ;  /* 0x00005d0000cd7a11 */ /* 0x000fca00008f16ff */
[----:B------:R-:W-:Y:S01]  /*7ec30*/  IMAD.WIDE R248, R3, 0x4, R204 ;  /* 0x0000000403f87825 */ /* 0x000fe200078e02cc */
[----:B---3--:R-:W-:-:S13]  /*7ec40*/  ISETP.LT.AND P0, PT, R250, c[0x0][0x178], !P0 ;  /* 0x00005e00fa007a0c */ /* 0x008fda0004701270 */
[----:B------:R1:W-:Y:S01]  /*7ec50*/  @P0 STG.E [R248.64], R232 ;  /* 0x000000e8f8000986 */ /* 0x0003e2000c101904 */
[----:B----4-:R-:W-:-:S03]  /*7ec60*/  ISETP.GE.AND P0, PT, R231, c[0x0][0x17c], PT ;  /* 0x00005f00e7007a0c */ /* 0x010fc60003f06270 */
[----:B------:R-:W2:Y:S04]  /*7ec70*/  LDL.LU R231, [R1+0x21d0] ;  /* 0x0021d00001e77983 */ /* 0x000ea80000300800 */
[----:B------:R-:W3:Y:S04]  /*7ec80*/  LDL.LU R233, [R1+0x40] ;  /* 0x0000400001e97983 */ /* 0x000ee80000300800 */
[----:B-1----:R-:W4:Y:S01]  /*7ec90*/  LDL.LU R232, [R1+0x10] ;  /* 0x0000100001e87983 */ /* 0x002f220000300800 */
[----:B------:R-:W-:Y:S02]  /*7eca0*/  ISETP.LT.AND P1, PT, R211, c[0x0][0x178], !P0 ;  /* 0x00005e00d3007a0c */ /* 0x000fe40004721270 */
[----:B------:R-:W-:-:S02]  /*7ecb0*/  IADD3 R0, R3, c[0x0][0x198], RZ ;  /* 0x0000660003007a10 */ /* 0x000fc40007ffe0ff */
[----:B------:R-:W-:-:S03]  /*7ecc0*/  ISETP.LT.AND P2, PT, R187, c[0x0][0x178], !P0 ;  /* 0x00005e00bb007a0c */ /* 0x000fc60004741270 */
[----:B------:R-:W-:-:S06]  /*7ecd0*/  IMAD.WIDE R248, R0, 0x4, R238 ;  /* 0x0000000400f87825 */ /* 0x000fcc00078e02ee */
[----:B------:R1:W-:Y:S01]  /*7ece0*/  @P1 STG.E [R248.64], R243 ;  /* 0x000000f3f8001986 */ /* 0x0003e2000c101904 */
[----:B------:R-:W-:Y:S02]  /*7ecf0*/  ISETP.LT.AND P1, PT, R251, c[0x0][0x178], !P0 ;  /* 0x00005e00fb007a0c */ /* 0x000fe40004721270 */
[----:B------:R-:W-:Y:S01]  /*7ed00*/  ISETP.LT.AND P0, PT, R250, c[0x0][0x178], !P0 ;  /* 0x00005e00fa007a0c */ /* 0x000fe20004701270 */
[C---:B-1----:R-:W-:Y:S01]  /*7ed10*/  IMAD.WIDE R248, R0.reuse, 0x4, R236 ;  /* 0x0000000400f87825 */ /* 0x042fe200078e02ec */
[----:B------:R-:W3:Y:S04]  /*7ed20*/  LDL.LU R243, [R1+0x84] ;  /* 0x0000840001f37983 */ /* 0x000ee80000300800 */
[----:B------:R1:W-:Y:S02]  /*7ed30*/  @P2 STG.E [R248.64], R247 ;  /* 0x000000f7f8002986 */ /* 0x0003e4000c101904 */
[----:B-1----:R-:W-:-:S02]  /*7ed40*/  IMAD.WIDE R248, R0, 0x4, R206 ;  /* 0x0000000400f87825 */ /* 0x002fc400078e02ce */
[----:B------:R-:W4:Y:S04]  /*7ed50*/  LDL.LU R247, [R1+0x64] ;  /* 0x0000640001f77983 */ /* 0x000f280000300800 */
[----:B------:R1:W-:Y:S04]  /*7ed60*/  @P1 STG.E [R248.64], R246 ;  /* 0x000000f6f8001986 */ /* 0x0003e8000c101904 */
[----:B------:R-:W4:Y:S04]  /*7ed70*/  LDL.LU R3, [R1+0x21d4] ;  /* 0x0021d40001037983 */ /* 0x000f280000300800 */
[----:B------:R-:W4:Y:S01]  /*7ed80*/  LDL.LU R235, [R1+0x44] ;  /* 0x0000440001eb7983 */ /* 0x000f220000300800 */
[----:B-1----:R-:W-:-:S03]  /*7ed90*/  IMAD.WIDE R248, R0, 0x4, R204 ;  /* 0x0000000400f87825 */ /* 0x002fc600078e02cc */
[----:B------:R-:W4:Y:S04]  /*7eda0*/  LDL.LU R246, [R1+0x14] ;  /* 0x0000140001f67983 */ /* 0x000f280000300800 */
[----:B------:R1:W-:Y:S01]  /*7edb0*/  @P0 STG.E [R248.64], R245 ;  /* 0x000000f5f8000986 */ /* 0x0003e2000c101904 */
[----:B------:R-:W-:-:S05]  /*7edc0*/  IADD3 R0, R0, c[0x0][0x198], RZ ;  /* 0x0000660000007a10 */ /* 0x000fca0007ffe0ff */
[----:B-1----:R-:W-:Y:S01]  /*7edd0*/  IMAD.WIDE R248, R0, 0x4, R238 ;  /* 0x0000000400f87825 */ /* 0x002fe200078e02ee */
[----:B------:R-:W4:Y:S01]  /*7ede0*/  LDL.LU R245, [R1+0xb0] ;  /* 0x0000b00001f57983 */ /* 0x000f220000300800 */
[----:B--2---:R-:W-:-:S03]  /*7edf0*/  ISETP.GE.AND P0, PT, R231, c[0x0][0x17c], PT ;  /* 0x00005f00e7007a0c */ /* 0x004fc60003f06270 */
[----:B------:R-:W2:Y:S01]  /*7ee00*/  LDL.LU R231, [R1+0x90] ;  /* 0x0000900001e77983 */ /* 0x000ea20000300800 */
[----:B------:R-:W-:Y:S02]  /*7ee10*/  ISETP.LT.AND P1, PT, R211, c[0x0][0x178], !P0 ;  /* 0x00005e00d3007a0c */ /* 0x000fe40004721270 */
[----:B------:R-:W-:-:S11]  /*7ee20*/  ISETP.LT.AND P2, PT, R187, c[0x0][0x178], !P0 ;  /* 0x00005e00bb007a0c */ /* 0x000fd60004741270 */
[----:B------:R1:W-:Y:S01]  /*7ee30*/  @P1 STG.E [R248.64], R242 ;  /* 0x000000f2f8001986 */ /* 0x0003e2000c101904 */
[----:B------:R-:W-:Y:S02]  /*7ee40*/  ISETP.LT.AND P1, PT, R251, c[0x0][0x178], !P0 ;  /* 0x00005e00fb007a0c */ /* 0x000fe40004721270 */
[----:B------:R-:W-:Y:S01]  /*7ee50*/  ISETP.LT.AND P0, PT, R250, c[0x0][0x178], !P0 ;  /* 0x00005e00fa007a0c */ /* 0x000fe20004701270 */
[C---:B-1----:R-:W-:Y:S01]  /*7ee60*/  IMAD.WIDE R248, R0.reuse, 0x4, R236 ;  /* 0x0000000400f87825 */ /* 0x042fe200078e02ec */
[----:B------:R-:W2:Y:S04]  /*7ee70*/  LDL.LU R242, [R1+0x23f8] ;  /* 0x0023f80001f27983 */ /* 0x000ea80000300800 */
[----:B------:R1:W-:Y:S02]  /*7ee80*/  @P2 STG.E [R248.64], R244 ;  /* 0x000000f4f8002986 */ /* 0x0003e4000c101904 */
[----:B-1----:R-:W-:-:S02]  /*7ee90*/  IMAD.WIDE R248, R0, 0x4, R206 ;  /* 0x0000000400f87825 */ /* 0x002fc400078e02ce */
[----:B------:R-:W2:Y:S04]  /*7eea0*/  LDL.LU R244, [R1+0x23f4] ;  /* 0x0023f40001f47983 */ /* 0x000ea80000300800 */
[----:B---3--:R1:W-:Y:S02]  /*7eeb0*/  @P1 STG.E [R248.64], R233 ;  /* 0x000000e9f8001986 */ /* 0x0083e4000c101904 */
[----:B-1----:R-:W-:-:S05]  /*7eec0*/  IMAD.WIDE R248, R0, 0x4, R204 ;  /* 0x0000000400f87825 */ /* 0x002fca00078e02cc */
[----:B----4-:R1:W-:Y:S04]  /*7eed0*/  @P0 STG.E [R248.64], R232 ;  /* 0x000000e8f8000986 */ /* 0x0103e8000c101904 */
[----:B-1----:R-:W3:Y:S01]  /*7eee0*/  LDL.LU R232, [R1+0x21d8] ;  /* 0x0021d80001e87983 */ /* 0x002ee20000300800 */
[----:B------:R-:W-:Y:S02]  /*7eef0*/  ISETP.GE.AND P0, PT, R3, c[0x0][0x17c], PT ;  /* 0x00005f0003007a0c */ /* 0x000fe40003f06270 */
[----:B------:R-:W-:Y:S01]  /*7ef00*/  IADD3 R0, R0, c[0x0][0x198], RZ ;  /* 0x0000660000007a10 */ /* 0x000fe20007ffe0ff */
[----:B------:R-:W4:Y:S01]  /*7ef10*/  LDL.LU R233, [R1+0x70] ;  /* 0x0000700001e97983 */ /* 0x000f220000300800 */
[----:B------:R-:W-:Y:S02]  /*7ef20*/  ISETP.LT.AND P1, PT, R211, c[0x0][0x178], !P0 ;  /* 0x00005e00d3007a0c */ /* 0x000fe40004721270 */
[----:B------:R-:W-:Y:S01]  /*7ef30*/  ISETP.LT.AND P2, PT, R187, c[0x0][0x178], !P0 ;  /* 0x00005e00bb007a0c */ /* 0x000fe20004741270 */
[----:B------:R-:W-:-:S10]  /*7ef40*/  IMAD.WIDE R248, R0, 0x4, R238 ;  /* 0x0000000400f87825 */ /* 0x000fd400078e02ee */
[----:B------:R1:W-:Y:S01]  /*7ef50*/  @P1 STG.E [R248.64], R243 ;  /* 0x000000f3f8001986 */ /* 0x0003e2000c101904 */
[----:B------:R-:W-:Y:S02]  /*7ef60*/  ISETP.LT.AND P1, PT, R251, c[0x0][0x178], !P0 ;  /* 0x00005e00fb007a0c */ /* 0x000fe40004721270 */
[----:B------:R-:W-:Y:S01]  /*7ef70*/  ISETP.LT.AND P0, PT, R250, c[0x0][0x178], !P0 ;  /* 0x00005e00fa007a0c */ /* 0x000fe20004701270 */
[C---:B-1----:R-:W-:Y:S01]  /*7ef80*/  IMAD.WIDE R248, R0.reuse, 0x4, R236 ;  /* 0x0000000400f87825 */ /* 0x042fe200078e02ec */
[----:B------:R-:W2:Y:S04]  /*7ef90*/  LDL.LU R243, [R1+0xb4] ;  /* 0x0000b40001f37983 */ /* 0x000ea80000300800 */
[----:B------:R1:W-:Y:S04]  /*7efa0*/  @P2 STG.E [R248.64], R247 ;  /* 0x000000f7f8002986 */ /* 0x0003e8000c101904 */
[----:B-1----:R-:W4:Y:S01]  /*7efb0*/  LDL.LU R247, [R1+0x94] ;  /* 0x0000940001f77983 */ /* 0x002f220000300800 */
[----:B------:R-:W-:-:S03]  /*7efc0*/  IMAD.WIDE R248, R0, 0x4, R206 ;  /* 0x0000000400f87825 */ /* 0x000fc600078e02ce */
[----:B------:R-:W4:Y:S04]  /*7efd0*/  LDL.LU R3, [R1+0x21dc] ;  /* 0x0021dc0001037983 */ /* 0x000f280000300800 */
[----:B------:R1:W-:Y:S02]  /*7efe0*/  @P1 STG.E [R248.64], R235 ;  /* 0x000000ebf8001986 */ /* 0x0003e4000c101904 */
[----:B-1----:R-:W-:-:S05]  /*7eff0*/  IMAD.WIDE R248, R0, 0x4, R204 ;  /* 0x0000000400f87825 */ /* 0x002fca00078e02cc */
[----:B------:R1:W-:Y:S01]  /*7f000*/  @P0 STG.E [R248.64], R246 ;  /* 0x000000f6f8000986 */ /* 0x0003e2000c101904 */
[----:B------:R-:W-:-:S05]  /*7f010*/  IADD3 R0, R0, c[0x0][0x198], RZ ;  /* 0x0000660000007a10 */ /* 0x000fca0007ffe0ff */
[----:B-1----:R-:W-:Y:S01]  /*7f020*/  IMAD.WIDE R248, R0, 0x4, R238 ;  /* 0x0000000400f87825 */ /* 0x002fe200078e02ee */
[----:B------:R-:W4:Y:S04]  /*7f030*/  LDL.LU R246, [R1+0x74] ;  /* 0x0000740001f67983 */ /* 0x000f280000300800 */
[----:B------:R-:W4:Y:S01]  /*7f040*/  LDL.LU R235, [R1+0xe0] ;  /* 0x0000e00001eb7983 */ /* 0x000f220000300800 */
[----:B---3--:R-:W-:-:S03]  /*7f050*/  ISETP.GE.AND P0, PT, R232, c[0x0][0x17c], PT ;  /* 0x00005f00e8007a0c */ /* 0x008fc60003f06270 */
[----:B------:R-:W3:Y:S01]  /*7f060*/  LDL.LU R232, [R1+0xc0] ;  /* 0x0000c00001e87983 */ /* 0x000ee20000300800 */
[----:B------:R-:W-:Y:S02]  /*7f070*/  ISETP.LT.AND P1, PT, R211, c[0x0][0x178], !P0 ;  /* 0x00005e00d3007a0c */ /* 0x000fe40004721270 */
[----:B------:R-:W-:-:S11]  /*7f080*/  ISETP.LT.AND P2, PT, R187, c[0x0][0x178], !P0 ;  /* 0x00005e00bb007a0c */ /* 0x000fd60004741270 */
[----:B------:R1:W-:Y:S02]  /*7f090*/  @P1 STG.E [R248.64], R245 ;  /* 0x000000f5f8001986 */ /* 0x0003e4000c101904 */
[----:B-1----:R-:W-:Y:S02]  /*7f0a0*/  IMAD.WIDE R248, R0, 0x4, R236 ;  /* 0x0000000400f87825 */ /* 0x002fe400078e02ec */
[----:B------:R-:W3:Y:S04]  /*7f0b0*/  LDL.LU R245, [R1+0x23f0] ;  /* 0x0023f00001f57983 */ /* 0x000ee80000300800 */
[----:B--2---:R1:W-:Y:S04]  /*7f0c0*/  @P2 STG.E [R248.64], R231 ;  /* 0x000000e7f8002986 */ /* 0x0043e8000c101904 */
[----:B-1----:R-:W2:Y:S01]  /*7f0d0*/  LDL.LU R231, [R1+0x21e0] ;  /* 0x0021e00001e77983 */ /* 0x002ea20000300800 */
[----:B------:R-:W-:-:S02]  /*7f0e0*/  ISETP.LT.AND P1, PT, R251, c[0x0][0x178], !P0 ;  /* 0x00005e00fb007a0c */ /* 0x000fc40004721270 */
[----:B------:R-:W-:Y:S01]  /*7f0f0*/  ISETP.LT.AND P0, PT, R250, c[0x0][0x178], !P0 ;  /* 0x00005e00fa007a0c */ /* 0x000fe20004701270 */
[----:B------:R-:W-:-:S10]  /*7f100*/  IMAD.WIDE R248, R0, 0x4, R206 ;  /* 0x0000000400f87825 */ /* 0x000fd400078e02ce */
[----:B----4-:R1:W-:Y:S02]  /*7f110*/  @P1 STG.E [R248.64], R233 ;  /* 0x000000e9f8001986 */ /* 0x0103e4000c101904 */
[C---:B-1----:R-:W-:Y:S02]  /*7f120*/  IMAD.WIDE R248, R0.reuse, 0x4, R204 ;  /* 0x0000000400f87825 */ /* 0x042fe400078e02cc */
[----:B------:R-:W4:Y:S04]  /*7f130*/  LDL.LU R233, [R1+0xa0] ;  /* 0x0000a00001e97983 */ /* 0x000f280000300800 */
[----:B------:R1:W-:Y:S01]  /*7f140*/  @P0 STG.E [R248.64], R244 ;  /* 0x000000f4f8000986 */ /* 0x0003e2000c101904 */
[----:B------:R-:W-:Y:S02]  /*7f150*/  ISETP.GE.AND P0, PT, R3, c[0x0][0x17c], PT ;  /* 0x00005f0003007a0c */ /* 0x000fe40003f06270 */
[----:B------:R-:W-:Y:S01]  /*7f160*/  IADD3 R0, R0, c[0x0][0x198], RZ ;  /* 0x0000660000007a10 */ /* 0x000fe20007ffe0ff */
[----:B------:R-:W4:Y:S01]  /*7f170*/  LDL.LU R3, [R1+0x21e4] ;  /* 0x0021e40001037983 */ /* 0x000f220000300800 */
[----:B------:R-:W-:-:S02]  /*7f180*/  ISETP.LT.AND P1, PT, R211, c[0x0][0x178], !P0 ;  /* 0x00005e00d3007a0c */ /* 0x000fc40004721270 */
[----:B------:R-:W-:Y:S01]  /*7f190*/  ISETP.LT.AND P2, PT, R187, c[0x0][0x178], !P0 ;  /* 0x00005e00bb007a0c */ /* 0x000fe20004741270 */
[----:B-1----:R-:W-:-:S10]  /*7f1a0*/  IMAD.WIDE R248, R0, 0x4, R238 ;  /* 0x0000000400f87825 */ /* 0x002fd400078e02ee */
[----:B------:R1:W-:Y:S01]  /*7f1b0*/  @P1 STG.E [R248.64], R243 ;  /* 0x000000f3f8001986 */ /* 0x0003e2000c101904 */
[----:B------:R-:W-:Y:S02]  /*7f1c0*/  ISETP.LT.AND P1, PT, R251, c[0x0][0x178], !P0 ;  /* 0x00005e00fb007a0c */ /* 0x000fe40004721270 */
[----:B------:R-:W-:Y:S01]  /*7f1d0*/  ISETP.LT.AND P0, PT, R250, c[0x0][0x178], !P0 ;  /* 0x00005e00fa007a0c */ /* 0x000fe20004701270 */
[C---:B-1----:R-:W-:Y:S01]  /*7f1e0*/  IMAD.WIDE R248, R0.reuse, 0x4, R236 ;  /* 0x0000000400f87825 */ /* 0x042fe200078e02ec */
[----:B------:R-:W4:Y:S04]  /*7f1f0*/  LDL.LU R243, [R1+0xe4] ;  /* 0x0000e40001f37983 */ /* 0x000f280000300800 */
[----:B------:R1:W-:Y:S02]  /*7f200*/  @P2 STG.E [R248.64], R247 ;  /* 0x000000f7f8002986 */ /* 0x0003e4000c101904 */
[----:B-1----:R-:W-:-:S05]  /*7f210*/  IMAD.WIDE R248, R0, 0x4, R206 ;  /* 0x0000000400f87825 */ /* 0x002fca00078e02ce */
[----:B------:R1:W-:Y:S02]  /*7f220*/  @P1 STG.E [R248.64], R246 ;  /* 0x000000f6f8001986 */ /* 0x0003e4000c101904 */
[----:B-1----:R-:W-:Y:S02]  /*7f230*/  IMAD.WIDE R248, R0, 0x4, R204 ;  /* 0x0000000400f87825 */ /* 0x002fe400078e02cc */
[----:B------:R-:W4:Y:S04]  /*7f240*/  LDL.LU R246, [R1+0xc4] ;  /* 0x0000c40001f67983 */ /* 0x000f280000300800 */
[----:B---3--:R1:W-:Y:S01]  /*7f250*/  @P0 STG.E [R248.64], R245 ;  /* 0x000000f5f8000986 */ /* 0x0083e2000c101904 */
[----:B--2---:R-:W-:-:S03]  /*7f260*/  ISETP.GE.AND P0, PT, R231, c[0x0][0x17c], PT ;  /* 0x00005f00e7007a0c */ /* 0x004fc60003f06270 */
[----:B------:R-:W2:Y:S01]  /*7f270*/  LDL.LU R231, [R1+0x21e8] ;  /* 0x0021e80001e77983 */ /* 0x000ea20000300800 */
[----:B------:R-:W-:Y:S02]  /*7f280*/  ISETP.LT.AND P1, PT, R211, c[0x0][0x178], !P0 ;  /* 0x00005e00d3007a0c */ /* 0x000fe40004721270 */
[----:B------:R-:W-:Y:S01]  /*7f290*/  IADD3 R0, R0, c[0x0][0x198], RZ ;  /* 0x0000660000007a10 */ /* 0x000fe20007ffe0ff */
[----:B------:R-:W3:Y:S01]  /*7f2a0*/  LDL.LU R247, [R1+0xa4] ;  /* 0x0000a40001f77983 */ /* 0x000ee20000300800 */
[----:B------:R-:W-:-:S03]  /*7f2b0*/  ISETP.LT.AND P2, PT, R187, c[0x0][0x178], !P0 ;  /* 0x00005e00bb007a0c */ /* 0x000fc60004741270 */
[----:B-1----:R-:W-:-:S06]  /*7f2c0*/  IMAD.WIDE R244, R0, 0x4, R238 ;  /* 0x0000000400f47825 */ /* 0x002fcc00078e02ee */
[----:B------:R1:W-:Y:S01]  /*7f2d0*/  @P1 STG.E [R244.64], R235 ;  /* 0x000000ebf4001986 */ /* 0x0003e2000c101904 */
[----:B------:R-:W-:Y:S02]  /*7f2e0*/  ISETP.LT.AND P3, PT, R251, c[0x0][0x178], !P0 ;  /* 0x00005e00fb007a0c */ /* 0x000fe40004761270 */
[----:B------:R-:W-:Y:S01]  /*7f2f0*/  ISETP.LT.AND P1, PT, R250, c[0x0][0x178], !P0 ;  /* 0x00005e00fa007a0c */ /* 0x000fe20004721270 */
[----:B-1----:R-:W-:-:S05]  /*7f300*/  IMAD.WIDE R244, R0, 0x4, R236 ;  /* 0x0000000400f47825 */ /* 0x002fca00078e02ec */
[----:B------:R1:W-:Y:S01]  /*7f310*/  @P2 STG.E [R244.64], R232 ;  /* 0x000000e8f4002986 */ /* 0x0003e2000c101904 */
[----:B----4-:R-:W-:-:S03]  /*7f320*/  ISETP.GE.AND P2, PT, R3, c[0x0][0x17c], PT ;  /* 0x00005f0003007a0c */ /* 0x010fc60003f46270 */
[----:B-1----:R-:W4:Y:S04]  /*7f330*/  LDL.LU R232, [R1+0x21ec] ;  /* 0x0021ec0001e87983 */ /* 0x002f280000300800 */
[----:B------:R-:W3:Y:S01]  /*7f340*/  LDL.LU R3, [R1+0x58] ;  /* 0x0000580001037983 */ /* 0x000ee20000300800 */
[----:B--2---:R-:W-:-:S03]  /*7f350*/  ISETP.GE.AND P0, PT, R231, c[0x0][0x17c], PT ;  /* 0x00005f00e7007a0c */ /* 0x004fc60003f06270 */
[----:B------:R-:W2:Y:S01]  /*7f360*/  LDL.LU R231, [R1+0x21f0] ;  /* 0x0021f00001e77983 */ /* 0x000ea20000300800 */
[C---:B------:R-:W-:Y:S01]  /*7f370*/  IMAD.WIDE R244, R0.reuse, 0x4, R206 ;  /* 0x0000000400f47825 */ /* 0x040fe200078e02ce */
[----:B------:R-:W-:Y:S02]  /*7f380*/  ISETP.LT.AND P4, PT, R211, c[0x0][0x178], !P2 ;  /* 0x00005e00d3007a0c */ /* 0x000fe40005781270 */
[----:B------:R-:W-:Y:S01]  /*7f390*/  ISETP.LT.AND P5, PT, R187, c[0x0][0x178], !P2 ;  /* 0x00005e00bb007a0c */ /* 0x000fe200057a1270 */
[----:B------:R-:W2:Y:S04]  /*7f3a0*/  LDL.LU R235, [R1+0x28] ;  /* 0x0000280001eb7983 */ /* 0x000ea80000300800 */
[----:B------:R1:W-:Y:S01]  /*7f3b0*/  @P3 STG.E [R244.64], R233 ;  /* 0x000000e9f4003986 */ /* 0x0003e2000c101904 */
[----:B------:R-:W-:Y:S01]  /*7f3c0*/  ISETP.LT.AND P3, PT, R251, c[0x0][0x178], !P2 ;  /* 0x00005e00fb007a0c */ /* 0x000fe20005761270 */
[C---:B-1----:R-:W-:Y:S01]  /*7f3d0*/  IMAD.WIDE R244, R0.reuse, 0x4, R204 ;  /* 0x0000000400f47825 */ /* 0x042fe200078e02cc */
[----:B------:R-:W-:Y:S01]  /*7f3e0*/  IADD3 R0, R0, c[0x0][0x198], RZ ;  /* 0x0000660000007a10 */ /* 0x000fe20007ffe0ff */
[----:B------:R-:W2:Y:S04]  /*7f3f0*/  LDL.LU R233, [R1+0x8] ;  /* 0x0000080001e97983 */ /* 0x000ea80000300800 */
[----:B------:R1:W-:Y:S01]  /*7f400*/  @P1 STG.E [R244.64], R240 ;  /* 0x000000f0f4001986 */ /* 0x0003e2000c101904 */
[----:B------:R-:W-:Y:S01]  /*7f410*/  IMAD.WIDE R248, R0, 0x4, R236 ;  /* 0x0000000400f87825 */ /* 0x000fe200078e02ec */
[----:B------:R-:W-:-:S03]  /*7f420*/  ISETP.LT.AND P2, PT, R250, c[0x0][0x178], !P2 ;  /* 0x00005e00fa007a0c */ /* 0x000fc60005741270 */
[----:B-1----:R-:W-:-:S05]  /*7f430*/  IMAD.WIDE R244, R0, 0x4, R238 ;  /* 0x0000000400f47825 */ /* 0x002fca00078e02ee */
[----:B------:R1:W-:Y:S01]  /*7f440*/  @P4 STG.E [R244.64], R243 ;  /* 0x000000f3f4004986 */ /* 0x0003e2000c101904 */
[----:B------:R-:W-:-:S03]  /*7f450*/  ISETP.LT.AND P4, PT, R211, c[0x0][0x178], !P0 ;  /* 0x00005e00d3007a0c */ /* 0x000fc60004781270 */
[----:B------:R3:W-:Y:S01]  /*7f460*/  @P5 STG.E [R248.64], R246 ;  /* 0x000000f6f8005986 */ /* 0x0007e2000c101904 */
[----:B----4-:R-:W-:-:S03]  /*7f470*/  ISETP.GE.AND P1, PT, R232, c[0x0][0x17c], PT ;  /* 0x00005f00e8007a0c */ /* 0x010fc60003f26270 */
[----:B------:R-:W4:Y:S01]  /*7f480*/  LDL.LU R232, [R1+0x5c] ;  /* 0x00005c0001e87983 */ /* 0x000f220000300800 */
[----:B-1----:R-:W-:-:S04]  /*7f490*/  IMAD.WIDE R244, R0, 0x4, R204 ;  /* 0x0000000400f47825 */ /* 0x002fc800078e02cc */
[C---:B---3--:R-:W-:Y:S01]  /*7f4a0*/  IMAD.WIDE R248, R0.reuse, 0x4, R206 ;  /* 0x0000000400f87825 */ /* 0x048fe200078e02ce */
[----:B------:R-:W-:Y:S01]  /*7f4b0*/  IADD3 R0, R0, c[0x0][0x198], RZ ;  /* 0x0000660000007a10 */ /* 0x000fe20007ffe0ff */
[----:B------:R-:W3:Y:S04]  /*7f4c0*/  LDL.LU R246, [R1+0x3c] ;  /* 0x00003c0001f67983 */ /* 0x000ee80000300800 */
[----:B------:R1:W-:Y:S04]  /*7f4d0*/  @P3 STG.E [R248.64], R247 ;  /* 0x000000f7f8003986 */ /* 0x0003e8000c101904 */
[----:B------:R-:W-:Y:S01]  /*7f4e0*/  @P2 STG.E [R244.64], R241 ;  /* 0x000000f1f4002986 */ /* 0x000fe2000c101904 */
[----:B-1----:R-:W-:-:S05]  /*7f4f0*/  IMAD.WIDE R248, R0, 0x4, R238 ;  /* 0x0000000400f87825 */ /* 0x002fca00078e02ee */
[----:B------:R1:W-:Y:S01]  /*7f500*/  @P4 STG.E [R248.64], R3 ;  /* 0x00000003f8004986 */ /* 0x0003e2000c101904 */
[----:B--2---:R-:W-:-:S03]  /*7f510*/  ISETP.GE.AND P3, PT, R231, c[0x0][0x17c], PT ;  /* 0x00005f00e7007a0c */ /* 0x004fc60003f66270 */
[----:B------:R-:W2:Y:S04]  /*7f520*/  LDL.LU R231, [R1+0x2c] ;  /* 0x00002c0001e77983 */ /* 0x000ea80000300800 */
[----:B------:R-:W2:Y:S04]  /*7f530*/  LDL.LU R243, [R1+0xc] ;  /* 0x00000c0001f37983 */ /* 0x000ea80000300800 */
[----:B------:R-:W2:Y:S04]  /*7f540*/  LDL.LU R247, [R1+0x88] ;  /* 0x0000880001f77983 */ /* 0x000ea80000300800 */
[----:B-1----:R-:W2:Y:S01]  /*7f550*/  LDL.LU R249, [R1+0x38] ;  /* 0x0000380001f97983 */ /* 0x002ea20000300800 */
[----:B------:R-:W-:-:S02]  /*7f560*/  ISETP.LT.AND P5, PT, R187, c[0x0][0x178], !P0 ;  /* 0x00005e00bb007a0c */ /* 0x000fc400047a1270 */
[----:B------:R-:W-:Y:S02]  /*7f570*/  ISETP.LT.AND P6, PT, R251, c[0x0][0x178], !P0 ;  /* 0x00005e00fb007a0c */ /* 0x000fe400047c1270 */
[----:B------:R-:W-:Y:S01]  /*7f580*/  ISETP.LT.AND P0, PT, R250, c[0x0][0x178], !P0 ;  /* 0x00005e00fa007a0c */ /* 0x000fe20004701270 */
[C---:B------:R-:W-:Y:S01]  /*7f590*/  IMAD.WIDE R240, R0.reuse, 0x4, R236 ;  /* 0x0000000400f07825 */ /* 0x040fe200078e02ec */
[----:B------:R-:W-:Y:S02]  /*7f5a0*/  ISETP.LT.AND P2, PT, R211, c[0x0][0x178], !P1 ;  /* 0x00005e00d3007a0c */ /* 0x000fe40004f41270 */
[----:B------:R-:W-:Y:S01]  /*7f5b0*/  ISETP.LT.AND P4, PT, R187, c[0x0][0x178], !P1 ;  /* 0x00005e00bb007a0c */ /* 0x000fe20004f81270 */
[C---:B------:R-:W-:Y:S01]  /*7f5c0*/  IMAD.WIDE R244, R0.reuse, 0x4, R206 ;  /* 0x0000000400f47825 */ /* 0x040fe200078e02ce */
[----:B------:R-:W-:-:S03]  /*7f5d0*/  IADD3 R3, R0, c[0x0][0x198], RZ ;  /* 0x0000660000037a10 */ /* 0x000fc60007ffe0ff */
[----:B--2---:R1:W-:Y:S04]  /*7f5e0*/  @P5 STG.E [R240.64], R249 ;  /* 0x000000f9f0005986 */ /* 0x0043e8000c101904 */
[----:B------:R2:W-:Y:S01]  /*7f5f0*/  @P6 STG.E [R244.64], R235 ;  /* 0x000000ebf4006986 */ /* 0x0005e2000c101904 */
[----:B------:R-:W-:Y:S01]  /*7f600*/  ISETP.LT.AND P5, PT, R251, c[0x0][0x178], !P1 ;  /* 0x00005e00fb007a0c */ /* 0x000fe20004fa1270 */
[----:B-1----:R-:W-:-:S04]  /*7f610*/  IMAD.WIDE R240, R0, 0x4, R204 ;  /* 0x0000000400f07825 */ /* 0x002fc800078e02cc */
[C---:B--2---:R-:W-:Y:S01]  /*7f620*/  IMAD.WIDE R244, R3.reuse, 0x4, R238 ;  /* 0x0000000403f47825 */ /* 0x044fe200078e02ee */
[----:B------:R1:W-:Y:S03]  /*7f630*/  @P0 STG.E [R240.64], R233 ;  /* 0x000000e9f0000986 */ /* 0x0003e6000c101904 */
[----:B------:R-:W-:Y:S01]  /*7f640*/  IMAD.WIDE R248, R3, 0x4, R236 ;  /* 0x0000000403f87825 */ /* 0x000fe200078e02ec */
[----:B------:R-:W-:Y:S01]  /*7f650*/  ISETP.LT.AND P1, PT, R250, c[0x0][0x178], !P1 ;  /* 0x00005e00fa007a0c */ /* 0x000fe20004f21270 */
[----:B----4-:R2:W-:Y:S01]  /*7f660*/  @P2 STG.E [R244.64], R232 ;  /* 0x000000e8f4002986 */ /* 0x0105e2000c101904 */
[----:B------:R-:W-:-:S03]  /*7f670*/  ISETP.LT.AND P6, PT, R211, c[0x0][0x178], !P3 ;  /* 0x00005e00d3007a0c */ /* 0x000fc60005fc1270 */
[----:B---3--:R3:W-:Y:S01]  /*7f680*/  @P4 STG.E [R248.64], R246 ;  /* 0x000000f6f8004986 */ /* 0x0087e2000c101904 */
[----:B------:R-:W-:-:S03]  /*7f690*/  IADD3 R0, R3, c[0x0][0x198], RZ ;  /* 0x0000660003007a10 */ /* 0x000fc60007ffe0ff */
[----:B------:R-:W4:Y:S01]  /*7f6a0*/  LDL.LU R235, [R1+0x21f8] ;  /* 0x0021f80001eb7983 */ /* 0x000f220000300800 */
[----:B-1----:R-:W-:-:S04]  /*7f6b0*/  IMAD.WIDE R240, R3, 0x4, R206 ;  /* 0x0000000403f07825 */ /* 0x002fc800078e02ce */
[----:B--2---:R-:W-:Y:S01]  /*7f6c0*/  IMAD.WIDE R244, R3, 0x4, R204 ;  /* 0x0000000403f47825 */ /* 0x004fe200078e02cc */
[----:B---3--:R-:W2:Y:S04]  /*7f6d0*/  LDL.LU R246, [R1+0x18] ;  /* 0x0000180001f67983 */ /* 0x008ea80000300800 */
[----:B------:R-:W3:Y:S04]  /*7f6e0*/  LDL.LU R233, [R1+0x8c] ;  /* 0x00008c0001e97983 */ /* 0x000ee80000300800 */
[----:B------:R-:W2:Y:S04]  /*7f6f0*/  LDL.LU R232, [R1+0x6c] ;  /* 0x00006c0001e87983 */ /* 0x000ea80000300800 */
[----:B------:R-:W2:Y:S01]  /*7f700*/  LDL.LU R3, [R1+0x21f4] ;  /* 0x0021f40001037983 */ /* 0x000ea20000300800 */
[----:B------:R-:W-:-:S03]  /*7f710*/  IMAD.WIDE R248, R0, 0x4, R238 ;  /* 0x0000000400f87825 */ /* 0x000fc600078e02ee */
[----:B------:R1:W-:Y:S04]  /*7f720*/  @P5 STG.E [R240.64], R231 ;  /* 0x000000e7f0005986 */ /* 0x0003e8000c101904 */
[----:B------:R-:W-:Y:S04]  /*7f730*/  @P1 STG.E [R244.64], R243 ;  /* 0x000000f3f4001986 */ /* 0x000fe8000c101904 */
[----:B------:R1:W-:Y:S04]  /*7f740*/  @P6 STG.E [R248.64], R247 ;  /* 0x000000f7f8006986 */ /* 0x0003e8000c101904 */
[----:B-1----:R-:W3:Y:S04]  /*7f750*/  LDL.LU R231, [R1+0x1c] ;  /* 0x00001c0001e77983 */ /* 0x002ee80000300800 */
[----:B------:R-:W3:Y:S04]  /*7f760*/  LDL.LU R248, [R1+0x68] ;  /* 0x0000680001f87983 */ /* 0x000ee80000300800 */
[----:B------:R-:W3:Y:S04]  /*7f770*/  LDL.LU R249, [R1+0x48] ;  /* 0x0000480001f97983 */ /* 0x000ee80000300800 */
[----:B------:R-:W3:Y:S01]  /*7f780*/  LDL.LU R243, [R1+0x21fc] ;  /* 0x0021fc0001f37983 */ /* 0x000ee20000300800 */
[----:B------:R-:W-:-:S02]  /*7f790*/  ISETP.LT.AND P0, PT, R187, c[0x0][0x178], !P3 ;  /* 0x00005e00bb007a0c */ /* 0x000fc40005f01270 */
[----:B------:R-:W-:Y:S02]  /*7f7a0*/  ISETP.LT.AND P4, PT, R251, c[0x0][0x178], !P3 ;  /* 0x00005e00fb007a0c */ /* 0x000fe40005f81270 */
[----:B------:R-:W-:Y:S01]  /*7f7b0*/  ISETP.LT.AND P3, PT, R250, c[0x0][0x178], !P3 ;  /* 0x00005e00fa007a0c */ /* 0x000fe20005f61270 */
[----:B------:R-:W-:-:S04]  /*7f7c0*/  IMAD.WIDE R240, R0, 0x4, R236 ;  /* 0x0000000400f07825 */ /* 0x000fc800078e02ec */
[----:B------:R-:W-:Y:S01]  /*7f7d0*/  IMAD.WIDE R244, R0, 0x4, R206 ;  /* 0x0000000400f47825 */ /* 0x000fe200078e02ce */
[----:B----4-:R-:W-:Y:S02]  /*7f7e0*/  ISETP.GE.AND P1, PT, R235, c[0x0][0x17c], PT ;  /* 0x00005f00eb007a0c */ /* 0x010fe40003f26270 */
[----:B------:R-:W4:Y:S04]  /*7f7f0*/  LDL.LU R235, [R1+0x98] ;  /* 0x0000980001eb7983 */ /* 0x000f280000300800 */
[----:B------:R-:W4:Y:S01]  /*7f800*/  LDL.LU R247, [R1+0x78] ;  /* 0x0000780001f77983 */ /* 0x000f220000300800 */
[----:B--2---:R-:W-:-:S04]  /*7f810*/  ISETP.GE.AND P2, PT, R3, c[0x0][0x17c], PT ;  /* 0x00005f0003007a0c */ /* 0x004fc80003f46270 */
[----:B------:R-:W-:Y:S02]  /*7f820*/  ISETP.LT.AND P5, PT, R211, c[0x0][0x178], !P2 ;  /* 0x00005e00d3007a0c */ /* 0x000fe400057a1270 */
[----:B------:R-:W-:Y:S02]  /*7f830*/  ISETP.LT.AND P6, PT, R187, c[0x0][0x178], !P2 ;  /* 0x00005e00bb007a0c */ /* 0x000fe400057c1270 */
[C---:B------:R-:W-:Y:S01]  /*7f840*/  IADD3 R3, R0.reuse, c[0x0][0x198], RZ ;  /* 0x0000660000037a10 */ /* 0x040fe20007ffe0ff */
[----:B---3--:R1:W-:Y:S04]  /*7f850*/  @P0 STG.E [R240.64], R248 ;  /* 0x000000f8f0000986 */ /* 0x0083e8000c101904 */
[----:B------:R2:W-:Y:S01]  /*7f860*/  @P4 STG.E [R244.64], R249 ;  /* 0x000000f9f4004986 */ /* 0x0005e2000c101904 */
[----:B-1----:R-:W-:Y:S01]  /*7f870*/  IMAD.WIDE R240, R0, 0x4, R204 ;  /* 0x0000000400f07825 */ /* 0x002fe200078e02cc */
[----:B------:R-:W-:-:S02]  /*7f880*/  ISETP.GE.AND P0, PT, R243, c[0x0][0x17c], PT ;  /* 0x00005f00f3007a0c */ /* 0x000fc40003f06270 */
[----:B------:R-:W3:Y:S01]  /*7f890*/  LDL.LU R0, [R1+0xb8] ;  /* 0x0000b80001007983 */ /* 0x000ee20000300800 */
[----:B--2---:R-:W-:-:S04]  /*7f8a0*/  IMAD.WIDE R244, R3, 0x4, R238 ;  /* 0x0000000403f47825 */ /* 0x004fc800078e02ee */
[----:B------:R-:W-:Y:S01]  /*7f8b0*/  IMAD.WIDE R248, R3, 0x4, R236 ;  /* 0x0000000403f87825 */ /* 0x000fe200078e02ec */
[----:B------:R1:W-:Y:S04]  /*7f8c0*/  @P3 STG.E [R240.64], R246 ;  /* 0x000000f6f0003986 */ /* 0x0003e8000c101904 */
[----:B------:R-:W2:Y:S04]  /*7f8d0*/  LDL.LU R243, [R1+0x23ec] ;  /* 0x0023ec0001f37983 */ /* 0x000ea80000300800 */
[----:B------:R-:W-:Y:S04]  /*7f8e0*/  @P5 STG.E [R244.64], R233 ;  /* 0x000000e9f4005986 */ /* 0x000fe8000c101904 */
[----:B-1----:R-:W2:Y:S04]  /*7f8f0*/  LDL.LU R246, [R1+0x23e8] ;  /* 0x0023e80001f67983 */ /* 0x002ea80000300800 */
[----:B------:R1:W-:Y:S04]  /*7f900*/  @P6 STG.E [R248.64], R232 ;  /* 0x000000e8f8006986 */ /* 0x0003e8000c101904 */
[----:B-1----:R-:W2:Y:S04]  /*7f910*/  LDL.LU R248, [R1+0x4c] ;  /* 0x00004c0001f87983 */ /* 0x002ea80000300800 */
[----:B------:R-:W3:Y:S01]  /*7f920*/  LDL.LU R249, [R1+0x2200] ;  /* 0x0022000001f97983 */ /* 0x000ee20000300800 */
[----:B------:R-:W-:-:S02]  /*7f930*/  ISETP.LT.AND P4, PT, R251, c[0x0][0x178], !P2 ;  /* 0x00005e00fb007a0c */ /* 0x000fc40005781270 */
[----:B------:R-:W-:Y:S01]  /*7f940*/  ISETP.LT.AND P2, PT, R250, c[0x0][0x178], !P2 ;  /* 0x00005e00fa007a0c */ /* 0x000fe20005741270 */
[----:B------:R-:W-:Y:S01]  /*7f950*/  IMAD.WIDE R240, R3, 0x4, R206 ;  /* 0x0000000403f07825 */ /* 0x000fe200078e02ce */
[----:B------:R-:W-:Y:S01]  /*7f960*/  ISETP.LT.AND P3, PT, R211, c[0x0][0x178], !P1 ;  /* 0x00005e00d3007a0c */ /* 0x000fe20004f61270 */
[----:B------:R-:W4:Y:S01]  /*7f970*/  LDL.LU R233, [R1+0xbc] ;  /* 0x0000bc0001e97983 */ /* 0x000f220000300800 */
[----:B------:R-:W-:Y:S01]  /*7f980*/  ISETP.LT.AND P5, PT, R187, c[0x0][0x178], !P1 ;  /* 0x00005e00bb007a0c */ /* 0x000fe20004fa1270 */
[----:B------:R-:W-:Y:S01]  /*7f990*/  IMAD.WIDE R244, R3, 0x4, R204 ;  /* 0x0000000403f47825 */ /* 0x000fe200078e02cc */
[----:B------:R-:W-:Y:S01]  /*7f9a0*/  ISETP.LT.AND P6, PT, R251, c[0x0][0x178], !P1 ;  /* 0x00005e00fb007a0c */ /* 0x000fe20004fc1270 */
[----:B------:R-:W4:Y:S01]  /*7f9b0*/  LDL.LU R232, [R1+0x9c] ;  /* 0x00009c0001e87983 */ /* 0x000f220000300800 */
[----:B------:R-:W-:-:S03]  /*7f9c0*/  IADD3 R3, R3, c[0x0][0x198], RZ ;  /* 0x0000660003037a10 */ /* 0x000fc60007ffe0ff */
[----:B--2---:R1:W-:Y:S01]  /*7f9d0*/  @P4 STG.E [R240.64], R248 ;  /* 0x000000f8f0004986 */ /* 0x0043e2000c101904 */
[----:B---3--:R-:W-:-:S03]  /*7f9e0*/  ISETP.GE.AND P4, PT, R249, c[0x0][0x17c], PT ;  /* 0x00005f00f9007a0c */ /* 0x008fc60003f86270 */
[----:B------:R2:W-:Y:S01]  /*7f9f0*/  @P2 STG.E [R244.64], R231 ;  /* 0x000000e7f4002986 */ /* 0x0005e2000c101904 */
[----:B-1----:R-:W-:-:S04]  /*7fa00*/  IMAD.WIDE R248, R3, 0x4, R238 ;  /* 0x0000000403f87825 */ /* 0x002fc800078e02ee */
[C---:B------:R-:W-:Y:S01]  /*7fa10*/  IMAD.WIDE R240, R3.reuse, 0x4, R236 ;  /* 0x0000000403f07825 */ /* 0x040fe200078e02ec */
[----:B------:R-:W-:Y:S03]  /*7fa20*/  @P3 STG.E [R248.64], R0 ;  /* 0x00000000f8003986 */ /* 0x000fe6000c101904 */
[----:B--2---:R-:W-:Y:S01]  /*7fa30*/  IMAD.WIDE R244, R3, 0x4, R206 ;  /* 0x0000000403f47825 */ /* 0x004fe200078e02ce */
[----:B----4-:R-:W-:Y:S04]  /*7fa40*/  @P5 STG.E [R240.64], R235 ;  /* 0x000000ebf0005986 */ /* 0x010fe8000c101904 */
[----:B------:R-:W2:Y:S04]  /*7fa50*/  LDL.LU R231, [R1+0xe8] ;  /* 0x0000e80001e77983 */ /* 0x000ea80000300800 */
[----:B------:R1:W-:Y:S04]  /*7fa60*/  @P6 STG.E [R244.64], R247 ;  /* 0x000000f7f4006986 */ /* 0x0003e8000c101904 */
[----:B-1----:R-:W3:Y:S01]  /*7fa70*/  LDL.LU R247, [R1+0x2204] ;  /* 0x0022040001f77983 */ /* 0x002ee20000300800 */
[----:B------:R-:W-:-:S02]  /*7fa80*/  ISETP.LT.AND P1, PT, R250, c[0x0][0x178], !P1 ;  /* 0x00005e00fa007a0c */ /* 0x000fc40004f21270 */
[----:B------:R-:W-:Y:S02]  /*7fa90*/  ISETP.LT.AND P2, PT, R211, c[0x0][0x178], !P0 ;  /* 0x00005e00d3007a0c */ /* 0x000fe40004741270 */
[----:B------:R-:W-:Y:S02]  /*7faa0*/  ISETP.LT.AND P3, PT, R187, c[0x0][0x178], !P0 ;  /* 0x00005e00bb007a0c */ /* 0x000fe40004761270 */
[C---:B------:R-:W-:Y:S01]  /*7fab0*/  IADD3 R0, R3.reuse, c[0x0][0x198], RZ ;  /* 0x0000660003007a10 */ /* 0x040fe20007ffe0ff */
[----:B------:R-:W-:-:S04]  /*7fac0*/  IMAD.WIDE R240, R3, 0x4, R204 ;  /* 0x0000000403f07825 */ /* 0x000fc800078e02cc */
[C---:B------:R-:W-:Y:S02]  /*7fad0*/  IMAD.WIDE R244, R0.reuse, 0x4, R238 ;  /* 0x0000000400f47825 */ /* 0x040fe400078e02ee */
[----:B------:R1:W-:Y:S02]  /*7fae0*/  @P1 STG.E [R240.64], R246 ;  /* 0x000000f6f0001986 */ /* 0x0003e4000c101904 */
[C---:B------:R-:W-:Y:S02]  /*7faf0*/  IMAD.WIDE R248, R0.reuse, 0x4, R236 ;  /* 0x0000000400f87825 */ /* 0x040fe400078e02ec */
[----:B------:R4:W-:Y:S01]  /*7fb00*/  @P2 STG.E [R244.64], R233 ;  /* 0x000000e9f4002986 */ /* 0x0009e2000c101904 */
[----:B------:R-:W-:-:S03]  /*7fb10*/  IADD3 R3, R0, c[0x0][0x198], RZ ;  /* 0x0000660000037a10 */ /* 0x000fc60007ffe0ff */
[----:B------:R4:W-:Y:S04]  /*7fb20*/  @P3 STG.E [R248.64], R232 ;  /* 0x000000e8f8003986 */ /* 0x0009e8000c101904 */
[----:B-1----:R-:W2:Y:S01]  /*7fb30*/  LDL.LU R246, [R1+0xa8] ;  /* 0x0000a80001f67983 */ /* 0x002ea20000300800 */
[----:B------:R-:W-:-:S03]  /*7fb40*/  IMAD.WIDE R240, R0, 0x4, R206 ;  /* 0x0000000400f07825 */ /* 0x000fc600078e02ce */
[----:B------:R-:W2:Y:S01]  /*7fb50*/  LDL.LU R235, [R1+0xec] ;  /* 0x0000ec0001eb7983 */ /* 0x000ea20000300800 */
[----:B----4-:R-:W-:-:S03]  /*7fb60*/  IMAD.WIDE R244, R0, 0x4, R204 ;  /* 0x0000000400f47825 */ /* 0x010fc600078e02cc */
[----:B------:R-:W4:Y:S04]  /*7fb70*/  LDL.LU R233, [R1+0xcc] ;  /* 0x0000cc0001e97983 */ /* 0x000f280000300800 */
[----:B------:R-:W2:Y:S04]  /*7fb80*/  LDL.LU R232, [R1+0x2208] ;  /* 0x0022080001e87983 */ /* 0x000ea80000300800 */
[----:B------:R-:W2:Y:S01]  /*7fb90*/  LDL.LU R0, [R1+0x7c] ;  /* 0x00007c0001007983 */ /* 0x000ea20000300800 */
[----:B---3--:R-:W-:-:S03]  /*7fba0*/  ISETP.GE.AND P2, PT, R247, c[0x0][0x17c], PT ;  /* 0x00005f00f7007a0c */ /* 0x008fc60003f46270 */
[----:B------:R-:W3:Y:S01]  /*7fbb0*/  LDL.LU R247, [R1+0x23e4] ;  /* 0x0023e40001f77983 */ /* 0x000ee20000300800 */
[----:B------:R-:W-:Y:S02]  /*7fbc0*/  ISETP.LT.AND P5, PT, R251, c[0x0][0x178], !P0 ;  /* 0x00005e00fb007a0c */ /* 0x000fe400047a1270 */
[----:B------:R-:W-:Y:S02]  /*7fbd0*/  ISETP.LT.AND P0, PT, R250, c[0x0][0x178], !P0 ;  /* 0x00005e00fa007a0c */ /* 0x000fe40004701270 */
[----:B------:R-:W-:Y:S01]  /*7fbe0*/  ISETP.LT.AND P6, PT, R211, c[0x0][0x178], !P4 ;  /* 0x00005e00d3007a0c */ /* 0x000fe200067c1270 */
[----:B------:R-:W-:-:S08]  /*7fbf0*/  IMAD.WIDE R248, R3, 0x4, R238 ;  /* 0x0000000403f87825 */ /* 0x000fd000078e02ee */
[----:B--2---:R-:W-:Y:S04]  /*7fc00*/  @P5 STG.E [R240.64], R0 ;  /* 0x00000000f0005986 */ /* 0x004fe8000c101904 */
[----:B---3--:R1:W-:Y:S04]  /*7fc10*/  @P0 STG.E [R244.64], R247 ;  /* 0x000000f7f4000986 */ /* 0x0083e8000c101904 */
[----:B-1----:R-:W2:Y:S04]  /*7fc20*/  LDL.LU R247, [R1+0xc8] ;  /* 0x0000c80001f77983 */ /* 0x002ea80000300800 */
[----:B------:R1:W-:Y:S01]  /*7fc30*/  @P6 STG.E [R248.64], R231 ;  /* 0x000000e7f8006986 */ /* 0x0003e2000c101904 */
[----:B------:R-:W-:-:S03]  /*7fc40*/  ISETP.GE.AND P0, PT, R232, c[0x0][0x17c], PT ;  /* 0x00005f00e8007a0c */ /* 0x000fc60003f06270 */
[----:B-1----:R-:W4:Y:S04]  /*7fc50*/  LDL.LU R231, [R1+0x220c] ;  /* 0x00220c0001e77983 */ /* 0x002f280000300800 */
[----:B------:R-:W4:Y:S04]  /*7fc60*/  LDL.LU R249, [R1+0xac] ;  /* 0x0000ac0001f97983 */ /* 0x000f280000300800 */
[----:B------:R-:W4:Y:S01]  /*7fc70*/  LDL.LU R232, [R1+0x2210] ;  /* 0x0022100001e87983 */ /* 0x000f220000300800 */
[----:B------:R-:W-:Y:S02]  /*7fc80*/  ISETP.LT.AND P1, PT, R187, c[0x0][0x178], !P4 ;  /* 0x00005e00bb007a0c */ /* 0x000fe40006721270 */
[----:B------:R-:W-:-:S02]  /*7fc90*/  ISETP.LT.AND P3, PT, R251, c[0x0][0x178], !P4 ;  /* 0x00005e00fb007a0c */ /* 0x000fc40006761270 */
[----:B------:R-:W-:Y:S01]  /*7fca0*/  ISETP.LT.AND P4, PT, R250, c[0x0][0x178], !P4 ;  /* 0x00005e00fa007a0c */ /* 0x000fe20006781270 */
[----:B------:R-:W-:Y:S01]  /*7fcb0*/  IMAD.WIDE R240, R3, 0x4, R236 ;  /* 0x0000000403f07825 */ /* 0x000fe200078e02ec */
[----:B------:R-:W-:Y:S02]  /*7fcc0*/  ISETP.LT.AND P5, PT, R211, c[0x0][0x178], !P2 ;  /* 0x00005e00d3007a0c */ /* 0x000fe400057a1270 */
[----:B------:R-:W-:Y:S01]  /*7fcd0*/  ISETP.LT.AND P6, PT, R187, c[0x0][0x178], !P2 ;  /* 0x00005e00bb007a0c */ /* 0x000fe200057c1270 */
[C---:B------:R-:W-:Y:S01]  /*7fce0*/  IMAD.WIDE R244, R3.reuse, 0x4, R206 ;  /* 0x0000000403f47825 */ /* 0x040fe200078e02ce */
[----:B------:R-:W-:-:S03]  /*7fcf0*/  IADD3 R0, R3, c[0x0][0x198], RZ ;  /* 0x0000660003007a10 */ /* 0x000fc60007ffe0ff */
[----:B--2---:R1:W-:Y:S04]  /*7fd00*/  @P1 STG.E [R240.64], R247 ;  /* 0x000000f7f0001986 */ /* 0x0043e8000c101904 */
[----:B------:R2:W-:Y:S01]  /*7fd10*/  @P3 STG.E [R244.64], R246 ;  /* 0x000000f6f4003986 */ /* 0x0005e2000c101904 */
[----:B-1----:R-:W-:-:S03]  /*7fd20*/  IMAD.WIDE R240, R3, 0x4, R204 ;  /* 0x0000000403f07825 */ /* 0x002fc600078e02cc */
[----:B------:R-:W3:Y:S01]  /*7fd30*/  LDL.LU R3, [R1+0x130] ;  /* 0x0001300001037983 */ /* 0x000ee20000300800 */
[----:B--2---:R-:W-:-:S04]  /*7fd40*/  IMAD.WIDE R244, R0, 0x4, R238 ;  /* 0x0000000400f47825 */ /* 0x004fc800078e02ee */
[----:B------:R-:W-:Y:S01]  /*7fd50*/  IMAD.WIDE R246, R0, 0x4, R236 ;  /* 0x0000000400f67825 */ /* 0x000fe200078e02ec */
[----:B------:R-:W-:Y:S01]  /*7fd60*/  @P4 STG.E [R240.64], R242 ;  /* 0x000000f2f0004986 */ /* 0x000fe2000c101904 */
[----:B------:R-:W-:-:S03]  /*7fd70*/  ISETP.LT.AND P3, PT, R251, c[0x0][0x178], !P2 ;  /* 0x00005e00fb007a0c */ /* 0x000fc60005761270 */
[----:B------:R-:W-:Y:S04]  /*7fd80*/  @P5 STG.E [R244.64], R235 ;  /* 0x000000ebf4005986 */ /* 0x000fe8000c101904 */
[----:B----4-:R1:W-:Y:S01]  /*7fd90*/  @P6 STG.E [R246.64], R233 ;  /* 0x000000e9f6006986 */ /* 0x0103e2000c101904 */
[----:B------:R-:W-:-:S03]  /*7fda0*/  ISETP.GE.AND P1, PT, R231, c[0x0][0x17c], PT ;  /* 0x00005f00e7007a0c */ /* 0x000fc60003f26270 */
[----:B-1----:R-:W2:Y:S04]  /*7fdb0*/  LDL.LU R246, [R1+0x110] ;  /* 0x0001100001f67983 */ /* 0x002ea80000300800 */
[----:B------:R-:W4:Y:S01]  /*7fdc0*/  LDL.LU R247, [R1+0x100] ;  /* 0x0001000001f77983 */ /* 0x000f220000300800 */
[----:B------:R-:W-:-:S03]  /*7fdd0*/  IMAD.WIDE R240, R0, 0x4, R206 ;  /* 0x0000000400f07825 */ /* 0x000fc600078e02ce */
[----:B------:R-:W4:Y:S04]  /*7fde0*/  LDL.LU R231, [R1+0xd0] ;  /* 0x0000d00001e77983 */ /* 0x000f280000300800 */
[----:B------:R-:W4:Y:S04]  /*7fdf0*/  LDL.LU R235, [R1+0x134] ;  /* 0x0001340001eb7983 */ /* 0x000f280000300800 */
[----:B------:R-:W4:Y:S04]  /*7fe00*/  LDL.LU R233, [R1+0x114] ;  /* 0x0001140001e97983 */ /* 0x000f280000300800 */
[----:B------:R1:W-:Y:S01]  /*7fe10*/  @P3 STG.E [R240.64], R249 ;  /* 0x000000f9f0003986 */ /* 0x0003e2000c101904 */
[----:B------:R-:W-:-:S03]  /*7fe20*/  ISETP.GE.AND P3, PT, R232, c[0x0][0x17c], PT ;  /* 0x00005f00e8007a0c */ /* 0x000fc60003f66270 */
[----:B------:R-:W4:Y:S04]  /*7fe30*/  LDL.LU R248, [R1+0x104] ;  /* 0x0001040001f87983 */ /* 0x000f280000300800 */
[----:B-1----:R-:W4:Y:S04]  /*7fe40*/  LDL.LU R249, [R1+0xd4] ;  /* 0x0000d40001f97983 */ /* 0x002f280000300800 */
[----:B------:R-:W4:Y:S01]  /*7fe50*/  LDL.LU R232, [R1+0x180] ;  /* 0x0001800001e87983 */ /* 0x000f220000300800 */
[----:B------:R-:W-:Y:S02]  /*7fe60*/  ISETP.LT.AND P2, PT, R250, c[0x0][0x178], !P2 ;  /* 0x00005e00fa007a0c */ /* 0x000fe40005741270 */
[----:B------:R-:W-:Y:S01]  /*7fe70*/  ISETP.LT.AND P4, PT, R211, c[0x0][0x178], !P0 ;  /* 0x00005e00d3007a0c */ /* 0x000fe20004781270 */
[C---:B------:R-:W-:Y:S01]  /*7fe80*/  IMAD.WIDE R244, R0.reuse, 0x4, R204 ;  /* 0x0000000400f47825 */ /* 0x040fe200078e02cc */
[----:B------:R-:W-:-:S02]  /*7fe90*/  IADD3 R0, R0, c[0x0][0x198], RZ ;  /* 0x0000660000007a10 */ /* 0x000fc40007ffe0ff */
[----:B------:R-:W-:Y:S02]  /*7fea0*/  ISETP.LT.AND P5, PT, R187, c[0x0][0x178], !P0 ;  /* 0x00005e00bb007a0c */ /* 0x000fe400047a1270 */
[----:B------:R-:W-:Y:S01]  /*7feb0*/  ISETP.LT.AND P6, PT, R251, c[0x0][0x178], !P0 ;  /* 0x00005e00fb007a0c */ /* 0x000fe200047c1270 */
[----:B------:R-:W-:Y:S01]  /*7fec0*/  IMAD.WIDE R240, R0, 0x4, R238 ;  /* 0x0000000400f07825 */ /* 0x000fe200078e02ee */
[----:B------:R-:W-:-:S03]  /*7fed0*/  ISETP.LT.AND P0, PT, R250, c[0x0][0x178], !P0 ;  /* 0x00005e00fa007a0c */ /* 0x000fc60004701270 */
[----:B------:R1:W-:Y:S01]  /*7fee0*/  @P2 STG.E [R244.64], R243 ;  /* 0x000000f3f4002986 */ /* 0x0003e2000c101904 */
[----:B------:R-:W-:Y:S01]  /*7fef0*/  ISETP.LT.AND P2, PT, R211, c[0x0][0x178], !P1 ;  /* 0x00005e00d3007a0c */ /* 0x000fe20004f41270 */
[----:B-1----:R-:W-:-:S04]  /*7ff00*/  IMAD.WIDE R242, R0, 0x4, R236 ;  /* 0x0000000400f27825 */ /* 0x002fc800078e02ec */
[C---:B------:R-:W-:Y:S01]  /*7ff10*/  IMAD.WIDE R244, R0.reuse, 0x4, R206 ;  /* 0x0000000400f47825 */ /* 0x040fe200078e02ce */
[----:B---3--:R1:W-:Y:S01]  /*7ff20*/  @P4 STG.E [R240.64], R3 ;  /* 0x00000003f0004986 */ /* 0x0083e2000c101904 */
[----:B------:R-:W-:Y:S02]  /*7ff30*/  ISETP.LT.AND P4, PT, R187, c[0x0][0x178], !P1 ;  /* 0x00005e00bb007a0c */ /* 0x000fe40004f81270 */
[C---:B-1----:R-:W-:Y:S01]  /*7ff40*/  IADD3 R3, R0.reuse, c[0x0][0x198], RZ ;  /* 0x0000660000037a10 */ /* 0x042fe20007ffe0ff */
[----:B------:R-:W-:-:S03]  /*7ff50*/  IMAD.WIDE R240, R0, 0x4, R204 ;  /* 0x0000000400f07825 */ /* 0x000fc600078e02cc */
[----:B------:R-:W-:Y:S01]  /*7ff60*/  IADD3 R0, R3, c[0x0][0x198], RZ ;  /* 0x0000660003007a10 */ /* 0x000fe20007ffe0ff */
[----:B--2---:R1:W-:Y:S01]  /*7ff70*/  @P5 STG.E [R242.64], R246 ;  /* 0x000000f6f2005986 */ /* 0x0043e2000c101904 */
[----:B------:R-:W-:Y:S02]  /*7ff80*/  ISETP.LT.AND P5, PT, R251, c[0x0][0x178], !P1 ;  /* 0x00005e00fb007a0c */ /* 0x000fe40004fa1270 */
[----:B------:R-:W-:Y:S01]  /*7ff90*/  ISETP.LT.AND P1, PT, R250, c[0x0][0x178], !P1 ;  /* 0x00005e00fa007a0c */ /* 0x000fe20004f21270 */
[----:B----4-:R2:W-:Y:S01]  /*7ffa0*/  @P6 STG.E [R244.64], R247 ;  /* 0x000000f7f4006986 */ /* 0x0105e2000c101904 */
[----:B------:R-:W-:-:S03]  /*7ffb0*/  ISETP.LT.AND P6, PT, R211, c[0x0][0x178], !P3 ;  /* 0x00005e00d3007a0c */ /* 0x000fc60005fc1270 */
[----:B------:R3:W-:Y:S01]  /*7ffc0*/  @P0 STG.E [R240.64], R231 ;  /* 0x000000e7f0000986 */ /* 0x0007e2000c101904 */
[----:B-1----:R-:W-:-:S04]  /*7ffd0*/  IMAD.WIDE R242, R3, 0x4, R238 ;  /* 0x0000000403f27825 */ /* 0x002fc800078e02ee */
[C---:B--2---:R-:W-:Y:S01]  /*7ffe0*/  IMAD.WIDE R244, R3.reuse, 0x4, R236 ;  /* 0x0000000403f47825 */ /* 0x044fe200078e02ec */
[----:B------:R-:W2:Y:S03]  /*7fff0*/  LDL.LU R247, [R1+0x2214] ;  /* 0x0022140001f77983 */ /* 0x000ea60000300800 */
[C---:B---3--:R-:W-:Y:S01]  /*80000*/  IMAD.WIDE R240, R3.reuse, 0x4, R206 ;  /* 0x0000000403f07825 */ /* 0x048fe200078e02ce */
[----:B------:R1:W-:Y:S04]  /*80010*/  @P2 STG.E [R242.64], R235 ;  /* 0x000000ebf2002986 */ /* 0x0003e8000c101904 */
[----:B------:R3:W-:Y:S04]  /*80020*/  @P4 STG.E [R244.64], R233 ;  /* 0x000000e9f4004986 */ /* 0x0007e8000c101904 */
[----:B------:R-:W4:Y:S01]  /*80030*/  LDL.LU R246, [R1+0x2218] ;  /* 0x0022180001f67983 */ /* 0x000f220000300800 */
[----:B-1----:R-:W-:-:S03]  /*80040*/  IMAD.WIDE R242, R3, 0x4, R204 ;  /* 0x0000000403f27825 */ /* 0x002fc600078e02cc */
[----:B------:R-:W-:Y:S01]  /*80050*/  @P5 STG.E [R240.64], R248 ;  /* 0x000000f8f0005986 */ /* 0x000fe2000c101904 */
[----:B---3--:R-:W-:-:S03]  /*80060*/  IMAD.WIDE R244, R0, 0x4, R238 ;  /* 0x0000000400f47825 */ /* 0x008fc600078e02ee */
[----:B------:R-:W3:Y:S04]  /*80070*/  LDL.LU R233, [R1+0xf0] ;  /* 0x0000f00001e97983 */ /* 0x000ee80000300800 */
[----:B------:R-:W3:Y:S04]  /*80080*/  LDL.LU R231, [R1+0x184] ;  /* 0x0001840001e77983 */ /* 0x000ee80000300800 */
[----:B------:R-:W3:Y:S04]  /*80090*/  LDL.LU R235, [R1+0x144] ;  /* 0x0001440001eb7983 */ /* 0x000ee80000300800 */
[----:B------:R1:W-:Y:S04]  /*800a0*/  @P1 STG.E [R242.64], R249 ;  /* 0x000000f9f2001986 */ /* 0x0003e8000c101904 */
[----:B------:R1:W-:Y:S04]  /*800b0*/  @P6 STG.E [R244.64], R232 ;  /* 0x000000e8f4006986 */ /* 0x0003e8000c101904 */
[----:B-1----:R-:W3:Y:S04]  /*800c0*/  LDL.LU R249, [R1+0xf4] ;  /* 0x0000f40001f97983 */ /* 0x002ee80000300800 */
[----:B------:R-:W3:Y:S04]  /*800d0*/  LDL.LU R244, [R1+0x140] ;  /* 0x0001400001f47983 */ /* 0x000ee80000300800 */
[----:B------:R-:W3:Y:S04]  /*800e0*/  LDL.LU R245, [R1+0x120] ;  /* 0x0001200001f57983 */ /* 0x000ee80000300800 */
[----:B------:R-:W3:Y:S01]  /*800f0*/  LDL.LU R232, [R1+0x221c] ;  /* 0x00221c0001e87983 */ /* 0x000ee20000300800 */
[----:B------:R-:W-:-:S02]  /*80100*/  ISETP.LT.AND P0, PT, R187, c[0x0][0x178], !P3 ;  /* 0x00005e00bb007a0c */ /* 0x000fc40005f01270 */
[----:B------:R-:W-:Y:S01]  /*80110*/  ISETP.LT.AND P4, PT, R251, c[0x0][0x178], !P3 ;  /* 0x00005e00fb007a0c */ /* 0x000fe20005f81270 */
[----:B------:R-:W-:Y:S01]  /*80120*/  IMAD.WIDE R242, R0, 0x4, R236 ;  /* 0x0000000400f27825 */ /* 0x000fe200078e02ec */
[----:B------:R-:W-:-:S03]  /*80130*/  ISETP.LT.AND P3, PT, R250, c[0x0][0x178], !P3 ;  /* 0x00005e00fa007a0c */ /* 0x000fc60005f61270 */
[C---:B------:R-:W-:Y:S01]  /*80140*/  IMAD.WIDE R240, R0.reuse, 0x4, R206 ;  /* 0x0000000400f07825 */ /* 0x040fe200078e02ce */
[----:B------:R-:W-:Y:S02]  /*80150*/  IADD3 R3, R0, c[0x0][0x198], RZ ;  /* 0x0000660000037a10 */ /* 0x000fe40007ffe0ff */
[----:B--2---:R-:W-:-:S04]  /*80160*/  ISETP.GE.AND P2, PT, R247, c[0x0][0x17c], PT ;  /* 0x00005f00f7007a0c */ /* 0x004fc80003f46270 */
[----:B------:R-:W-:Y:S02]  /*80170*/  ISETP.LT.AND P5, PT, R211, c[0x0][0x178], !P2 ;  /* 0x00005e00d3007a0c */ /* 0x000fe400057a1270 */
[----:B------:R-:W-:Y:S02]  /*80180*/  ISETP.LT.AND P6, PT, R187, c[0x0][0x178], !P2 ;  /* 0x00005e00bb007a0c */ /* 0x000fe400057c1270 */
[----:B----4-:R-:W-:Y:S02]  /*80190*/  ISETP.GE.AND P1, PT, R246, c[0x0][0x17c], PT ;  /* 0x00005f00f6007a0c */ /* 0x010fe40003f26270 */
[----:B------:R-:W2:Y:S04]  /*801a0*/  LDL.LU R246, [R1+0x2220] ;  /* 0x0022200001f67983 */ /* 0x000ea80000300800 */
[----:B------:R-:W4:Y:S04]  /*801b0*/  LDL.LU R247, [R1+0x190] ;  /* 0x0001900001f77983 */ /* 0x000f280000300800 */
[----:B------:R-:W2:Y:S04]  /*801c0*/  LDL.LU R248, [R1+0x160] ;  /* 0x0001600001f87983 */ /* 0x000ea80000300800 */
[----:B---3--:R1:W-:Y:S04]  /*801d0*/  @P0 STG.E [R242.64], R244 ;  /* 0x000000f4f2000986 */ /* 0x0083e8000c101904 */
[----:B------:R3:W-:Y:S01]  /*801e0*/  @P4 STG.E [R240.64], R245 ;  /* 0x000000f5f0004986 */ /* 0x0007e2000c101904 */
[----:B------:R-:W-:Y:S01]  /*801f0*/  ISETP.GE.AND P0, PT, R232, c[0x0][0x17c], PT ;  /* 0x00005f00e8007a0c */ /* 0x000fe20003f06270 */
[----:B-1----:R-:W-:-:S04]  /*80200*/  IMAD.WIDE R242, R3, 0x4, R238 ;  /* 0x0000000403f27825 */ /* 0x002fc800078e02ee */
[----:B---3--:R-:W-:Y:S02]  /*80210*/  IMAD.WIDE R240, R0, 0x4, R204 ;  /* 0x0000000400f07825 */ /* 0x008fe400078e02cc */
[----:B------:R-:W3:Y:S02]  /*80220*/  LDL.LU R0, [R1+0x1b0] ;  /* 0x0001b00001007983 */ /* 0x000ee40000300800 */
[----:B------:R-:W-:Y:S02]  /*80230*/  IMAD.WIDE R244, R3, 0x4, R236 ;  /* 0x0000000403f47825 */ /* 0x000fe400078e02ec */
        /* <DEDUP_REMOVED lines=9> */
[C---:B------:R-:W-:Y:S01]  /*802d0*/  IMAD.WIDE R242, R3.reuse, 0x4, R206 ;  /* 0x0000000403f27825 */ /* 0x040fe200078e02ce */
[----:B------:R-:W3:Y:S03]  /*802e0*/  LDL.LU R235, [R1+0x194] ;  /* 0x0001940001eb7983 */ /* 0x000ee60000300800 */
[----:B------:R-:W-:Y:S01]  /*802f0*/  IMAD.WIDE R240, R3, 0x4, R204 ;  /* 0x0000000403f07825 */ /* 0x000fe200078e02cc */
[----:B------:R-:W-:Y:S02]  /*80300*/  ISETP.LT.AND P3, PT, R211, c[0x0][0x178], !P1 ;  /* 0x00005e00d3007a0c */ /* 0x000fe40004f61270 */
[----:B------:R-:W-:Y:S02]  /*80310*/  IADD3 R3, R3, c[0x0][0x198], RZ ;  /* 0x0000660003037a10 */ /* 0x000fe40007ffe0ff */
[----:B------:R-:W-:-:S02]  /*80320*/  ISETP.LT.AND P5, PT, R187, c[0x0][0x178], !P1 ;  /* 0x00005e00bb007a0c */ /* 0x000fc40004fa1270 */
[----:B------:R-:W-:Y:S02]  /*80330*/  ISETP.LT.AND P6, PT, R251, c[0x0][0x178], !P1 ;  /* 0x00005e00fb007a0c */ /* 0x000fe40004fc1270 */
[----:B------:R-:W-:Y:S01]  /*80340*/  ISETP.LT.AND P1, PT, R250, c[0x0][0x178], !P1 ;  /* 0x00005e00fa007a0c */ /* 0x000fe20004f21270 */
[----:B--2---:R-:W-:Y:S04]  /*80350*/  @P4 STG.E [R242.64], R245 ;  /* 0x000000f5f2004986 */ /* 0x004fe8000c101904 */
[----:B------:R1:W-:Y:S04]  /*80360*/  @P2 STG.E [R240.64], R249 ;  /* 0x000000f9f0002986 */ /* 0x0003e8000c101904 */
[----:B-1----:R-:W2:Y:S01]  /*80370*/  LDL.LU R249, [R1+0x164] ;  /* 0x0001640001f97983 */ /* 0x002ea20000300800 */
[----:B------:R-:W-:Y:S01]  /*80380*/  IMAD.WIDE R244, R3, 0x4, R238 ;  /* 0x0000000403f47825 */ /* 0x000fe200078e02ee */
[----:B------:R-:W-:-:S03]  /*80390*/  ISETP.LT.AND P2, PT, R211, c[0x0][0x178], !P0 ;  /* 0x00005e00d3007a0c */ /* 0x000fc60004741270 */
[C---:B------:R-:W-:Y:S01]  /*803a0*/  IMAD.WIDE R240, R3.reuse, 0x4, R236 ;  /* 0x0000000403f07825 */ /* 0x040fe200078e02ec */
[----:B---3--:R1:W-:Y:S03]  /*803b0*/  @P3 STG.E [R244.64], R0 ;  /* 0x00000000f4003986 */ /* 0x0083e6000c101904 */
[C---:B------:R-:W-:Y:S01]  /*803c0*/  IMAD.WIDE R242, R3.reuse, 0x4, R206 ;  /* 0x0000000403f27825 */ /* 0x040fe200078e02ce */
[----:B----4-:R3:W-:Y:S04]  /*803d0*/  @P5 STG.E [R240.64], R247 ;  /* 0x000000f7f0005986 */ /* 0x0107e8000c101904 */
[----:B------:R4:W-:Y:S01]  /*803e0*/  @P6 STG.E [R242.64], R248 ;  /* 0x000000f8f2006986 */ /* 0x0009e2000c101904 */
[C---:B-1----:R-:W-:Y:S01]  /*803f0*/  IADD3 R0, R3.reuse, c[0x0][0x198], RZ ;  /* 0x0000660003007a10 */ /* 0x042fe20007ffe0ff */
[----:B---3--:R-:W-:Y:S01]  /*80400*/  IMAD.WIDE R240, R3, 0x4, R204 ;  /* 0x0000000403f07825 */ /* 0x008fe200078e02cc */
[----:B------:R-:W-:-:S02]  /*80410*/  ISETP.GE.AND P4, PT, R246, c[0x0][0x17c], PT ;  /* 0x00005f00f6007a0c */ /* 0x000fc40003f86270 */
[----:B------:R-:W4:Y:S02]  /*80420*/  LDL.LU R246, [R1+0x220] ;  /* 0x0002200001f67983 */ /* 0x000f240000300800 */
[----:B----4-:R-:W-:Y:S02]  /*80430*/  IMAD.WIDE R242, R0, 0x4, R238 ;  /* 0x0000000400f27825 */ /* 0x010fe400078e02ee */
[----:B------:R1:W-:Y:S04]  /*80440*/  @P1 STG.E [R240.64], R232 ;  /* 0x000000e8f0001986 */ /* 0x0003e8000c101904 */
[----:B------:R4:W-:Y:S04]  /*80450*/  @P2 STG.E [R242.64], R231 ;  /* 0x000000e7f2002986 */ /* 0x0009e8000c101904 */
[----:B-1----:R-:W4:Y:S04]  /*80460*/  LDL.LU R232, [R1+0x2224] ;  /* 0x0022240001e87983 */ /* 0x002f280000300800 */
[----:B----4-:R-:W4:Y:S01]  /*80470*/  LDL.LU R231, [R1+0x2228] ;  /* 0x0022280001e77983 */ /* 0x010f220000300800 */
[----:B------:R-:W-:-:S02]  /*80480*/  ISETP.LT.AND P3, PT, R187, c[0x0][0x178], !P0 ;  /* 0x00005e00bb007a0c */ /* 0x000fc40004761270 */
[----:B------:R-:W-:Y:S01]  /*80490*/  ISETP.LT.AND P5, PT, R251, c[0x0][0x178], !P0 ;  /* 0x00005e00fb007a0c */ /* 0x000fe200047a1270 */
[----:B------:R-:W-:Y:S01]  /*804a0*/  IMAD.WIDE R244, R0, 0x4, R236 ;  /* 0x0000000400f47825 */ /* 0x000fe200078e02ec */
[----:B------:R-:W-:Y:S01]  /*804b0*/  ISETP.LT.AND P0, PT, R250, c[0x0][0x178], !P0 ;  /* 0x00005e00fa007a0c */ /* 0x000fe20004701270 */
[----:B------:R-:W4:Y:S02]  /*804c0*/  LDL.LU R247, [R1+0x170] ;  /* 0x0001700001f77983 */ /* 0x000f240000300800 */
[C---:B------:R-:W-:Y:S02]  /*804d0*/  IMAD.WIDE R240, R0.reuse, 0x4, R206 ;  /* 0x0000000400f07825 */ /* 0x040fe400078e02ce */
[----:B------:R-:W4:Y:S02]  /*804e0*/  LDL.LU R248, [R1+0x224] ;  /* 0x0002240001f87983 */ /* 0x000f240000300800 */
[----:B------:R-:W-:Y:S02]  /*804f0*/  IMAD.WIDE R242, R0, 0x4, R204 ;  /* 0x0000000400f27825 */ /* 0x000fe400078e02cc */
[----:B------:R1:W-:Y:S04]  /*80500*/  @P3 STG.E [R244.64], R235 ;  /* 0x000000ebf4003986 */ /* 0x0003e8000c101904 */
[----:B-1----:R-:W4:Y:S04]  /*80510*/  LDL.LU R235, [R1+0x1c4] ;  /* 0x0001c40001eb7983 */ /* 0x002f280000300800 */
[----:B--2---:R1:W-:Y:S04]  /*80520*/  @P5 STG.E [R240.64], R249 ;  /* 0x000000f9f0005986 */ /* 0x0043e8000c101904 */
[----:B------:R2:W-:Y:S04]  /*80530*/  @P0 STG.E [R242.64], R233 ;  /* 0x000000e9f2000986 */ /* 0x0005e8000c101904 */
[----:B-1----:R-:W3:Y:S04]  /*80540*/  LDL.LU R249, [R1+0x1a4] ;  /* 0x0001a40001f97983 */ /* 0x002ee80000300800 */
[----:B--2---:R-:W2:Y:S04]  /*80550*/  LDL.LU R242, [R1+0x1c0] ;  /* 0x0001c00001f27983 */ /* 0x004ea80000300800 */
[----:B------:R-:W3:Y:S01]  /*80560*/  LDL.LU R243, [R1+0x1a0] ;  /* 0x0001a00001f37983 */ /* 0x000ee20000300800 */
[----:B----4-:R-:W-:-:S03]  /*80570*/  ISETP.GE.AND P0, PT, R231, c[0x0][0x17c], PT ;  /* 0x00005f00e7007a0c */ /* 0x010fc60003f06270 */
[----:B------:R-:W4:Y:S01]  /*80580*/  LDL.LU R231, [R1+0x2230] ;  /* 0x0022300001e77983 */ /* 0x000f220000300800 */
[----:B------:R-:W-:Y:S02]  /*80590*/  ISETP.LT.AND P6, PT, R211, c[0x0][0x178], !P4 ;  /* 0x00005e00d3007a0c */ /* 0x000fe400067c1270 */
[----:B------:R-:W-:Y:S02]  /*805a0*/  ISETP.LT.AND P1, PT, R187, c[0x0][0x178], !P4 ;  /* 0x00005e00bb007a0c */ /* 0x000fe40006721270 */
[----:B------:R-:W-:Y:S02]  /*805b0*/  ISETP.LT.AND P3, PT, R251, c[0x0][0x178], !P4 ;  /* 0x00005e00fb007a0c */ /* 0x000fe40006761270 */
[----:B------:R-:W-:Y:S02]  /*805c0*/  IADD3 R3, R0, c[0x0][0x198], RZ ;  /* 0x0000660000037a10 */ /* 0x000fe40007ffe0ff */
[----:B------:R-:W-:-:S03]  /*805d0*/  ISETP.GE.AND P2, PT, R232, c[0x0][0x17c], PT ;  /* 0x00005f00e8007a0c */ /* 0x000fc60003f46270 */
[----:B------:R-:W-:-:S04]  /*805e0*/  IMAD.WIDE R244, R3, 0x4, R238 ;  /* 0x0000000403f47825 */ /* 0x000fc800078e02ee */
[C---:B------:R-:W-:Y:S01]  /*805f0*/  IMAD.WIDE R240, R3.reuse, 0x4, R236 ;  /* 0x0000000403f07825 */ /* 0x040fe200078e02ec */
[----:B------:R1:W-:Y:S03]  /*80600*/  @P6 STG.E [R244.64], R246 ;  /* 0x000000f6f4006986 */ /* 0x0003e6000c101904 */
[C---:B------:R-:W-:Y:S01]  /*80610*/  IMAD.WIDE R232, R3.reuse, 0x4, R206 ;  /* 0x0000000403e87825 */ /* 0x040fe200078e02ce */
[----:B------:R-:W-:Y:S01]  /*80620*/  IADD3 R0, R3, c[0x0][0x198], RZ ;  /* 0x0000660003007a10 */ /* 0x000fe20007ffe0ff */
[----:B-1----:R-:W4:Y:S04]  /*80630*/  LDL.LU R244, [R1+0x138] ;  /* 0x0001380001f47983 */ /* 0x002f280000300800 */
[----:B------:R-:W4:Y:S04]  /*80640*/  LDL.LU R245, [R1+0x118] ;  /* 0x0001180001f57983 */ /* 0x000f280000300800 */
[----:B------:R-:W4:Y:S01]  /*80650*/  LDL.LU R246, [R1+0x108] ;  /* 0x0001080001f67983 */ /* 0x000f220000300800 */
[----:B------:R-:W-:-:S02]  /*80660*/  ISETP.LT.AND P4, PT, R250, c[0x0][0x178], !P4 ;  /* 0x00005e00fa007a0c */ /* 0x000fc40006781270 */
[----:B------:R-:W-:Y:S02]  /*80670*/  ISETP.LT.AND P5, PT, R211, c[0x0][0x178], !P2 ;  /* 0x00005e00d3007a0c */ /* 0x000fe400057a1270 */
[----:B------:R-:W-:Y:S01]  /*80680*/  ISETP.LT.AND P6, PT, R187, c[0x0][0x178], !P2 ;  /* 0x00005e00bb007a0c */ /* 0x000fe200057c1270 */
[----:B--2---:R-:W-:Y:S04]  /*80690*/  @P1 STG.E [R240.64], R242 ;  /* 0x000000f2f0001986 */ /* 0x004fe8000c101904 */
[----:B---3--:R1:W-:Y:S02]  /*806a0*/  @P3 STG.E [R232.64], R243 ;  /* 0x000000f3e8003986 */ /* 0x0083e4000c101904 */
[----:B-1----:R-:W-:Y:S02]  /*806b0*/  IMAD.WIDE R232, R3, 0x4, R204 ;  /* 0x0000000403e87825 */ /* 0x002fe400078e02cc */
[----:B------:R-:W2:Y:S01]  /*806c0*/  LDL.LU R3, [R1+0x222c] ;  /* 0x00222c0001037983 */ /* 0x000ea20000300800 */
[----:B------:R-:W-:Y:S01]  /*806d0*/  ISETP.LT.AND P3, PT, R251, c[0x0][0x178], !P2 ;  /* 0x00005e00fb007a0c */ /* 0x000fe20005761270 */
[----:B------:R-:W-:Y:S01]  /*806e0*/  IMAD.WIDE R240, R0, 0x4, R238 ;  /* 0x0000000400f07825 */ /* 0x000fe200078e02ee */
[----:B------:R-:W-:Y:S01]  /*806f0*/  ISETP.LT.AND P2, PT, R250, c[0x0][0x178], !P2 ;  /* 0x00005e00fa007a0c */ /* 0x000fe20005741270 */
[----:B------:R1:W-:Y:S02]  /*80700*/  @P4 STG.E [R232.64], R247 ;  /* 0x000000f7e8004986 */ /* 0x0003e4000c101904 */
[----:B------:R-:W-:-:S02]  /*80710*/  IMAD.WIDE R242, R0, 0x4, R236 ;  /* 0x0000000400f27825 */ /* 0x000fc400078e02ec */
[----:B------:R3:W-:Y:S04]  /*80720*/  @P5 STG.E [R240.64], R248 ;  /* 0x000000f8f0005986 */ /* 0x0007e8000c101904 */
[----:B------:R3:W-:Y:S04]  /*80730*/  @P6 STG.E [R242.64], R235 ;  /* 0x000000ebf2006986 */ /* 0x0007e8000c101904 */
[----:B-1----:R-:W2:Y:S01]  /*80740*/  LDL.LU R247, [R1+0xd8] ;  /* 0x0000d80001f77983 */ /* 0x002ea20000300800 */
[----:B------:R-:W-:-:S03]  /*80750*/  IMAD.WIDE R232, R0, 0x4, R204 ;  /* 0x0000000400e87825 */ /* 0x000fc600078e02cc */
[----:B---3--:R-:W3:Y:S01]  /*80760*/  LDL.LU R248, [R1+0x13c] ;  /* 0x00013c0001f87983 */ /* 0x008ee20000300800 */
[----:B------:R-:W-:-:S03]  /*80770*/  IMAD.WIDE R240, R0, 0x4, R206 ;  /* 0x0000000400f07825 */ /* 0x000fc600078e02ce */
[----:B------:R-:W3:Y:S04]  /*80780*/  LDL.LU R235, [R1+0x11c] ;  /* 0x00011c0001eb7983 */ /* 0x000ee80000300800 */
[----:B------:R1:W-:Y:S01]  /*80790*/  @P3 STG.E [R240.64], R249 ;  /* 0x000000f9f0003986 */ /* 0x0003e2000c101904 */
[----:B----4-:R-:W-:-:S03]  /*807a0*/  ISETP.GE.AND P3, PT, R231, c[0x0][0x17c], PT ;  /* 0x00005f00e7007a0c */ /* 0x010fc60003f66270 */
[----:B------:R4:W-:Y:S04]  /*807b0*/  @P2 STG.E [R232.64], R234 ;  /* 0x000000eae8002986 */ /* 0x0009e8000c101904 */
[----:B-1----:R-:W3:Y:S04]  /*807c0*/  LDL.LU R249, [R1+0x10c] ;  /* 0x00010c0001f97983 */ /* 0x002ee80000300800 */
[----:B------:R-:W3:Y:S04]  /*807d0*/  LDL.LU R231, [R1+0xdc] ;  /* 0x0000dc0001e77983 */ /* 0x000ee80000300800 */
[----:B----4-:R-:W4:Y:S01]  /*807e0*/  LDL.LU R234, [R1+0x188] ;  /* 0x0001880001ea7983 */ /* 0x010f220000300800 */
[----:B------:R-:W-:-:S02]  /*807f0*/  ISETP.LT.AND P4, PT, R211, c[0x0][0x178], !P0 ;  /* 0x00005e00d3007a0c */ /* 0x000fc40004781270 */
[----:B------:R-:W-:Y:S02]  /*80800*/  ISETP.LT.AND P5, PT, R187, c[0x0][0x178], !P0 ;  /* 0x00005e00bb007a0c */ /* 0x000fe400047a1270 */
[----:B------:R-:W-:Y:S02]  /*80810*/  ISETP.LT.AND P6, PT, R251, c[0x0][0x178], !P0 ;  /* 0x00005e00fb007a0c */ /* 0x000fe400047c1270 */
[----:B------:R-:W-:Y:S02]  /*80820*/  ISETP.LT.AND P0, PT, R250, c[0x0][0x178], !P0 ;  /* 0x00005e00fa007a0c */ /* 0x000fe40004701270 */
[----:B--2---:R-:W-:Y:S02]  /*80830*/  ISETP.GE.AND P1, PT, R3, c[0x0][0x17c], PT ;  /* 0x00005f0003007a0c */ /* 0x004fe40003f26270 */
[----:B------:R-:W-:-:S05]  /*80840*/  IADD3 R3, R0, c[0x0][0x198], RZ ;  /* 0x0000660000037a10 */ /* 0x000fca0007ffe0ff */
[----:B------:R-:W-:Y:S01]  /*80850*/  IMAD.WIDE R242, R3, 0x4, R238 ;  /* 0x0000000403f27825 */ /* 0x000fe200078e02ee */
[----:B------:R-:W-:-:S03]  /*80860*/  ISETP.LT.AND P2, PT, R211, c[0x0][0x178], !P1 ;  /* 0x00005e00d3007a0c */ /* 0x000fc60004f41270 */
[----:B------:R-:W-:Y:S01]  /*80870*/  IMAD.WIDE R232, R3, 0x4, R236 ;  /* 0x0000000403e87825 */ /* 0x000fe200078e02ec */
[----:B------:R1:W-:Y:S01]  /*80880*/  @P4 STG.E [R242.64], R244 ;  /* 0x000000f4f2004986 */ /* 0x0003e2000c101904 */
[----:B------:R-:W-:Y:S02]  /*80890*/  ISETP.LT.AND P4, PT, R187, c[0x0][0x178], !P1 ;  /* 0x00005e00bb007a0c */ /* 0x000fe40004f81270 */
[C---:B------:R-:W-:Y:S01]  /*808a0*/  IMAD.WIDE R240, R3.reuse, 0x4, R206 ;  /* 0x0000000403f07825 */ /* 0x040fe200078e02ce */
[----:B------:R-:W-:Y:S01]  /*808b0*/  IADD3 R0, R3, c[0x0][0x198], RZ ;  /* 0x0000660003007a10 */ /* 0x000fe20007ffe0ff */
[----:B------:R2:W-:Y:S01]  /*808c0*/  @P5 STG.E [R232.64], R245 ;  /* 0x000000f5e8005986 */ /* 0x0005e2000c101904 */
[----:B------:R-:W-:Y:S02]  /*808d0*/  ISETP.LT.AND P5, PT, R251, c[0x0][0x178], !P1 ;  /* 0x00005e00fb007a0c */ /* 0x000fe40004fa1270 */
[----:B------:R-:W-:Y:S01]  /*808e0*/  ISETP.LT.AND P1, PT, R250, c[0x0][0x178], !P1 ;  /* 0x00005e00fa007a0c */ /* 0x000fe20004f21270 */
[----:B------:R2:W-:Y:S01]  /*808f0*/  @P6 STG.E [R240.64], R246 ;  /* 0x000000f6f0006986 */ /* 0x0005e2000c101904 */
[----:B------:R-:W-:Y:S01]  /*80900*/  ISETP.LT.AND P6, PT, R211, c[0x0][0x178], !P3 ;  /* 0x00005e00d3007a0c */ /* 0x000fe20005fc1270 */
[----:B-1----:R-:W-:-:S04]  /*80910*/  IMAD.WIDE R242, R0, 0x4, R236 ;  /* 0x0000000400f27825 */ /* 0x002fc800078e02ec */
[----:B--2---:R-:W-:Y:S01]  /*80920*/  IMAD.WIDE R232, R3, 0x4, R204 ;  /* 0x0000000403e87825 */ /* 0x004fe200078e02cc */
[C---:B------:R-:W-:Y:S01]  /*80930*/  IADD3 R3, R0.reuse, c[0x0][0x198], RZ ;  /* 0x0000660000037a10 */ /* 0x040fe20007ffe0ff */
[----:B------:R-:W2:Y:S02]  /*80940*/  LDL.LU R245, [R1+0x2234] ;  /* 0x0022340001f57983 */ /* 0x000ea40000300800 */
[C---:B------:R-:W-:Y:S02]  /*80950*/  IMAD.WIDE R240, R0.reuse, 0x4, R238 ;  /* 0x0000000400f07825 */ /* 0x040fe400078e02ee */
[----:B------:R1:W-:Y:S04]  /*80960*/  @P0 STG.E [R232.64], R247 ;  /* 0x000000f7e8000986 */ /* 0x0003e8000c101904 */
[----:B---3--:R3:W-:Y:S04]  /*80970*/  @P2 STG.E [R240.64], R248 ;  /* 0x000000f8f0002986 */ /* 0x0087e8000c101904 */
[----:B------:R4:W-:Y:S01]  /*80980*/  @P4 STG.E [R242.64], R235 ;  /* 0x000000ebf2004986 */ /* 0x0009e2000c101904 */
[----:B-1----:R-:W-:-:S03]  /*80990*/  IMAD.WIDE R232, R0, 0x4, R206 ;  /* 0x0000000400e87825 */ /* 0x002fc600078e02ce */
[----:B------:R-:W2:Y:S01]  /*809a0*/  LDL.LU R244, [R1+0x2238] ;  /* 0x0022380001f47983 */ /* 0x000ea20000300800 */
[----:B---3--:R-:W-:-:S03]  /*809b0*/  IMAD.WIDE R240, R0, 0x4, R204 ;  /* 0x0000000400f07825 */ /* 0x008fc600078e02cc */
[----:B------:R-:W-:Y:S01]  /*809c0*/  @P5 STG.E [R232.64], R249 ;  /* 0x000000f9e8005986 */ /* 0x000fe2000c101904 */
[----:B----4-:R-:W-:-:S03]  /*809d0*/  IMAD.WIDE R242, R3, 0x4, R238 ;  /* 0x0000000403f27825 */ /* 0x010fc600078e02ee */
[----:B------:R-:W3:Y:S04]  /*809e0*/  LDL.LU R235, [R1+0xf8] ;  /* 0x0000f80001eb7983 */ /* 0x000ee80000300800 */
[----:B------:R-:W4:Y:S04]  /*809f0*/  LDL.LU R246, [R1+0x18c] ;  /* 0x00018c0001f67983 */ /* 0x000f280000300800 */
[----:B------:R-:W3:Y:S04]  /*80a00*/  LDL.LU R247, [R1+0x14c] ;  /* 0x00014c0001f77983 */ /* 0x000ee80000300800 */
[----:B------:R1:W-:Y:S04]  /*80a10*/  @P1 STG.E [R240.64], R231 ;  /* 0x000000e7f0001986 */ /* 0x0003e8000c101904 */
[----:B------:R1:W-:Y:S04]  /*80a20*/  @P6 STG.E [R242.64], R234 ;  /* 0x000000eaf2006986 */ /* 0x0003e8000c101904 */
[----:B-1----:R-:W3:Y:S04]  /*80a30*/  LDL.LU R231, [R1+0xfc] ;  /* 0x0000fc0001e77983 */ /* 0x002ee80000300800 */
[----:B------:R-:W3:Y:S04]  /*80a40*/  LDL.LU R242, [R1+0x148] ;  /* 0x0001480001f27983 */ /* 0x000ee80000300800 */
[----:B------:R-:W4:Y:S01]  /*80a50*/  LDL.LU R243, [R1+0x128] ;  /* 0x0001280001f37983 */ /* 0x000f220000300800 */
[----:B------:R-:W-:-:S02]  /*80a60*/  ISETP.LT.AND P0, PT, R187, c[0x0][0x178], !P3 ;  /* 0x00005e00bb007a0c */ /* 0x000fc40005f01270 */
[----:B------:R-:W-:Y:S01]  /*80a70*/  ISETP.LT.AND P4, PT, R251, c[0x0][0x178], !P3 ;  /* 0x00005e00fb007a0c */ /* 0x000fe20005f81270 */
[C---:B------:R-:W-:Y:S01]  /*80a80*/  IMAD.WIDE R240, R3.reuse, 0x4, R236 ;  /* 0x0000000403f07825 */ /* 0x040fe200078e02ec */
[----:B------:R-:W4:Y:S03]  /*80a90*/  LDL.LU R234, [R1+0x223c] ;  /* 0x00223c0001ea7983 */ /* 0x000f260000300800 */
[C---:B------:R-:W-:Y:S01]  /*80aa0*/  IMAD.WIDE R232, R3.reuse, 0x4, R206 ;  /* 0x0000000403e87825 */ /* 0x040fe200078e02ce */
[----:B------:R-:W4:Y:S01]  /*80ab0*/  LDL.LU R248, [R1+0x2240] ;  /* 0x0022400001f87983 */ /* 0x000f220000300800 */
[----:B------:R-:W-:Y:S02]  /*80ac0*/  IADD3 R0, R3, c[0x0][0x198], RZ ;  /* 0x0000660003007a10 */ /* 0x000fe40007ffe0ff */
[----:B--2---:R-:W-:Y:S02]  /*80ad0*/  ISETP.GE.AND P2, PT, R245, c[0x0][0x17c], PT ;  /* 0x00005f00f5007a0c */ /* 0x004fe40003f46270 */
[----:B------:R-:W-:-:S02]  /*80ae0*/  ISETP.GE.AND P1, PT, R244, c[0x0][0x17c], PT ;  /* 0x00005f00f4007a0c */ /* 0x000fc40003f26270 */
[----:B------:R-:W2:Y:S04]  /*80af0*/  LDL.LU R244, [R1+0x1b8] ;  /* 0x0001b80001f47983 */ /* 0x000ea80000300800 */
[----:B------:R-:W2:Y:S04]  /*80b00*/  LDL.LU R245, [R1+0x198] ;  /* 0x0001980001f57983 */ /* 0x000ea80000300800 */
[----:B------:R-:W2:Y:S04]  /*80b10*/  LDL.LU R249, [R1+0x168] ;  /* 0x0001680001f97983 */ /* 0x000ea80000300800 */
[----:B---3--:R-:W-:Y:S04]  /*80b20*/  @P0 STG.E [R240.64], R242 ;  /* 0x000000f2f0000986 */ /* 0x008fe8000c101904 */
[----:B----4-:R1:W-:Y:S02]  /*80b30*/  @P4 STG.E [R232.64], R243 ;  /* 0x000000f3e8004986 */ /* 0x0103e4000c101904 */
[----:B-1----:R-:W-:-:S02]  /*80b40*/  IMAD.WIDE R232, R3, 0x4, R204 ;  /* 0x0000000403e87825 */ /* 0x002fc400078e02cc */
[----:B------:R-:W3:Y:S01]  /*80b50*/  LDL.LU R3, [R1+0x12c] ;  /* 0x00012c0001037983 */ /* 0x000ee20000300800 */
[----:B------:R-:W-:Y:S02]  /*80b60*/  ISETP.LT.AND P3, PT, R250, c[0x0][0x178], !P3 ;  /* 0x00005e00fa007a0c */ /* 0x000fe40005f61270 */
[----:B------:R-:W-:Y:S02]  /*80b70*/  ISETP.LT.AND P5, PT, R211, c[0x0][0x178], !P2 ;  /* 0x00005e00d3007a0c */ /* 0x000fe400057a1270 */
[----:B------:R-:W-:Y:S01]  /*80b80*/  ISETP.LT.AND P6, PT, R187, c[0x0][0x178], !P2 ;  /* 0x00005e00bb007a0c */ /* 0x000fe200057c1270 */
[----:B------:R-:W-:Y:S01]  /*80b90*/  IMAD.WIDE R240, R0, 0x4, R238 ;  /* 0x0000000400f07825 */ /* 0x000fe200078e02ee */
[----:B------:R-:W-:Y:S02]  /*80ba0*/  ISETP.LT.AND P4, PT, R251, c[0x0][0x178], !P2 ;  /* 0x00005e00fb007a0c */ /* 0x000fe40005781270 */
[----:B------:R-:W-:Y:S01]  /*80bb0*/  ISETP.LT.AND P2, PT, R250, c[0x0][0x178], !P2 ;  /* 0x00005e00fa007a0c */ /* 0x000fe20005741270 */
[----:B------:R-:W-:-:S04]  /*80bc0*/  IMAD.WIDE R242, R0, 0x4, R236 ;  /* 0x0000000400f27825 */ /* 0x000fc800078e02ec */
[----:B------:R1:W-:Y:S01]  /*80bd0*/  @P3 STG.E [R232.64], R235 ;  /* 0x000000ebe8003986 */ /* 0x0003e2000c101904 */
[----:B------:R-:W-:-:S03]  /*80be0*/  ISETP.LT.AND P3, PT, R211, c[0x0][0x178], !P1 ;  /* 0x00005e00d3007a0c */ /* 0x000fc60004f61270 */
[----:B------:R4:W-:Y:S01]  /*80bf0*/  @P5 STG.E [R240.64], R246 ;  /* 0x000000f6f0005986 */ /* 0x0009e2000c101904 */
[----:B------:R-:W-:-:S03]  /*80c00*/  ISETP.LT.AND P5, PT, R187, c[0x0][0x178], !P1 ;  /* 0x00005e00bb007a0c */ /* 0x000fc60004fa1270 */
[----:B------:R4:W-:Y:S01]  /*80c10*/  @P6 STG.E [R242.64], R247 ;  /* 0x000000f7f2006986 */ /* 0x0009e2000c101904 */
[----:B------:R-:W-:Y:S01]  /*80c20*/  ISETP.LT.AND P6, PT, R251, c[0x0][0x178], !P1 ;  /* 0x00005e00fb007a0c */ /* 0x000fe20004fc1270 */
[----:B-1----:R-:W-:-:S04]  /*80c30*/  IMAD.WIDE R232, R0, 0x4, R206 ;  /* 0x0000000400e87825 */ /* 0x002fc800078e02ce */
[C---:B----4-:R-:W-:Y:S01]  /*80c40*/  IMAD.WIDE R240, R0.reuse, 0x4, R204 ;  /* 0x0000000400f07825 */ /* 0x050fe200078e02cc */
[----:B------:R-:W-:Y:S02]  /*80c50*/  IADD3 R0, R0, c[0x0][0x198], RZ ;  /* 0x0000660000007a10 */ /* 0x000fe40007ffe0ff */
[----:B------:R-:W-:Y:S02]  /*80c60*/  ISETP.GE.AND P0, PT, R234, c[0x0][0x17c], PT ;  /* 0x00005f00ea007a0c */ /* 0x000fe40003f06270 */
[----:B------:R-:W4:Y:S01]  /*80c70*/  LDL.LU R234, [R1+0x23d8] ;  /* 0x0023d80001ea7983 */ /* 0x000f220000300800 */
[----:B------:R-:W-:-:S03]  /*80c80*/  IMAD.WIDE R242, R0, 0x4, R206 ;  /* 0x0000000400f27825 */ /* 0x000fc600078e02ce */
[----:B------:R-:W4:Y:S04]  /*80c90*/  LDL.LU R235, [R1+0x23d4] ;  /* 0x0023d40001eb7983 */ /* 0x000f280000300800 */
[----:B------:R-:W4:Y:S04]  /*80ca0*/  LDL.LU R246, [R1+0x1bc] ;  /* 0x0001bc0001f67983 */ /* 0x000f280000300800 */
[----:B------:R-:W4:Y:S04]  /*80cb0*/  LDL.LU R247, [R1+0x19c] ;  /* 0x00019c0001f77983 */ /* 0x000f280000300800 */
[----:B---3--:R1:W-:Y:S04]  /*80cc0*/  @P4 STG.E [R232.64], R3 ;  /* 0x00000003e8004986 */ /* 0x0083e8000c101904 */
[----:B------:R3:W-:Y:S01]  /*80cd0*/  @P2 STG.E [R240.64], R231 ;  /* 0x000000e7f0002986 */ /* 0x0007e2000c101904 */
[----:B------:R-:W-:Y:S01]  /*80ce0*/  ISETP.GE.AND P4, PT, R248, c[0x0][0x17c], PT ;  /* 0x00005f00f8007a0c */ /* 0x000fe20003f86270 */
[----:B-1----:R-:W-:-:S04]  /*80cf0*/  IMAD.WIDE R232, R0, 0x4, R238 ;  /* 0x0000000400e87825 */ /* 0x002fc800078e02ee */
[----:B---3--:R-:W-:Y:S01]  /*80d00*/  IMAD.WIDE R240, R0, 0x4, R236 ;  /* 0x0000000400f07825 */ /* 0x008fe200078e02ec */
[----:B--2---:R-:W-:Y:S04]  /*80d10*/  @P3 STG.E [R232.64], R244 ;  /* 0x000000f4e8003986 */ /* 0x004fe8000c101904 */
[----:B------:R-:W2:Y:S04]  /*80d20*/  LDL.LU R231, [R1+0x16c] ;  /* 0x00016c0001e77983 */ /* 0x000ea80000300800 */
[----:B------:R-:W-:Y:S04]  /*80d30*/  @P5 STG.E [R240.64], R245 ;  /* 0x000000f5f0005986 */ /* 0x000fe8000c101904 */
[----:B------:R-:W3:Y:S04]  /*80d40*/  LDL.LU R248, [R1+0x228] ;  /* 0x0002280001f87983 */ /* 0x000ee80000300800 */
[----:B------:R1:W-:Y:S04]  /*80d50*/  @P6 STG.E [R242.64], R249 ;  /* 0x000000f9f2006986 */ /* 0x0003e8000c101904 */
[----:B-1----:R-:W3:Y:S01]  /*80d60*/  LDL.LU R249, [R1+0x2244] ;  /* 0x0022440001f97983 */ /* 0x002ee20000300800 */
[----:B------:R-:W-:-:S02]  /*80d70*/  ISETP.LT.AND P1, PT, R250, c[0x0][0x178], !P1 ;  /* 0x00005e00fa007a0c */ /* 0x000fc40004f21270 */
[----:B------:R-:W-:Y:S02]  /*80d80*/  ISETP.LT.AND P2, PT, R211, c[0x0][0x178], !P0 ;  /* 0x00005e00d3007a0c */ /* 0x000fe40004741270 */
[C---:B------:R-:W-:Y:S01]  /*80d90*/  IADD3 R3, R0.reuse, c[0x0][0x198], RZ ;  /* 0x0000660000037a10 */ /* 0x040fe20007ffe0ff */
[----:B------:R-:W-:Y:S01]  /*80da0*/  IMAD.WIDE R232, R0, 0x4, R204 ;  /* 0x0000000400e87825 */ /* 0x000fe200078e02cc */
[----:B------:R-:W-:Y:S01]  /*80db0*/  ISETP.LT.AND P3, PT, R187, c[0x0][0x178], !P0 ;  /* 0x00005e00bb007a0c */ /* 0x000fe20004761270 */
[----:B------:R-:W3:Y:S01]  /*80dc0*/  LDL.LU R244, [R1+0x2248] ;  /* 0x0022480001f47983 */ /* 0x000ee20000300800 */
[----:B------:R-:W-:Y:S02]  /*80dd0*/  ISETP.LT.AND P5, PT, R251, c[0x0][0x178], !P0 ;  /* 0x00005e00fb007a0c */ /* 0x000fe400047a1270 */
[----:B------:R-:W-:Y:S01]  /*80de0*/  ISETP.LT.AND P0, PT, R250, c[0x0][0x178], !P0 ;  /* 0x00005e00fa007a0c */ /* 0x000fe20004701270 */
[C---:B------:R-:W-:Y:S01]  /*80df0*/  IMAD.WIDE R240, R3.reuse, 0x4, R238 ;  /* 0x0000000403f07825 */ /* 0x040fe200078e02ee */
[----:B------:R-:W3:Y:S03]  /*80e00*/  LDL.LU R245, [R1+0x178] ;  /* 0x0001780001f57983 */ /* 0x000ee60000300800 */
[C---:B------:R-:W-:Y:S01]  /*80e10*/  IMAD.WIDE R242, R3.reuse, 0x4, R236 ;  /* 0x0000000403f27825 */ /* 0x040fe200078e02ec */
[----:B----4-:R1:W-:Y:S04]  /*80e20*/  @P1 STG.E [R232.64], R234 ;  /* 0x000000eae8001986 */ /* 0x0103e8000c101904 */
[----:B------:R4:W-:Y:S04]  /*80e30*/  @P2 STG.E [R240.64], R246 ;  /* 0x000000f6f0002986 */ /* 0x0009e8000c101904 */
[----:B------:R4:W-:Y:S01]  /*80e40*/  @P3 STG.E [R242.64], R247 ;  /* 0x000000f7f2003986 */ /* 0x0009e2000c101904 */
[----:B-1----:R-:W-:-:S04]  /*80e50*/  IMAD.WIDE R232, R3, 0x4, R206 ;  /* 0x0000000403e87825 */ /* 0x002fc800078e02ce */
[----:B----4-:R-:W-:Y:S01]  /*80e60*/  IMAD.WIDE R240, R3, 0x4, R204 ;  /* 0x0000000403f07825 */ /* 0x010fe200078e02cc */
[----:B------:R-:W4:Y:S04]  /*80e70*/  LDL.LU R246, [R1+0x22c] ;  /* 0x00022c0001f67983 */ /* 0x000f280000300800 */
[----:B------:R-:W4:Y:S01]  /*80e80*/  LDL.LU R247, [R1+0x1cc] ;  /* 0x0001cc0001f77983 */ /* 0x000f220000300800 */
[----:B------:R-:W-:Y:S02]  /*80e90*/  ISETP.LT.AND P6, PT, R211, c[0x0][0x178], !P4 ;  /* 0x00005e00d3007a0c */ /* 0x000fe400067c1270 */
[----:B------:R-:W-:-:S05]  /*80ea0*/  IADD3 R0, R3, c[0x0][0x198], RZ ;  /* 0x0000660003007a10 */ /* 0x000fca0007ffe0ff */
[----:B------:R-:W-:Y:S01]  /*80eb0*/  IMAD.WIDE R242, R0, 0x4, R238 ;  /* 0x0000000400f27825 */ /* 0x000fe200078e02ee */
[----:B--2---:R1:W-:Y:S04]  /*80ec0*/  @P5 STG.E [R232.64], R231 ;  /* 0x000000e7e8005986 */ /* 0x0043e8000c101904 */
[----:B------:R2:W-:Y:S01]  /*80ed0*/  @P0 STG.E [R240.64], R235 ;  /* 0x000000ebf0000986 */ /* 0x0005e2000c101904 */
[----:B---3--:R-:W-:-:S03]  /*80ee0*/  ISETP.GE.AND P2, PT, R249, c[0x0][0x17c], PT ;  /* 0x00005f00f9007a0c */ /* 0x008fc60003f46270 */
[----:B------:R-:W3:Y:S04]  /*80ef0*/  LDL.LU R249, [R1+0x1ac] ;  /* 0x0001ac0001f97983 */ /* 0x000ee80000300800 */
[----:B-1----:R-:W3:Y:S04]  /*80f00*/  LDL.LU R231, [R1+0x17c] ;  /* 0x00017c0001e77983 */ /* 0x002ee80000300800 */
[----:B--2---:R-:W2:Y:S04]  /*80f10*/  LDL.LU R240, [R1+0x1c8] ;  /* 0x0001c80001f07983 */ /* 0x004ea80000300800 */
[----:B------:R-:W3:Y:S04]  /*80f20*/  LDL.LU R241, [R1+0x1a8] ;  /* 0x0001a80001f17983 */ /* 0x000ee80000300800 */
[----:B------:R1:W-:Y:S04]  /*80f30*/  @P6 STG.E [R242.64], R248 ;  /* 0x000000f8f2006986 */ /* 0x0003e8000c101904 */
[----:B-1----:R-:W4:Y:S01]  /*80f40*/  LDL.LU R248, [R1+0x2250] ;  /* 0x0022500001f87983 */ /* 0x002f220000300800 */
[----:B------:R-:W-:Y:S01]  /*80f50*/  ISETP.LT.AND P1, PT, R187, c[0x0][0x178], !P4 ;  /* 0x00005e00bb007a0c */ /* 0x000fe20006721270 */
[----:B------:R-:W-:Y:S01]  /*80f60*/  IMAD.WIDE R232, R0, 0x4, R236 ;  /* 0x0000000400e87825 */ /* 0x000fe200078e02ec */
[----:B------:R-:W-:Y:S01]  /*80f70*/  ISETP.LT.AND P3, PT, R251, c[0x0][0x178], !P4 ;  /* 0x00005e00fb007a0c */ /* 0x000fe20006761270 */
[----:B------:R-:W4:Y:S01]  /*80f80*/  LDL.LU R242, [R1+0x280] ;  /* 0x0002800001f27983 */ /* 0x000f220000300800 */
[----:B------:R-:W-:Y:S01]  /*80f90*/  ISETP.GE.AND P0, PT, R244, c[0x0][0x17c], PT ;  /* 0x00005f00f4007a0c */ /* 0x000fe20003f06270 */
[C---:B------:R-:W-:Y:S01]  /*80fa0*/  IMAD.WIDE R234, R0.reuse, 0x4, R206 ;  /* 0x0000000400ea7825 */ /* 0x040fe200078e02ce */
[----:B------:R-:W-:Y:S01]  /*80fb0*/  IADD3 R3, R0, c[0x0][0x198], RZ ;  /* 0x0000660000037a10 */ /* 0x000fe20007ffe0ff */
[----:B------:R-:W4:Y:S01]  /*80fc0*/  LDL.LU R243, [R1+0x250] ;  /* 0x0002500001f37983 */ /* 0x000f220000300800 */
[----:B------:R-:W-:-:S03]  /*80fd0*/  ISETP.LT.AND P4, PT, R250, c[0x0][0x178], !P4 ;  /* 0x00005e00fa007a0c */ /* 0x000fc60006781270 */
[----:B------:R-:W4:Y:S01]  /*80fe0*/  LDL.LU R244, [R1+0x240] ;  /* 0x0002400001f47983 */ /* 0x000f220000300800 */
[----:B------:R-:W-:Y:S02]  /*80ff0*/  ISETP.LT.AND P5, PT, R211, c[0x0][0x178], !P2 ;  /* 0x00005e00d3007a0c */ /* 0x000fe400057a1270 */
[----:B------:R-:W-:Y:S01]  /*81000*/  ISETP.LT.AND P6, PT, R187, c[0x0][0x178], !P2 ;  /* 0x00005e00bb007a0c */ /* 0x000fe200057c1270 */
[----:B--2---:R1:W-:Y:S02]  /*81010*/  @P1 STG.E [R232.64], R240 ;  /* 0x000000f0e8001986 */ /* 0x0043e4000c101904 */
[----:B-1----:R-:W-:Y:S02]  /*81020*/  IMAD.WIDE R232, R0, 0x4, R204 ;  /* 0x0000000400e87825 */ /* 0x002fe400078e02cc */
[----:B------:R-:W2:Y:S04]  /*81030*/  LDL.LU R0, [R1+0x224c] ;  /* 0x00224c0001007983 */ /* 0x000ea80000300800 */
[----:B---3--:R1:W-:Y:S01]  /*81040*/  @P3 STG.E [R234.64], R241 ;  /* 0x000000f1ea003986 */ /* 0x0083e2000c101904 */
[----:B------:R-:W-:-:S02]  /*81050*/  ISETP.LT.AND P3, PT, R251, c[0x0][0x178], !P2 ;  /* 0x00005e00fb007a0c */ /* 0x000fc40005761270 */
[----:B------:R-:W-:Y:S01]  /*81060*/  ISETP.LT.AND P2, PT, R250, c[0x0][0x178], !P2 ;  /* 0x00005e00fa007a0c */ /* 0x000fe20005741270 */
[----:B------:R3:W-:Y:S01]  /*81070*/  @P4 STG.E [R232.64], R245 ;  /* 0x000000f5e8004986 */ /* 0x0007e2000c101904 */
[----:B-1----:R-:W-:-:S04]  /*81080*/  IMAD.WIDE R234, R3, 0x4, R238 ;  /* 0x0000000403ea7825 */ /* 0x002fc800078e02ee */
[C---:B------:R-:W-:Y:S01]  /*81090*/  IMAD.WIDE R240, R3.reuse, 0x4, R236 ;  /* 0x0000000403f07825 */ /* 0x040fe200078e02ec */
[----:B----4-:R1:W-:Y:S04]  /*810a0*/  @P5 STG.E [R234.64], R246 ;  /* 0x000000f6ea005986 */ /* 0x0103e8000c101904 */
[----:B---3--:R-:W3:Y:S01]  /*810b0*/  LDL.LU R245, [R1+0x210] ;  /* 0x0002100001f57983 */ /* 0x008ee20000300800 */
[----:B------:R-:W-:-:S03]  /*810c0*/  IMAD.WIDE R232, R3, 0x4, R206 ;  /* 0x0000000403e87825 */ /* 0x000fc600078e02ce */
[----:B------:R4:W-:Y:S04]  /*810d0*/  @P6 STG.E [R240.64], R247 ;  /* 0x000000f7f0006986 */ /* 0x0009e8000c101904 */
[----:B-1----:R-:W3:Y:S01]  /*810e0*/  LDL.LU R246, [R1+0x284] ;  /* 0x0002840001f67983 */ /* 0x002ee20000300800 */
[----:B------:R-:W-:-:S03]  /*810f0*/  IMAD.WIDE R234, R3, 0x4, R204 ;  /* 0x0000000403ea7825 */ /* 0x000fc600078e02cc */
[----:B----4-:R-:W4:Y:S04]  /*81100*/  LDL.LU R247, [R1+0x254] ;  /* 0x0002540001f77983 */ /* 0x010f280000300800 */
[----:B------:R1:W-:Y:S01]  /*81110*/  @P3 STG.E [R232.64], R249 ;  /* 0x000000f9e8003986 */ /* 0x0003e2000c101904 */
[----:B------:R-:W-:-:S03]  /*81120*/  ISETP.GE.AND P3, PT, R248, c[0x0][0x17c], PT ;  /* 0x00005f00f8007a0c */ /* 0x000fc60003f66270 */
[----:B------:R1:W-:Y:S04]  /*81130*/  @P2 STG.E [R234.64], R231 ;  /* 0x000000e7ea002986 */ /* 0x0003e8000c101904 */
[----:B-1----:R-:W4:Y:S04]  /*81140*/  LDL.LU R249, [R1+0x244] ;  /* 0x0002440001f97983 */ /* 0x002f280000300800 */
[----:B------:R-:W4:Y:S04]  /*81150*/  LDL.LU R231, [R1+0x214] ;  /* 0x0002140001e77983 */ /* 0x000f280000300800 */
[----:B------:R-:W4:Y:S01]  /*81160*/  LDL.LU R248, [R1+0x2e0] ;  /* 0x0002e00001f87983 */ /* 0x000f220000300800 */
[----:B------:R-:W-:-:S02]  /*81170*/  ISETP.LT.AND P4, PT, R211, c[0x0][0x178], !P0 ;  /* 0x00005e00d3007a0c */ /* 0x000fc40004781270 */
[----:B------:R-:W-:Y:S02]  /*81180*/  IADD3 R3, R3, c[0x0][0x198], RZ ;  /* 0x0000660003037a10 */ /* 0x000fe40007ffe0ff */
[----:B------:R-:W-:Y:S02]  /*81190*/  ISETP.LT.AND P5, PT, R187, c[0x0][0x178], !P0 ;  /* 0x00005e00bb007a0c */ /* 0x000fe400047a1270 */
[----:B------:R-:W-:Y:S01]  /*811a0*/  ISETP.LT.AND P6, PT, R251, c[0x0][0x178], !P0 ;  /* 0x00005e00fb007a0c */ /* 0x000fe200047c1270 */
[----:B------:R-:W-:Y:S01]  /*811b0*/  IMAD.WIDE R240, R3, 0x4, R238 ;  /* 0x0000000403f07825 */ /* 0x000fe200078e02ee */
[----:B------:R-:W-:-:S03]  /*811c0*/  ISETP.LT.AND P0, PT, R250, c[0x0][0x178], !P0 ;  /* 0x00005e00fa007a0c */ /* 0x000fc60004701270 */
[C---:B------:R-:W-:Y:S02]  /*811d0*/  IMAD.WIDE R232, R3.reuse, 0x4, R236 ;  /* 0x0000000403e87825 */ /* 0x040fe400078e02ec */
[----:B------:R-:W-:Y:S02]  /*811e0*/  @P4 STG.E [R240.64], R242 ;  /* 0x000000f2f0004986 */ /* 0x000fe4000c101904 */
[----:B------:R-:W-:Y:S02]  /*811f0*/  IMAD.WIDE R234, R3, 0x4, R206 ;  /* 0x0000000403ea7825 */ /* 0x000fe400078e02ce */
[----:B------:R1:W-:Y:S04]  /*81200*/  @P5 STG.E [R232.64], R243 ;  /* 0x000000f3e8005986 */ /* 0x0003e8000c101904 */
[----:B------:R1:W-:Y:S01]  /*81210*/  @P6 STG.E [R234.64], R244 ;  /* 0x000000f4ea006986 */ /* 0x0003e2000c101904 */
[----:B------:R-:W-:-:S03]  /*81220*/  ISETP.LT.AND P6, PT, R211, c[0x0][0x178], !P3 ;  /* 0x00005e00d3007a0c */ /* 0x000fc60005fc1270 */
[----:B-1----:R-:W4:Y:S01]  /*81230*/  LDL.LU R243, [R1+0x2254] ;  /* 0x0022540001f37983 */ /* 0x002f220000300800 */
[----:B------:R-:W-:-:S03]  /*81240*/  IMAD.WIDE R234, R3, 0x4, R204 ;  /* 0x0000000403ea7825 */ /* 0x000fc600078e02cc */
[----:B------:R-:W4:Y:S01]  /*81250*/  LDL.LU R242, [R1+0x2258] ;  /* 0x0022580001f27983 */ /* 0x000f220000300800 */
[----:B--2---:R-:W-:-:S04]  /*81260*/  ISETP.GE.AND P1, PT, R0, c[0x0][0x17c], PT ;  /* 0x00005f0000007a0c */ /* 0x004fc80003f26270 */
[----:B------:R-:W-:Y:S02]  /*81270*/  ISETP.LT.AND P2, PT, R211, c[0x0][0x178], !P1 ;  /* 0x00005e00d3007a0c */ /* 0x000fe40004f41270 */
[----:B------:R-:W-:Y:S02]  /*81280*/  ISETP.LT.AND P4, PT, R187, c[0x0][0x178], !P1 ;  /* 0x00005e00bb007a0c */ /* 0x000fe40004f81270 */
[----:B------:R-:W-:Y:S02]  /*81290*/  IADD3 R0, R3, c[0x0][0x198], RZ ;  /* 0x0000660003007a10 */ /* 0x000fe40007ffe0ff */
[----:B------:R-:W-:Y:S02]  /*812a0*/  ISETP.LT.AND P5, PT, R251, c[0x0][0x178], !P1 ;  /* 0x00005e00fb007a0c */ /* 0x000fe40004fa1270 */
[----:B------:R-:W-:Y:S01]  /*812b0*/  ISETP.LT.AND P1, PT, R250, c[0x0][0x178], !P1 ;  /* 0x00005e00fa007a0c */ /* 0x000fe20004f21270 */
[C---:B------:R-:W-:Y:S01]  /*812c0*/  IMAD.WIDE R240, R0.reuse, 0x4, R238 ;  /* 0x0000000400f07825 */ /* 0x040fe200078e02ee */
[----:B------:R-:W-:-:S03]  /*812d0*/  IADD3 R3, R0, c[0x0][0x198], RZ ;  /* 0x0000660000037a10 */ /* 0x000fc60007ffe0ff */
[C---:B------:R-:W-:Y:S01]  /*812e0*/  IMAD.WIDE R232, R0.reuse, 0x4, R236 ;  /* 0x0000000400e87825 */ /* 0x040fe200078e02ec */
[----:B---3--:R1:W-:Y:S04]  /*812f0*/  @P0 STG.E [R234.64], R245 ;  /* 0x000000f5ea000986 */ /* 0x0083e8000c101904 */
[----:B------:R2:W-:Y:S01]  /*81300*/  @P2 STG.E [R240.64], R246 ;  /* 0x000000f6f0002986 */ /* 0x0005e2000c101904 */
[----:B-1----:R-:W-:-:S03]  /*81310*/  IMAD.WIDE R234, R0, 0x4, R204 ;  /* 0x0000000400ea7825 */ /* 0x002fc600078e02cc */
[----:B------:R-:W3:Y:S04]  /*81320*/  LDL.LU R245, [R1+0x230] ;  /* 0x0002300001f57983 */ /* 0x000ee80000300800 */
[----:B----4-:R1:W-:Y:S01]  /*81330*/  @P4 STG.E [R232.64], R247 ;  /* 0x000000f7e8004986 */ /* 0x0103e2000c101904 */
[----:B--2---:R-:W-:-:S03]  /*81340*/  IMAD.WIDE R240, R3, 0x4, R238 ;  /* 0x0000000403f07825 */ /* 0x004fc600078e02ee */
[----:B------:R-:W2:Y:S01]  /*81350*/  LDL.LU R246, [R1+0x2e4] ;  /* 0x0002e40001f67983 */ /* 0x000ea20000300800 */
[----:B-1----:R-:W-:-:S03]  /*81360*/  IMAD.WIDE R232, R0, 0x4, R206 ;  /* 0x0000000400e87825 */ /* 0x002fc600078e02ce */
[----:B------:R-:W4:Y:S04]  /*81370*/  LDL.LU R247, [R1+0x294] ;  /* 0x0002940001f77983 */ /* 0x000f280000300800 */
[----:B------:R1:W-:Y:S04]  /*81380*/  @P5 STG.E [R232.64], R249 ;  /* 0x000000f9e8005986 */ /* 0x0003e8000c101904 */
[----:B------:R1:W-:Y:S04]  /*81390*/  @P1 STG.E [R234.64], R231 ;  /* 0x000000e7ea001986 */ /* 0x0003e8000c101904 */
[----:B------:R1:W-:Y:S04]  /*813a0*/  @P6 STG.E [R240.64], R248 ;  /* 0x000000f8f0006986 */ /* 0x0003e8000c101904 */
[----:B-1----:R-:W2:Y:S04]  /*813b0*/  LDL.LU R249, [R1+0x264] ;  /* 0x0002640001f97983 */ /* 0x002ea80000300800 */
[----:B------:R-:W2:Y:S04]  /*813c0*/  LDL.LU R231, [R1+0x234] ;  /* 0x0002340001e77983 */ /* 0x000ea80000300800 */
[----:B------:R-:W2:Y:S04]  /*813d0*/  LDL.LU R240, [R1+0x290] ;  /* 0x0002900001f07983 */ /* 0x000ea80000300800 */
[----:B------:R-:W3:Y:S04]  /*813e0*/  LDL.LU R241, [R1+0x260] ;  /* 0x0002600001f17983 */ /* 0x000ee80000300800 */
[----:B------:R-:W3:Y:S01]  /*813f0*/  LDL.LU R248, [R1+0x2260] ;  /* 0x0022600001f87983 */ /* 0x000ee20000300800 */
[----:B------:R-:W-:Y:S01]  /*81400*/  ISETP.LT.AND P0, PT, R187, c[0x0][0x178], !P3 ;  /* 0x00005e00bb007a0c */ /* 0x000fe20005f01270 */
[C---:B------:R-:W-:Y:S01]  /*81410*/  IMAD.WIDE R232, R3.reuse, 0x4, R236 ;  /* 0x0000000403e87825 */ /* 0x040fe200078e02ec */
[----:B------:R-:W-:-:S03]  /*81420*/  IADD3 R0, R3, c[0x0][0x198], RZ ;  /* 0x0000660003007a10 */ /* 0x000fc60007ffe0ff */
[----:B------:R-:W-:Y:S01]  /*81430*/  IMAD.WIDE R234, R3, 0x4, R206 ;  /* 0x0000000403ea7825 */ /* 0x000fe200078e02ce */
[----:B------:R-:W-:Y:S02]  /*81440*/  ISETP.GE.AND P2, PT, R243, c[0x0][0x17c], PT ;  /* 0x00005f00f3007a0c */ /* 0x000fe40003f46270 */
[----:B------:R-:W-:Y:S02]  /*81450*/  ISETP.GE.AND P1, PT, R242, c[0x0][0x17c], PT ;  /* 0x00005f00f2007a0c */ /* 0x000fe40003f26270 */
[----:B------:R-:W4:Y:S01]  /*81460*/  LDL.LU R242, [R1+0x340] ;  /* 0x0003400001f27983 */ /* 0x000f220000300800 */
[----:B------:R-:W-:-:S03]  /*81470*/  ISETP.LT.AND P4, PT, R251, c[0x0][0x178], !P3 ;  /* 0x00005e00fb007a0c */ /* 0x000fc60005f81270 */
[----:B------:R-:W4:Y:S04]  /*81480*/  LDL.LU R243, [R1+0x300] ;  /* 0x0003000001f37983 */ /* 0x000f280000300800 */
[----:B------:R-:W4:Y:S01]  /*81490*/  LDL.LU R244, [R1+0x2a0] ;  /* 0x0002a00001f47983 */ /* 0x000f220000300800 */
[----:B------:R-:W-:Y:S02]  /*814a0*/  ISETP.LT.AND P3, PT, R250, c[0x0][0x178], !P3 ;  /* 0x00005e00fa007a0c */ /* 0x000fe40005f61270 */
[----:B------:R-:W-:Y:S02]  /*814b0*/  ISETP.LT.AND P5, PT, R211, c[0x0][0x178], !P2 ;  /* 0x00005e00d3007a0c */ /* 0x000fe400057a1270 */
[----:B------:R-:W-:Y:S01]  /*814c0*/  ISETP.LT.AND P6, PT, R187, c[0x0][0x178], !P2 ;  /* 0x00005e00bb007a0c */ /* 0x000fe200057c1270 */
[----:B--2---:R1:W-:Y:S02]  /*814d0*/  @P0 STG.E [R232.64], R240 ;  /* 0x000000f0e8000986 */ /* 0x0043e4000c101904 */
[----:B-1----:R-:W-:-:S02]  /*814e0*/  IMAD.WIDE R232, R3, 0x4, R204 ;  /* 0x0000000403e87825 */ /* 0x002fc400078e02cc */
[----:B------:R-:W2:Y:S04]  /*814f0*/  LDL.LU R3, [R1+0x225c] ;  /* 0x00225c0001037983 */ /* 0x000ea80000300800 */
[----:B---3--:R1:W-:Y:S01]  /*81500*/  @P4 STG.E [R234.64], R241 ;  /* 0x000000f1ea004986 */ /* 0x0083e2000c101904 */
[----:B------:R-:W-:Y:S02]  /*81510*/  ISETP.LT.AND P4, PT, R251, c[0x0][0x178], !P2 ;  /* 0x00005e00fb007a0c */ /* 0x000fe40005781270 */
[----:B------:R-:W-:Y:S01]  /*81520*/  ISETP.LT.AND P2, PT, R250, c[0x0][0x178], !P2 ;  /* 0x00005e00fa007a0c */ /* 0x000fe20005741270 */
[----:B------:R3:W-:Y:S01]  /*81530*/  @P3 STG.E [R232.64], R245 ;  /* 0x000000f5e8003986 */ /* 0x0007e2000c101904 */
[----:B-1----:R-:W-:-:S04]  /*81540*/  IMAD.WIDE R234, R0, 0x4, R238 ;  /* 0x0000000400ea7825 */ /* 0x002fc800078e02ee */
[C---:B------:R-:W-:Y:S01]  /*81550*/  IMAD.WIDE R240, R0.reuse, 0x4, R236 ;  /* 0x0000000400f07825 */ /* 0x040fe200078e02ec */
[----:B------:R1:W-:Y:S03]  /*81560*/  @P5 STG.E [R234.64], R246 ;  /* 0x000000f6ea005986 */ /* 0x0003e6000c101904 */
[C---:B---3--:R-:W-:Y:S01]  /*81570*/  IMAD.WIDE R232, R0.reuse, 0x4, R206 ;  /* 0x0000000400e87825 */ /* 0x048fe200078e02ce */
[----:B------:R-:W3:Y:S04]  /*81580*/  LDL.LU R245, [R1+0x150] ;  /* 0x0001500001f57983 */ /* 0x000ee80000300800 */
[----:B----4-:R4:W-:Y:S04]  /*81590*/  @P6 STG.E [R240.64], R247 ;  /* 0x000000f7f0006986 */ /* 0x0109e8000c101904 */
[----:B-1----:R-:W3:Y:S01]  /*815a0*/  LDL.LU R246, [R1+0x344] ;  /* 0x0003440001f67983 */ /* 0x002ee20000300800 */
[----:B------:R-:W-:-:S03]  /*815b0*/  IMAD.WIDE R234, R0, 0x4, R204 ;  /* 0x0000000400ea7825 */ /* 0x000fc600078e02cc */
[----:B------:R1:W-:Y:S04]  /*815c0*/  @P4 STG.E [R232.64], R249 ;  /* 0x000000f9e8004986 */ /* 0x0003e8000c101904 */
[----:B----4-:R-:W4:Y:S01]  /*815d0*/  LDL.LU R247, [R1+0x304] ;  /* 0x0003040001f77983 */ /* 0x010f220000300800 */
[----:B------:R-:W-:-:S03]  /*815e0*/  ISETP.GE.AND P4, PT, R248, c[0x0][0x17c], PT ;  /* 0x00005f00f8007a0c */ /* 0x000fc60003f86270 */
[----:B------:R1:W-:Y:S04]  /*815f0*/  @P2 STG.E [R234.64], R231 ;  /* 0x000000e7ea002986 */ /* 0x0003e8000c101904 */
[----:B-1----:R-:W4:Y:S04]  /*81600*/  LDL.LU R249, [R1+0x2a4] ;  /* 0x0002a40001f97983 */ /* 0x002f280000300800 */
[----:B------:R-:W4:Y:S04]  /*81610*/  LDL.LU R231, [R1+0x154] ;  /* 0x0001540001e77983 */ /* 0x000f280000300800 */
[----:B------:R-:W4:Y:S01]  /*81620*/  LDL.LU R248, [R1+0x390] ;  /* 0x0003900001f87983 */ /* 0x000f220000300800 */
        /* <DEDUP_REMOVED lines=22> */
[C---:B---3--:R-:W-:Y:S02]  /*81790*/  IMAD.WIDE R234, R0.reuse, 0x4, R238 ;  /* 0x0000000400ea7825 */ /* 0x048fe400078e02ee */
[----:B------:R1:W-:Y:S04]  /*817a0*/  @P1 STG.E [R232.64], R245 ;  /* 0x000000f5e8001986 */ /* 0x0003e8000c101904 */
[----:B------:R3:W-:Y:S04]  /*817b0*/  @P2 STG.E [R234.64], R246 ;  /* 0x000000f6ea002986 */ /* 0x0007e8000c101904 */
[----:B----4-:R4:W-:Y:S01]  /*817c0*/  @P3 STG.E [R240.64], R247 ;  /* 0x000000f7f0003986 */ /* 0x0109e2000c101904 */
[----:B-1----:R-:W-:-:S03]  /*817d0*/  IMAD.WIDE R232, R0, 0x4, R206 ;  /* 0x0000000400e87825 */ /* 0x002fc600078e02ce */
[----:B------:R-:W2:Y:S01]  /*817e0*/  LDL.LU R242, [R1+0x2268] ;  /* 0x0022680001f27983 */ /* 0x000ea20000300800 */
[----:B---3--:R-:W-:-:S03]  /*817f0*/  IMAD.WIDE R234, R0, 0x4, R204 ;  /* 0x0000000400ea7825 */ /* 0x008fc600078e02cc */
[----:B------:R-:W3:Y:S01]  /*81800*/  LDL.LU R245, [R1+0x2d0] ;  /* 0x0002d00001f57983 */ /* 0x000ee20000300800 */
[----:B----4-:R-:W-:-:S03]  /*81810*/  IMAD.WIDE R240, R3, 0x4, R238 ;  /* 0x0000000403f07825 */ /* 0x010fc600078e02ee */
[----:B------:R-:W4:Y:S04]  /*81820*/  LDL.LU R246, [R1+0x394] ;  /* 0x0003940001f67983 */ /* 0x000f280000300800 */
[----:B------:R-:W3:Y:S04]  /*81830*/  LDL.LU R247, [R1+0x374] ;  /* 0x0003740001f77983 */ /* 0x000ee80000300800 */
[----:B------:R1:W-:Y:S04]  /*81840*/  @P5 STG.E [R232.64], R249 ;  /* 0x000000f9e8005986 */ /* 0x0003e8000c101904 */
[----:B------:R1:W-:Y:S04]  /*81850*/  @P0 STG.E [R234.64], R231 ;  /* 0x000000e7ea000986 */ /* 0x0003e8000c101904 */
[----:B------:R1:W-:Y:S04]  /*81860*/  @P6 STG.E [R240.64], R248 ;  /* 0x000000f8f0006986 */ /* 0x0003e8000c101904 */
[----:B-1----:R-:W3:Y:S04]  /*81870*/  LDL.LU R249, [R1+0x324] ;  /* 0x0003240001f97983 */ /* 0x002ee80000300800 */
[----:B------:R-:W3:Y:S04]  /*81880*/  LDL.LU R231, [R1+0x2d4] ;  /* 0x0002d40001e77983 */ /* 0x000ee80000300800 */
[----:B------:R-:W3:Y:S04]  /*81890*/  LDL.LU R240, [R1+0x370] ;  /* 0x0003700001f07983 */ /* 0x000ee80000300800 */
[----:B------:R-:W4:Y:S04]  /*818a0*/  LDL.LU R241, [R1+0x320] ;  /* 0x0003200001f17983 */ /* 0x000f280000300800 */
[----:B------:R-:W4:Y:S01]  /*818b0*/  LDL.LU R248, [R1+0x2270] ;  /* 0x0022700001f87983 */ /* 0x000f220000300800 */
[----:B------:R-:W-:-:S02]  /*818c0*/  ISETP.LT.AND P1, PT, R187, c[0x0][0x178], !P4 ;  /* 0x00005e00bb007a0c */ /* 0x000fc40006721270 */
[----:B------:R-:W-:Y:S01]  /*818d0*/  ISETP.LT.AND P3, PT, R251, c[0x0][0x178], !P4 ;  /* 0x00005e00fb007a0c */ /* 0x000fe20006761270 */
[----:B------:R-:W-:-:S04]  /*818e0*/  IMAD.WIDE R234, R3, 0x4, R236 ;  /* 0x0000000403ea7825 */ /* 0x000fc800078e02ec */
[C---:B------:R-:W-:Y:S01]  /*818f0*/  IMAD.WIDE R232, R3.reuse, 0x4, R206 ;  /* 0x0000000403e87825 */ /* 0x040fe200078e02ce */
[----:B------:R-:W-:Y:S02]  /*81900*/  IADD3 R0, R3, c[0x0][0x198], RZ ;  /* 0x0000660003007a10 */ /* 0x000fe40007ffe0ff */
[----:B------:R-:W-:Y:S02]  /*81910*/  ISETP.LT.AND P4, PT, R250, c[0x0][0x178], !P4 ;  /* 0x00005e00fa007a0c */ /* 0x000fe40006781270 */
[----:B--2---:R-:W-:-:S04]  /*81920*/  ISETP.GE.AND P2, PT, R243, c[0x0][0x17c], PT ;  /* 0x00005f00f3007a0c */ /* 0x004fc80003f46270 */
[----:B------:R-:W-:Y:S02]  /*81930*/  ISETP.LT.AND P5, PT, R211, c[0x0][0x178], !P2 ;  /* 0x00005e00d3007a0c */ /* 0x000fe400057a1270 */
[----:B------:R-:W-:Y:S02]  /*81940*/  ISETP.GE.AND P0, PT, R242, c[0x0][0x17c], PT ;  /* 0x00005f00f2007a0c */ /* 0x000fe40003f06270 */
[----:B------:R-:W2:Y:S04]  /*81950*/  LDL.LU R242, [R1+0x288] ;  /* 0x0002880001f27983 */ /* 0x000ea80000300800 */
[----:B------:R-:W2:Y:S04]  /*81960*/  LDL.LU R243, [R1+0x258] ;  /* 0x0002580001f37983 */ /* 0x000ea80000300800 */
[----:B------:R-:W2:Y:S01]  /*81970*/  LDL.LU R244, [R1+0x248] ;  /* 0x0002480001f47983 */ /* 0x000ea20000300800 */
[----:B------:R-:W-:-:S03]  /*81980*/  ISETP.LT.AND P6, PT, R187, c[0x0][0x178], !P2 ;  /* 0x00005e00bb007a0c */ /* 0x000fc600057c1270 */
[----:B---3--:R-:W-:Y:S04]  /*81990*/  @P1 STG.E [R234.64], R240 ;  /* 0x000000f0ea001986 */ /* 0x008fe8000c101904 */
[----:B----4-:R1:W-:Y:S02]  /*819a0*/  @P3 STG.E [R232.64], R241 ;  /* 0x000000f1e8003986 */ /* 0x0103e4000c101904 */
[----:B-1----:R-:W-:Y:S02]  /*819b0*/  IMAD.WIDE R232, R3, 0x4, R204 ;  /* 0x0000000403e87825 */ /* 0x002fe400078e02cc */
[----:B------:R-:W3:Y:S01]  /*819c0*/  LDL.LU R3, [R1+0x226c] ;  /* 0x00226c0001037983 */ /* 0x000ee20000300800 */
        /* <DEDUP_REMOVED lines=9> */
[----:B----4-:R-:W4:Y:S01]  /*81a60*/  LDL.LU R246, [R1+0x28c] ;  /* 0x00028c0001f67983 */ /* 0x010f220000300800 */
[----:B------:R-:W-:-:S03]  /*81a70*/  IMAD.WIDE R234, R0, 0x4, R206 ;  /* 0x0000000400ea7825 */ /* 0x000fc600078e02ce */
[----:B------:R-:W4:Y:S04]  /*81a80*/  LDL.LU R247, [R1+0x25c] ;  /* 0x00025c0001f77983 */ /* 0x000f280000300800 */
[----:B------:R1:W-:Y:S01]  /*81a90*/  @P3 STG.E [R234.64], R249 ;  /* 0x000000f9ea003986 */ /* 0x0003e2000c101904 */
        /* <DEDUP_REMOVED lines=9> */
[----:B---3--:R-:W-:Y:S02]  /*81b30*/  ISETP.GE.AND P1, PT, R3, c[0x0][0x17c], PT ;  /* 0x00005f0003007a0c */ /* 0x008fe40003f26270 */
[----:B------:R-:W-:-:S05]  /*81b40*/  IADD3 R3, R0, c[0x0][0x198], RZ ;  /* 0x0000660000037a10 */ /* 0x000fca0007ffe0ff */
[----:B------:R-:W-:Y:S01]  /*81b50*/  IMAD.WIDE R240, R3, 0x4, R238 ;  /* 0x0000000403f07825 */ /* 0x000fe200078e02ee */
[----:B------:R-:W-:-:S03]  /*81b60*/  ISETP.LT.AND P2, PT, R211, c[0x0][0x178], !P1 ;  /* 0x00005e00d3007a0c */ /* 0x000fc60004f41270 */
[----:B------:R-:W-:Y:S01]  /*81b70*/  IMAD.WIDE R232, R3, 0x4, R236 ;  /* 0x0000000403e87825 */ /* 0x000fe200078e02ec */
[----:B--2---:R1:W-:Y:S01]  /*81b80*/  @P4 STG.E [R240.64], R242 ;  /* 0x000000f2f0004986 */ /* 0x0043e2000c101904 */
        /* <DEDUP_REMOVED lines=14> */
[----:B----4-:R3:W-:Y:S04]  /*81c70*/  @P2 STG.E [R234.64], R246 ;  /* 0x000000f6ea002986 */ /* 0x0107e8000c101904 */
[----:B------:R4:W-:Y:S01]  /*81c80*/  @P4 STG.E [R240.64], R247 ;  /* 0x000000f7f0004986 */ /* 0x0009e2000c101904 */
        /* <DEDUP_REMOVED lines=23> */
[----:B------:R-:W-:Y:S02]  /*81e00*/  ISETP.LT.AND P6, PT, R187, c[0x0][0x178], !P2 ;  /* 0x00005e00bb007a0c */ /* 0x000fe400057c1270 */
[----:B------:R-:W-:Y:S02]  /*81e10*/  ISETP.GE.AND P1, PT, R242, c[0x0][0x17c], PT ;  /* 0x00005f00f2007a0c */ /* 0x000fe40003f26270 */
[----:B------:R-:W2:Y:S04]  /*81e20*/  LDL.LU R242, [R1+0x348] ;  /* 0x0003480001f27983 */ /* 0x000ea80000300800 */
[----:B------:R-:W2:Y:S04]  /*81e30*/  LDL.LU R243, [R1+0x308] ;  /* 0x0003080001f37983 */ /* 0x000ea80000300800 */
[----:B------:R-:W2:Y:S04]  /*81e40*/  LDL.LU R244, [R1+0x2a8] ;  /* 0x0002a80001f47983 */ /* 0x000ea80000300800 */
[----:B---3--:R-:W-:Y:S04]  /*81e50*/  @P0 STG.E [R234.64], R240 ;  /* 0x000000f0ea000986 */ /* 0x008fe8000c101904 */
[----:B----4-:R1:W-:Y:S01]  /*81e60*/  @P4 STG.E [R232.64], R241 ;  /* 0x000000f1e8004986 */ /* 0x0103e2000c101904 */
[----:B------:R-:W-:Y:S01]  /*81e70*/  ISETP.LT.AND P4, PT, R251, c[0x0][0x178], !P2 ;  /* 0x00005e00fb007a0c */ /* 0x000fe20005781270 */
[----:B-1----:R-:W-:-:S02]  /*81e80*/  IMAD.WIDE R232, R3, 0x4, R204 ;  /* 0x0000000403e87825 */ /* 0x002fc400078e02cc */
[----:B------:R-:W3:Y:S01]  /*81e90*/  LDL.LU R3, [R1+0x227c] ;  /* 0x00227c0001037983 */ /* 0x000ee20000300800 */
[----:B------:R-:W-:Y:S01]  /*81ea0*/  ISETP.LT.AND P2, PT, R250, c[0x0][0x178], !P2 ;  /* 0x00005e00fa007a0c */ /* 0x000fe20005741270 */
[----:B------:R-:W-:-:S04]  /*81eb0*/  IMAD.WIDE R234, R0, 0x4, R238 ;  /* 0x0000000400ea7825 */ /* 0x000fc800078e02ee */
[C---:B------:R-:W-:Y:S01]  /*81ec0*/  IMAD.WIDE R240, R0.reuse, 0x4, R236 ;  /* 0x0000000400f07825 */ /* 0x040fe200078e02ec */
[----:B------:R1:W-:Y:S04]  /*81ed0*/  @P3 STG.E [R232.64], R245 ;  /* 0x000000f5e8003986 */ /* 0x0003e8000c101904 */
[----:B------:R4:W-:Y:S04]  /*81ee0*/  @P5 STG.E [R234.64], R246 ;  /* 0x000000f6ea005986 */ /* 0x0009e8000c101904 */
[----:B------:R4:W-:Y:S04]  /*81ef0*/  @P6 STG.E [R240.64], R247 ;  /* 0x000000f7f0006986 */ /* 0x0009e8000c101904 */
[----:B-1----:R-:W3:Y:S01]  /*81f00*/  LDL.LU R245, [R1+0x158] ;  /* 0x0001580001f57983 */ /* 0x002ee20000300800 */
        /* <DEDUP_REMOVED lines=16> */
[----:B------:R-:W-:-:S04]  /*82010*/  IMAD.WIDE R234, R0, 0x4, R236 ;  /* 0x0000000400ea7825 */ /* 0x000fc800078e02ec */
[C---:B------:R-:W-:Y:S01]  /*82020*/  IMAD.WIDE R240, R0.reuse, 0x4, R206 ;  /* 0x0000000400f07825 */ /* 0x040fe200078e02ce */
[----:B--2---:R1:W-:Y:S04]  /*82030*/  @P3 STG.E [R232.64], R242 ;  /* 0x000000f2e8003986 */ /* 0x0043e8000c101904 */
[----:B------:R2:W-:Y:S04]  /*82040*/  @P5 STG.E [R234.64], R243 ;  /* 0x000000f3ea005986 */ /* 0x0005e8000c101904 */
[----:B------:R3:W-:Y:S01]  /*82050*/  @P6 STG.E [R240.64], R244 ;  /* 0x000000f4f0006986 */ /* 0x0007e2000c101904 */
[----:B------:R-:W-:Y:S01]  /*82060*/  ISETP.LT.AND P6, PT, R211, c[0x0][0x178], !P4 ;  /* 0x00005e00d3007a0c */ /* 0x000fe200067c1270 */
[----:B-1----:R-:W-:-:S02]  /*82070*/  IMAD.WIDE R232, R0, 0x4, R204 ;  /* 0x0000000400e87825 */ /* 0x002fc400078e02cc */
[----:B--2---:R-:W2:Y:S04]  /*82080*/  LDL.LU R243, [R1+0x2284] ;  /* 0x0022840001f37983 */ /* 0x004ea80000300800 */
[----:B------:R-:W2:Y:S01]  /*82090*/  LDL.LU R242, [R1+0x2288] ;  /* 0x0022880001f27983 */ /* 0x000ea20000300800 */
[----:B---3--:R-:W-:-:S04]  /*820a0*/  ISETP.GE.AND P0, PT, R3, c[0x0][0x17c], PT ;  /* 0x00005f0003007a0c */ /* 0x008fc80003f06270 */
        /* <DEDUP_REMOVED lines=25> */
[----:B------:R-:W-:Y:S01]  /*82240*/  ISETP.LT.AND P1, PT, R187, c[0x0][0x178], !P4 ;  /* 0x00005e00bb007a0c */ /* 0x000fe20006721270 */
[----:B------:R-:W-:Y:S01]  /*82250*/  IMAD.WIDE R232, R0, 0x4, R236 ;  /* 0x0000000400e87825 */ /* 0x000fe200078e02ec */
[----:B------:R-:W-:-:S02]  /*82260*/  ISETP.LT.AND P3, PT, R251, c[0x0][0x178], !P4 ;  /* 0x00005e00fb007a0c */ /* 0x000fc40006761270 */
[C---:B------:R-:W-:Y:S01]  /*82270*/  IADD3 R3, R0.reuse, c[0x0][0x198], RZ ;  /* 0x0000660000037a10 */ /* 0x040fe20007ffe0ff */
[----:B------:R-:W-:Y:S01]  /*82280*/  IMAD.WIDE R234, R0, 0x4, R206 ;  /* 0x0000000400ea7825 */ /* 0x000fe200078e02ce */
[----:B------:R-:W-:Y:S02]  /*82290*/  ISETP.LT.AND P4, PT, R250, c[0x0][0x178], !P4 ;  /* 0x00005e00fa007a0c */ /* 0x000fe40006781270 */
[----:B--2---:R-:W-:Y:S02]  /*822a0*/  ISETP.GE.AND P2, PT, R243, c[0x0][0x17c], PT ;  /* 0x00005f00f3007a0c */ /* 0x004fe40003f46270 */
[----:B------:R-:W-:Y:S02]  /*822b0*/  ISETP.GE.AND P0, PT, R242, c[0x0][0x17c], PT ;  /* 0x00005f00f2007a0c */ /* 0x000fe40003f06270 */
[----:B------:R-:W2:Y:S04]  /*822c0*/  LDL.LU R242, [R1+0x420] ;  /* 0x0004200001f27983 */ /* 0x000ea80000300800 */
[----:B------:R-:W2:Y:S04]  /*822d0*/  LDL.LU R243, [R1+0x3b0] ;  /* 0x0003b00001f37983 */ /* 0x000ea80000300800 */
[----:B------:R-:W2:Y:S01]  /*822e0*/  LDL.LU R244, [R1+0x3a0] ;  /* 0x0003a00001f47983 */ /* 0x000ea20000300800 */
[----:B------:R-:W-:-:S02]  /*822f0*/  ISETP.LT.AND P5, PT, R211, c[0x0][0x178], !P2 ;  /* 0x00005e00d3007a0c */ /* 0x000fc400057a1270 */
[----:B------:R-:W-:Y:S01]  /*82300*/  ISETP.LT.AND P6, PT, R187, c[0x0][0x178], !P2 ;  /* 0x00005e00bb007a0c */ /* 0x000fe200057c1270 */
[----:B---3--:R1:W-:Y:S02]  /*82310*/  @P1 STG.E [R232.64], R240 ;  /* 0x000000f0e8001986 */ /* 0x0083e4000c101904 */
[----:B-1----:R-:W-:Y:S02]  /*82320*/  IMAD.WIDE R232, R0, 0x4, R204 ;  /* 0x0000000400e87825 */ /* 0x002fe400078e02cc */
[----:B------:R-:W3:Y:S04]  /*82330*/  LDL.LU R0, [R1+0x228c] ;  /* 0x00228c0001007983 */ /* 0x000ee80000300800 */
[----:B----4-:R1:W-:Y:S01]  /*82340*/  @P3 STG.E [R234.64], R241 ;  /* 0x000000f1ea003986 */ /* 0x0103e2000c101904 */
[----:B------:R-:W-:-:S02]  /*82350*/  ISETP.LT.AND P3, PT, R251, c[0x0][0x178], !P2 ;  /* 0x00005e00fb007a0c */ /* 0x000fc40005761270 */
[----:B------:R-:W-:Y:S01]  /*82360*/  ISETP.LT.AND P2, PT, R250, c[0x0][0x178], !P2 ;  /* 0x00005e00fa007a0c */ /* 0x000fe20005741270 */
[----:B------:R4:W-:Y:S01]  /*82370*/  @P4 STG.E [R232.64], R245 ;  /* 0x000000f5e8004986 */ /* 0x0009e2000c101904 */
[----:B-1----:R-:W-:-:S04]  /*82380*/  IMAD.WIDE R234, R3, 0x4, R238 ;  /* 0x0000000403ea7825 */ /* 0x002fc800078e02ee */
[C---:B------:R-:W-:Y:S01]  /*82390*/  IMAD.WIDE R240, R3.reuse, 0x4, R236 ;  /* 0x0000000403f07825 */ /* 0x040fe200078e02ec */
[----:B------:R1:W-:Y:S04]  /*823a0*/  @P5 STG.E [R234.64], R246 ;  /* 0x000000f6ea005986 */ /* 0x0003e8000c101904 */
[----:B----4-:R-:W3:Y:S01]  /*823b0*/  LDL.LU R245, [R1+0x1e0] ;  /* 0x0001e00001f57983 */ /* 0x010ee20000300800 */
[----:B------:R-:W-:-:S03]  /*823c0*/  IMAD.WIDE R232, R3, 0x4, R206 ;  /* 0x0000000403e87825 */ /* 0x000fc600078e02ce */
[----:B------:R1:W-:Y:S04]  /*823d0*/  @P6 STG.E [R240.64], R247 ;  /* 0x000000f7f0006986 */ /* 0x0003e8000c101904 */
[----:B-1----:R-:W3:Y:S01]  /*823e0*/  LDL.LU R246, [R1+0x424] ;  /* 0x0004240001f67983 */ /* 0x002ee20000300800 */
[----:B------:R-:W-:-:S03]  /*823f0*/  IMAD.WIDE R234, R3, 0x4, R204 ;  /* 0x0000000403ea7825 */ /* 0x000fc600078e02cc */
[----:B------:R-:W3:Y:S04]  /*82400*/  LDL.LU R247, [R1+0x3b4] ;  /* 0x0003b40001f77983 */ /* 0x000ee80000300800 */
[----:B------:R1:W-:Y:S01]  /*82410*/  @P3 STG.E [R232.64], R249 ;  /* 0x000000f9e8003986 */ /* 0x0003e2000c101904 */
[----:B------:R-:W-:-:S03]  /*82420*/  ISETP.GE.AND P3, PT, R248, c[0x0][0x17c], PT ;  /* 0x00005f00f8007a0c */ /* 0x000fc60003f66270 */
[----:B------:R1:W-:Y:S04]  /*82430*/  @P2 STG.E [R234.64], R231 ;  /* 0x000000e7ea002986 */ /* 0x0003e8000c101904 */
[----:B-1----:R-:W3:Y:S04]  /*82440*/  LDL.LU R249, [R1+0x3a4] ;  /* 0x0003a40001f97983 */ /* 0x002ee80000300800 */
[----:B------:R-:W3:Y:S04]  /*82450*/  LDL.LU R231, [R1+0x1e4] ;  /* 0x0001e40001e77983 */ /* 0x000ee80000300800 */
[----:B------:R-:W3:Y:S01]  /*82460*/  LDL.LU R248, [R1+0x460] ;  /* 0x0004600001f87983 */ /* 0x000ee20000300800 */
[----:B------:R-:W-:-:S02]  /*82470*/  ISETP.LT.AND P4, PT, R211, c[0x0][0x178], !P0 ;  /* 0x00005e00d3007a0c */ /* 0x000fc40004781270 */
[----:B------:R-:W-:Y:S02]  /*82480*/  IADD3 R3, R3, c[0x0][0x198], RZ ;  /* 0x0000660003037a10 */ /* 0x000fe40007ffe0ff */
[----:B------:R-:W-:Y:S02]  /*82490*/  ISETP.LT.AND P5, PT, R187, c[0x0][0x178], !P0 ;  /* 0x00005e00bb007a0c */ /* 0x000fe400047a1270 */
[----:B------:R-:W-:Y:S01]  /*824a0*/  ISETP.LT.AND P6, PT, R251, c[0x0][0x178], !P0 ;  /* 0x00005e00fb007a0c */ /* 0x000fe200047c1270 */
[----:B------:R-:W-:Y:S01]  /*824b0*/  IMAD.WIDE R240, R3, 0x4, R238 ;  /* 0x0000000403f07825 */ /* 0x000fe200078e02ee */
[----:B------:R-:W-:-:S03]  /*824c0*/  ISETP.LT.AND P0, PT, R250, c[0x0][0x178], !P0 ;  /* 0x00005e00fa007a0c */ /* 0x000fc60004701270 */
[----:B------:R-:W-:-:S04]  /*824d0*/  IMAD.WIDE R232, R3, 0x4, R236 ;  /* 0x0000000403e87825 */ /* 0x000fc800078e02ec */
[----:B------:R-:W-:Y:S01]  /*824e0*/  IMAD.WIDE R234, R3, 0x4, R206 ;  /* 0x0000000403ea7825 */ /* 0x000fe200078e02ce */
[----:B--2---:R-:W-:Y:S04]  /*824f0*/  @P4 STG.E [R240.64], R242 ;  /* 0x000000f2f0004986 */ /* 0x004fe8000c101904 */
[----:B------:R1:W-:Y:S04]  /*82500*/  @P5 STG.E [R232.64], R243 ;  /* 0x000000f3e8005986 */ /* 0x0003e8000c101904 */
[----:B------:R2:W-:Y:S01]  /*82510*/  @P6 STG.E [R234.64], R244 ;  /* 0x000000f4ea006986 */ /* 0x0005e2000c101904 */
[----:B------:R-:W-:-:S03]  /*82520*/  ISETP.LT.AND P6, PT, R211, c[0x0][0x178], !P3 ;  /* 0x00005e00d3007a0c */ /* 0x000fc60005fc1270 */
[----:B-1----:R-:W4:Y:S01]  /*82530*/  LDL.LU R243, [R1+0x2294] ;  /* 0x0022940001f37983 */ /* 0x002f220000300800 */
[----:B--2---:R-:W-:-:S03]  /*82540*/  IMAD.WIDE R234, R3, 0x4, R204 ;  /* 0x0000000403ea7825 */ /* 0x004fc600078e02cc */
[----:B------:R-:W4:Y:S01]  /*82550*/  LDL.LU R242, [R1+0x2298] ;  /* 0x0022980001f27983 */ /* 0x000f220000300800 */
        /* <DEDUP_REMOVED lines=10> */
[----:B------:R3:W-:Y:S01]  /*82600*/  @P2 STG.E [R240.64], R246 ;  /* 0x000000f6f0002986 */ /* 0x0007e2000c101904 */
[----:B-1----:R-:W-:-:S03]  /*82610*/  IMAD.WIDE R234, R0, 0x4, R204 ;  /* 0x0000000400ea7825 */ /* 0x002fc600078e02cc */
[----:B------:R-:W2:Y:S04]  /*82620*/  LDL.LU R245, [R1+0x1f0] ;  /* 0x0001f00001f57983 */ /* 0x000ea80000300800 */
[----:B------:R1:W-:Y:S01]  /*82630*/  @P4 STG.E [R232.64], R247 ;  /* 0x000000f7e8004986 */ /* 0x0003e2000c101904 */
[----:B---3--:R-:W-:-:S03]  /*82640*/  IMAD.WIDE R240, R3, 0x4, R238 ;  /* 0x0000000403f07825 */ /* 0x008fc600078e02ee */
[----:B------:R-:W3:Y:S01]  /*82650*/  LDL.LU R246, [R1+0x464] ;  /* 0x0004640001f67983 */ /* 0x000ee20000300800 */
[----:B-1----:R-:W-:-:S03]  /*82660*/  IMAD.WIDE R232, R0, 0x4, R206 ;  /* 0x0000000400e87825 */ /* 0x002fc600078e02ce */
[----:B------:R-:W2:Y:S04]  /*82670*/  LDL.LU R247, [R1+0x434] ;  /* 0x0004340001f77983 */ /* 0x000ea80000300800 */
        /* <DEDUP_REMOVED lines=12> */
[----:B------:R-:W-:Y:S02]  /*82740*/  ISETP.LT.AND P4, PT, R251, c[0x0][0x178], !P3 ;  /* 0x00005e00fb007a0c */ /* 0x000fe40005f81270 */
[----:B------:R-:W-:Y:S02]  /*82750*/  ISETP.LT.AND P3, PT, R250, c[0x0][0x178], !P3 ;  /* 0x00005e00fa007a0c */ /* 0x000fe40005f61270 */
[----:B----4-:R-:W-:Y:S02]  /*82760*/  ISETP.GE.AND P2, PT, R243, c[0x0][0x17c], PT ;  /* 0x00005f00f3007a0c */ /* 0x010fe40003f46270 */
[----:B------:R-:W-:Y:S02]  /*82770*/  ISETP.GE.AND P1, PT, R242, c[0x0][0x17c], PT ;  /* 0x00005f00f2007a0c */ /* 0x000fe40003f26270 */
[----:B------:R-:W4:Y:S04]  /*82780*/  LDL.LU R242, [R1+0x580] ;  /* 0x0005800001f27983 */ /* 0x000f280000300800 */
[----:B------:R-:W4:Y:S04]  /*82790*/  LDL.LU R243, [R1+0x4a0] ;  /* 0x0004a00001f37983 */ /* 0x000f280000300800 */
[----:B------:R-:W4:Y:S01]  /*827a0*/  LDL.LU R244, [R1+0x440] ;  /* 0x0004400001f47983 */ /* 0x000f220000300800 */
[----:B------:R-:W-:-:S02]  /*827b0*/  ISETP.LT.AND P5, PT, R211, c[0x0][0x178], !P2 ;  /* 0x00005e00d3007a0c */ /* 0x000fc400057a1270 */
        /* <DEDUP_REMOVED lines=10> */
[----:B------:R1:W-:Y:S03]  /*82860*/  @P5 STG.E [R234.64], R246 ;  /* 0x000000f6ea005986 */ /* 0x0003e6000c101904 */
[C---:B---3--:R-:W-:Y:S01]  /*82870*/  IMAD.WIDE R232, R0.reuse, 0x4, R206 ;  /* 0x0000000400e87825 */ /* 0x048fe200078e02ce */
[----:B------:R-:W3:Y:S04]  /*82880*/  LDL.LU R245, [R1+0x1d0] ;  /* 0x0001d00001f57983 */ /* 0x000ee80000300800 */
[----:B------:R1:W-:Y:S04]  /*82890*/  @P6 STG.E [R240.64], R247 ;  /* 0x000000f7f0006986 */ /* 0x0003e8000c101904 */
[----:B-1----:R-:W3:Y:S01]  /*828a0*/  LDL.LU R246, [R1+0x584] ;  /* 0x0005840001f67983 */ /* 0x002ee20000300800 */
[----:B------:R-:W-:-:S03]  /*828b0*/  IMAD.WIDE R234, R0, 0x4, R204 ;  /* 0x0000000400ea7825 */ /* 0x000fc600078e02cc */
[----:B------:R1:W-:Y:S04]  /*828c0*/  @P4 STG.E [R232.64], R249 ;  /* 0x000000f9e8004986 */ /* 0x0003e8000c101904 */
[----:B------:R-:W3:Y:S01]  /*828d0*/  LDL.LU R247, [R1+0x4a4] ;  /* 0x0004a40001f77983 */ /* 0x000ee20000300800 */
[----:B------:R-:W-:-:S03]  /*828e0*/  ISETP.GE.AND P4, PT, R248, c[0x0][0x17c], PT ;  /* 0x00005f00f8007a0c */ /* 0x000fc60003f86270 */
[----:B------:R1:W-:Y:S04]  /*828f0*/  @P2 STG.E [R234.64], R231 ;  /* 0x000000e7ea002986 */ /* 0x0003e8000c101904 */
[----:B-1----:R-:W3:Y:S04]  /*82900*/  LDL.LU R249, [R1+0x444] ;  /* 0x0004440001f97983 */ /* 0x002ee80000300800 */
[----:B------:R-:W3:Y:S04]  /*82910*/  LDL.LU R231, [R1+0x1d4] ;  /* 0x0001d40001e77983 */ /* 0x000ee80000300800 */
[----:B------:R-:W3:Y:S01]  /*82920*/  LDL.LU R248, [R1+0x5b0] ;  /* 0x0005b00001f87983 */ /* 0x000ee20000300800 */
        /* <DEDUP_REMOVED lines=9> */
[----:B----4-:R1:W-:Y:S01]  /*829c0*/  @P3 STG.E [R240.64], R242 ;  /* 0x000000f2f0003986 */ /* 0x0103e2000c101904 */
        /* <DEDUP_REMOVED lines=12> */
[C---:B----4-:R-:W-:Y:S02]  /*82a90*/  IMAD.WIDE R234, R0.reuse, 0x4, R238 ;  /* 0x0000000400ea7825 */ /* 0x050fe400078e02ee */
[----:B---3--:R1:W-:Y:S04]  /*82aa0*/  @P1 STG.E [R232.64], R245 ;  /* 0x000000f5e8001986 */ /* 0x0083e8000c101904 */
[----:B------:R3:W-:Y:S04]  /*82ab0*/  @P2 STG.E [R234.64], R246 ;  /* 0x000000f6ea002986 */ /* 0x0007e8000c101904 */
        /* <DEDUP_REMOVED lines=47> */
[----:B------:R-:W4:Y:S04]  /*82db0*/  LDL.LU R248, [R1+0x3ac] ;  /* 0x0003ac0001f87983 */ /* 0x000f280000300800 */
[----:B------:R1:W-:Y:S04]  /*82dc0*/  @P2 STG.E [R232.64], R231 ;  /* 0x000000e7e8002986 */ /* 0x0003e8000c101904 */
[----:B-1----:R-:W4:Y:S04]  /*82dd0*/  LDL.LU R249, [R1+0x1ec] ;  /* 0x0001ec0001f97983 */ /* 0x002f280000300800 */
        /* <DEDUP_REMOVED lines=41> */
[----:B------:R-:W4:Y:S04]  /*83070*/  LDL.LU R231, [R1+0x22bc] ;  /* 0x0022bc0001e77983 */ /* 0x000f280000300800 */
[----:B------:R-:W4:Y:S01]  /*83080*/  LDL.LU R246, [R1+0x22c0] ;  /* 0x0022c00001f67983 */ /* 0x000f220000300800 */
[----:B------:R-:W-:-:S02]  /*83090*/  ISETP.LT.AND P0, PT, R187, c[0x0][0x178], !P3 ;  /* 0x00005e00bb007a0c */ /* 0x000fc40005f01270 */
[----:B------:R-:W-:Y:S01]  /*830a0*/  ISETP.LT.AND P4, PT, R251, c[0x0][0x178], !P3 ;  /* 0x00005e00fb007a0c */ /* 0x000fe20005f81270 */
[----:B------:R-:W-:-:S04]  /*830b0*/  IMAD.WIDE R234, R3, 0x4, R236 ;  /* 0x0000000403ea7825 */ /* 0x000fc800078e02ec */
[C---:B------:R-:W-:Y:S01]  /*830c0*/  IMAD.WIDE R232, R3.reuse, 0x4, R206 ;  /* 0x0000000403e87825 */ /* 0x040fe200078e02ce */
[----:B------:R-:W-:Y:S02]  /*830d0*/  IADD3 R0, R3, c[0x0][0x198], RZ ;  /* 0x0000660003007a10 */ /* 0x000fe40007ffe0ff */
[----:B--2---:R-:W-:Y:S02]  /*830e0*/  ISETP.GE.AND P2, PT, R243, c[0x0][0x17c], PT ;  /* 0x00005f00f3007a0c */ /* 0x004fe40003f46270 */
[----:B------:R-:W-:Y:S02]  /*830f0*/  ISETP.GE.AND P1, PT, R242, c[0x0][0x17c], PT ;  /* 0x00005f00f2007a0c */ /* 0x000fe40003f26270 */
[----:B------:R-:W2:Y:S04]  /*83100*/  LDL.LU R242, [R1+0x4a8] ;  /* 0x0004a80001f27983 */ /* 0x000ea80000300800 */
[----:B------:R-:W2:Y:S04]  /*83110*/  LDL.LU R243, [R1+0x448] ;  /* 0x0004480001f37983 */ /* 0x000ea80000300800 */
[----:B---3--:R-:W-:Y:S04]  /*83120*/  @P0 STG.E [R234.64], R240 ;  /* 0x000000f0ea000986 */ /* 0x008fe8000c101904 */
[----:B----4-:R1:W-:Y:S02]  /*83130*/  @P4 STG.E [R232.64], R241 ;  /* 0x000000f1e8004986 */ /* 0x0103e4000c101904 */
[----:B-1----:R-:W-:-:S02]  /*83140*/  IMAD.WIDE R232, R3, 0x4, R204 ;  /* 0x0000000403e87825 */ /* 0x002fc400078e02cc */
[----:B------:R-:W3:Y:S01]  /*83150*/  LDL.LU R3, [R1+0x588] ;  /* 0x0005880001037983 */ /* 0x000ee20000300800 */
[C---:B------:R-:W-:Y:S02]  /*83160*/  ISETP.LT.AND P3, PT, R250.reuse, c[0x0][0x178], !P3 ;  /* 0x00005e00fa007a0c */ /* 0x040fe40005f61270 */
[----:B------:R-:W-:Y:S02]  /*83170*/  ISETP.LT.AND P5, PT, R211, c[0x0][0x178], !P2 ;  /* 0x00005e00d3007a0c */ /* 0x000fe400057a1270 */
[----:B------:R-:W-:Y:S02]  /*83180*/  ISETP.LT.AND P6, PT, R187, c[0x0][0x178], !P2 ;  /* 0x00005e00bb007a0c */ /* 0x000fe400057c1270 */
[----:B------:R-:W-:Y:S02]  /*83190*/  ISETP.LT.AND P4, PT, R251, c[0x0][0x178], !P2 ;  /* 0x00005e00fb007a0c */ /* 0x000fe40005781270 */
[----:B------:R-:W-:Y:S01]  /*831a0*/  ISETP.LT.AND P2, PT, R250, c[0x0][0x178], !P2 ;  /* 0x00005e00fa007a0c */ /* 0x000fe20005741270 */
[----:B------:R-:W-:Y:S01]  /*831b0*/  IMAD.WIDE R234, R0, 0x4, R238 ;  /* 0x0000000400ea7825 */ /* 0x000fe200078e02ee */
[----:B------:R-:W-:-:S02]  /*831c0*/  ISETP.GE.AND P0, PT, R231, c[0x0][0x17c], PT ;  /* 0x00005f00e7007a0c */ /* 0x000fc40003f06270 */
[----:B------:R-:W4:Y:S01]  /*831d0*/  LDL.LU R231, [R1+0x23d0] ;  /* 0x0023d00001e77983 */ /* 0x000f220000300800 */
[----:B------:R-:W-:-:S03]  /*831e0*/  IMAD.WIDE R240, R0, 0x4, R236 ;  /* 0x0000000400f07825 */ /* 0x000fc600078e02ec */
[----:B------:R1:W-:Y:S04]  /*831f0*/  @P3 STG.E [R232.64], R244 ;  /* 0x000000f4e8003986 */ /* 0x0003e8000c101904 */
[----:B------:R1:W-:Y:S04]  /*83200*/  @P5 STG.E [R234.64], R245 ;  /* 0x000000f5ea005986 */ /* 0x0003e8000c101904 */
[----:B------:R1:W-:Y:S04]  /*83210*/  @P6 STG.E [R240.64], R247 ;  /* 0x000000f7f0006986 */ /* 0x0003e8000c101904 */
[----:B-1----:R-:W4:Y:S01]  /*83220*/  LDL.LU R244, [R1+0x1d8] ;  /* 0x0001d80001f47983 */ /* 0x002f220000300800 */
[----:B------:R-:W-:-:S03]  /*83230*/  IMAD.WIDE R232, R0, 0x4, R206 ;  /* 0x0000000400e87825 */ /* 0x000fc600078e02ce */
[----:B------:R-:W4:Y:S01]  /*83240*/  LDL.LU R245, [R1+0x58c] ;  /* 0x00058c0001f57983 */ /* 0x000f220000300800 */
        /* <DEDUP_REMOVED lines=11> */
[----:B------:R-:W-:-:S05]  /*83300*/  IADD3 R0, R0, c[0x0][0x198], RZ ;  /* 0x0000660000007a10 */ /* 0x000fca0007ffe0ff */
[----:B------:R-:W-:-:S04]  /*83310*/  IMAD.WIDE R232, R0, 0x4, R238 ;  /* 0x0000000400e87825 */ /* 0x000fc800078e02ee */
[----:B------:R-:W-:-:S04]  /*83320*/  IMAD.WIDE R234, R0, 0x4, R236 ;  /* 0x0000000400ea7825 */ /* 0x000fc800078e02ec */
[----:B------:R-:W-:Y:S01]  /*83330*/  IMAD.WIDE R240, R0, 0x4, R206 ;  /* 0x0000000400f07825 */ /* 0x000fe200078e02ce */
[----:B---3--:R-:W-:Y:S04]  /*83340*/  @P3 STG.E [R232.64], R3 ;  /* 0x00000003e8003986 */ /* 0x008fe8000c101904 */
[----:B--2---:R-:W-:Y:S04]  /*83350*/  @P5 STG.E [R234.64], R242 ;  /* 0x000000f2ea005986 */ /* 0x004fe8000c101904 */
[----:B------:R1:W-:Y:S04]  /*83360*/  @P6 STG.E [R240.64], R243 ;  /* 0x000000f3f0006986 */ /* 0x0003e8000c101904 */
[----:B-1----:R-:W2:Y:S04]  /*83370*/  LDL.LU R243, [R1+0x22c4] ;  /* 0x0022c40001f37983 */ /* 0x002ea80000300800 */
[----:B------:R-:W3:Y:S01]  /*83380*/  LDL.LU R242, [R1+0x22c8] ;  /* 0x0022c80001f27983 */ /* 0x000ee20000300800 */
[----:B------:R-:W-:-:S02]  /*83390*/  ISETP.LT.AND P1, PT, R250, c[0x0][0x178], !P1 ;  /* 0x00005e00fa007a0c */ /* 0x000fc40004f21270 */
[----:B------:R-:W-:Y:S02]  /*833a0*/  ISETP.LT.AND P2, PT, R211, c[0x0][0x178], !P0 ;  /* 0x00005e00d3007a0c */ /* 0x000fe40004741270 */
[----:B------:R-:W-:Y:S02]  /*833b0*/  ISETP.LT.AND P3, PT, R187, c[0x0][0x178], !P0 ;  /* 0x00005e00bb007a0c */ /* 0x000fe40004761270 */
[C---:B------:R-:W-:Y:S02]  /*833c0*/  IADD3 R3, R0.reuse, c[0x0][0x198], RZ ;  /* 0x0000660000037a10 */ /* 0x040fe40007ffe0ff */
[----:B------:R-:W-:Y:S01]  /*833d0*/  ISETP.LT.AND P5, PT, R251, c[0x0][0x178], !P0 ;  /* 0x00005e00fb007a0c */ /* 0x000fe200047a1270 */
[----:B------:R-:W-:Y:S01]  /*833e0*/  IMAD.WIDE R232, R0, 0x4, R204 ;  /* 0x0000000400e87825 */ /* 0x000fe200078e02cc */
[----:B------:R-:W-:Y:S02]  /*833f0*/  ISETP.LT.AND P0, PT, R250, c[0x0][0x178], !P0 ;  /* 0x00005e00fa007a0c */ /* 0x000fe40004701270 */
[----:B------:R-:W-:Y:S01]  /*83400*/  ISETP.LT.AND P6, PT, R211, c[0x0][0x178], !P4 ;  /* 0x00005e00d3007a0c */ /* 0x000fe200067c1270 */
[C---:B------:R-:W-:Y:S01]  /*83410*/  IMAD.WIDE R234, R3.reuse, 0x4, R238 ;  /* 0x0000000403ea7825 */ /* 0x040fe200078e02ee */
[----:B------:R-:W-:-:S03]  /*83420*/  IADD3 R0, R3, c[0x0][0x198], RZ ;  /* 0x0000660003007a10 */ /* 0x000fc60007ffe0ff */
[C---:B------:R-:W-:Y:S01]  /*83430*/  IMAD.WIDE R240, R3.reuse, 0x4, R236 ;  /* 0x0000000403f07825 */ /* 0x040fe200078e02ec */
[----:B----4-:R1:W-:Y:S04]  /*83440*/  @P1 STG.E [R232.64], R244 ;  /* 0x000000f4e8001986 */ /* 0x0103e8000c101904 */
[----:B------:R4:W-:Y:S04]  /*83450*/  @P2 STG.E [R234.64], R245 ;  /* 0x000000f5ea002986 */ /* 0x0009e8000c101904 */
[----:B------:R4:W-:Y:S01]  /*83460*/  @P3 STG.E [R240.64], R247 ;  /* 0x000000f7f0003986 */ /* 0x0009e2000c101904 */
[----:B-1----:R-:W-:-:S03]  /*83470*/  IMAD.WIDE R232, R3, 0x4, R206 ;  /* 0x0000000403e87825 */ /* 0x002fc600078e02ce */
[----:B------:R-:W3:Y:S01]  /*83480*/  LDL.LU R244, [R1+0x458] ;  /* 0x0004580001f47983 */ /* 0x000ee20000300800 */
[----:B----4-:R-:W-:-:S03]  /*83490*/  IMAD.WIDE R234, R3, 0x4, R204 ;  /* 0x0000000403ea7825 */ /* 0x010fc600078e02cc */
[----:B------:R-:W4:Y:S01]  /*834a0*/  LDL.LU R245, [R1+0x5bc] ;  /* 0x0005bc0001f57983 */ /* 0x000f220000300800 */
[----:B------:R-:W-:-:S03]  /*834b0*/  IMAD.WIDE R240, R0, 0x4, R238 ;  /* 0x0000000400f07825 */ /* 0x000fc600078e02ee */
[----:B------:R-:W4:Y:S04]  /*834c0*/  LDL.LU R247, [R1+0x59c] ;  /* 0x00059c0001f77983 */ /* 0x000f280000300800 */
[----:B------:R1:W-:Y:S04]  /*834d0*/  @P5 STG.E [R232.64], R248 ;  /* 0x000000f8e8005986 */ /* 0x0003e8000c101904 */
[----:B------:R1:W-:Y:S04]  /*834e0*/  @P0 STG.E [R234.64], R249 ;  /* 0x000000f9ea000986 */ /* 0x0003e8000c101904 */
[----:B------:R1:W-:Y:S04]  /*834f0*/  @P6 STG.E [R240.64], R246 ;  /* 0x000000f6f0006986 */ /* 0x0003e8000c101904 */
[----:B-1----:R-:W4:Y:S04]  /*83500*/  LDL.LU R248, [R1+0x52c] ;  /* 0x00052c0001f87983 */ /* 0x002f280000300800 */
[----:B------:R-:W4:Y:S04]  /*83510*/  LDL.LU R249, [R1+0x45c] ;  /* 0x00045c0001f97983 */ /* 0x000f280000300800 */
[----:B------:R-:W4:Y:S04]  /*83520*/  LDL.LU R240, [R1+0x598] ;  /* 0x0005980001f07983 */ /* 0x000f280000300800 */
[----:B------:R-:W4:Y:S01]  /*83530*/  LDL.LU R241, [R1+0x528] ;  /* 0x0005280001f17983 */ /* 0x000f220000300800 */
[----:B--2---:R-:W-:-:S03]  /*83540*/  ISETP.GE.AND P1, PT, R243, c[0x0][0x17c], PT ;  /* 0x00005f00f3007a0c */ /* 0x004fc60003f26270 */
[----:B------:R-:W2:Y:S01]  /*83550*/  LDL.LU R243, [R1+0x22cc] ;  /* 0x0022cc0001f37983 */ /* 0x000ea20000300800 */
[----:B---3--:R-:W-:-:S03]  /*83560*/  ISETP.GE.AND P0, PT, R242, c[0x0][0x17c], PT ;  /* 0x00005f00f2007a0c */ /* 0x008fc60003f06270 */
[----:B------:R-:W3:Y:S01]  /*83570*/  LDL.LU R242, [R1+0x22d0] ;  /* 0x0022d00001f27983 */ /* 0x000ee20000300800 */
[----:B------:R-:W-:Y:S02]  /*83580*/  ISETP.LT.AND P2, PT, R187, c[0x0][0x178], !P4 ;  /* 0x00005e00bb007a0c */ /* 0x000fe40006741270 */
[----:B------:R-:W-:Y:S01]  /*83590*/  ISETP.LT.AND P3, PT, R251, c[0x0][0x178], !P4 ;  /* 0x00005e00fb007a0c */ /* 0x000fe20006761270 */
[----:B------:R-:W-:Y:S01]  /*835a0*/  IMAD.WIDE R232, R0, 0x4, R236 ;  /* 0x0000000400e87825 */ /* 0x000fe200078e02ec */
[----:B------:R-:W-:Y:S01]  /*835b0*/  ISETP.LT.AND P4, PT, R250, c[0x0][0x178], !P4 ;  /* 0x00005e00fa007a0c */ /* 0x000fe20006781270 */
[----:B------:R-:W3:Y:S01]  /*835c0*/  LDL.LU R246, [R1+0x550] ;  /* 0x0005500001f67983 */ /* 0x000ee20000300800 */
[----:B------:R-:W-:Y:S01]  /*835d0*/  ISETP.LT.AND P5, PT, R211, c[0x0][0x178], !P1 ;  /* 0x00005e00d3007a0c */ /* 0x000fe20004fa1270 */
[C---:B------:R-:W-:Y:S01]  /*835e0*/  IMAD.WIDE R234, R0.reuse, 0x4, R206 ;  /* 0x0000000400ea7825 */ /* 0x040fe200078e02ce */
[----:B------:R-:W-:Y:S02]  /*835f0*/  ISETP.LT.AND P6, PT, R187, c[0x0][0x178], !P1 ;  /* 0x00005e00bb007a0c */ /* 0x000fe40004fc1270 */
[----:B------:R-:W-:-:S03]  /*83600*/  IADD3 R3, R0, c[0x0][0x198], RZ ;  /* 0x0000660000037a10 */ /* 0x000fc60007ffe0ff */
[----:B----4-:R1:W-:Y:S04]  /*83610*/  @P2 STG.E [R232.64], R240 ;  /* 0x000000f0e8002986 */ /* 0x0103e8000c101904 */
[----:B------:R4:W-:Y:S01]  /*83620*/  @P3 STG.E [R234.64], R241 ;  /* 0x000000f1ea003986 */ /* 0x0009e2000c101904 */
[----:B-1----:R-:W-:-:S04]  /*83630*/  IMAD.WIDE R232, R0, 0x4, R204 ;  /* 0x0000000400e87825 */ /* 0x002fc800078e02cc */
[C---:B----4-:R-:W-:Y:S01]  /*83640*/  IMAD.WIDE R234, R3.reuse, 0x4, R238 ;  /* 0x0000000403ea7825 */ /* 0x050fe200078e02ee */
[----:B------:R-:W-:Y:S03]  /*83650*/  @P4 STG.E [R232.64], R244 ;  /* 0x000000f4e8004986 */ /* 0x000fe6000c101904 */
[----:B------:R-:W-:Y:S01]  /*83660*/  IMAD.WIDE R240, R3, 0x4, R236 ;  /* 0x0000000403f07825 */ /* 0x000fe200078e02ec */
[----:B------:R-:W-:Y:S04]  /*83670*/  @P5 STG.E [R234.64], R245 ;  /* 0x000000f5ea005986 */ /* 0x000fe8000c101904 */
[----:B------:R1:W-:Y:S01]  /*83680*/  @P6 STG.E [R240.64], R247 ;  /* 0x000000f7f0006986 */ /* 0x0003e2000c101904 */
[----:B------:R-:W-:-:S03]  /*83690*/  ISETP.LT.AND P3, PT, R251, c[0x0][0x178], !P1 ;  /* 0x00005e00fb007a0c */ /* 0x000fc60004f61270 */
[----:B-1----:R-:W4:Y:S01]  /*836a0*/  LDL.LU R247, [R1+0x554] ;  /* 0x0005540001f77983 */ /* 0x002f220000300800 */
[----:B------:R-:W-:-:S03]  /*836b0*/  IMAD.WIDE R232, R3, 0x4, R206 ;  /* 0x0000000403e87825 */ /* 0x000fc600078e02ce */
[----:B------:R-:W4:Y:S01]  /*836c0*/  LDL.LU R244, [R1+0x22d4] ;  /* 0x0022d40001f47983 */ /* 0x000f220000300800 */
[----:B------:R-:W-:-:S05]  /*836d0*/  ISETP.LT.AND P1, PT, R250, c[0x0][0x178], !P1 ;  /* 0x00005e00fa007a0c */ /* 0x000fca0004f21270 */
[----:B------:R1:W-:Y:S01]  /*836e0*/  @P3 STG.E [R232.64], R248 ;  /* 0x000000f8e8003986 */ /* 0x0003e2000c101904 */
[----:B------:R-:W-:-:S03]  /*836f0*/  IMAD.WIDE R234, R3, 0x4, R204 ;  /* 0x0000000403ea7825 */ /* 0x000fc600078e02cc */
[----:B-1----:R-:W4:Y:S04]  /*83700*/  LDL.LU R248, [R1+0x540] ;  /* 0x0005400001f87983 */ /* 0x002f280000300800 */
[----:B------:R1:W-:Y:S01]  /*83710*/  @P1 STG.E [R234.64], R249 ;  /* 0x000000f9ea001986 */ /* 0x0003e2000c101904 */
[----:B--2---:R-:W-:-:S03]  /*83720*/  ISETP.GE.AND P2, PT, R243, c[0x0][0x17c], PT ;  /* 0x00005f00f3007a0c */ /* 0x004fc60003f46270 */
[----:B------:R-:W2:Y:S01]  /*83730*/  LDL.LU R243, [R1+0x22d8] ;  /* 0x0022d80001f37983 */ /* 0x000ea20000300800 */
[----:B---3--:R-:W-:-:S03]  /*83740*/  ISETP.GE.AND P3, PT, R242, c[0x0][0x17c], PT ;  /* 0x00005f00f2007a0c */ /* 0x008fc60003f66270 */
[----:B------:R-:W3:Y:S04]  /*83750*/  LDL.LU R242, [R1+0x22dc] ;  /* 0x0022dc0001f27983 */ /* 0x000ee80000300800 */
[----:B-1----:R-:W2:Y:S01]  /*83760*/  LDL.LU R249, [R1+0x544] ;  /* 0x0005440001f97983 */ /* 0x002ea20000300800 */
[----:B------:R-:W-:Y:S02]  /*83770*/  ISETP.LT.AND P6, PT, R211, c[0x0][0x178], !P0 ;  /* 0x00005e00d3007a0c */ /* 0x000fe400047c1270 */
[----:B------:R-:W-:Y:S02]  /*83780*/  IADD3 R3, R3, c[0x0][0x198], RZ ;  /* 0x0000660003037a10 */ /* 0x000fe40007ffe0ff */
[----:B------:R-:W-:Y:S02]  /*83790*/  ISETP.LT.AND P4, PT, R187, c[0x0][0x178], !P0 ;  /* 0x00005e00bb007a0c */ /* 0x000fe40004781270 */
[----:B------:R-:W-:Y:S01]  /*837a0*/  ISETP.LT.AND P5, PT, R251, c[0x0][0x178], !P0 ;  /* 0x00005e00fb007a0c */ /* 0x000fe200047a1270 */
[----:B------:R-:W-:Y:S01]  /*837b0*/  IMAD.WIDE R240, R3, 0x4, R238 ;  /* 0x0000000403f07825 */ /* 0x000fe200078e02ee */
[----:B------:R-:W-:-:S02]  /*837c0*/  ISETP.LT.AND P0, PT, R250, c[0x0][0x178], !P0 ;  /* 0x00005e00fa007a0c */ /* 0x000fc40004701270 */
[----:B------:R-:W-:Y:S01]  /*837d0*/  ISETP.LT.AND P1, PT, R211, c[0x0][0x178], !P2 ;  /* 0x00005e00d3007a0c */ /* 0x000fe20005721270 */
[----:B------:R-:W-:Y:S02]  /*837e0*/  IMAD.WIDE R232, R3, 0x4, R236 ;  /* 0x0000000403e87825 */ /* 0x000fe400078e02ec */
[----:B------:R1:W-:Y:S01]  /*837f0*/  @P6 STG.E [R240.64], R246 ;  /* 0x000000f6f0006986 */ /* 0x0003e2000c101904 */
[----:B------:R-:W-:Y:S01]  /*83800*/  ISETP.LT.AND P6, PT, R187, c[0x0][0x178], !P2 ;  /* 0x00005e00bb007a0c */ /* 0x000fe200057c1270 */
[C---:B------:R-:W-:Y:S01]  /*83810*/  IMAD.WIDE R234, R3.reuse, 0x4, R206 ;  /* 0x0000000403ea7825 */ /* 0x040fe200078e02ce */
[----:B------:R-:W-:Y:S01]  /*83820*/  IADD3 R0, R3, c[0x0][0x198], RZ ;  /* 0x0000660003007a10 */ /* 0x000fe20007ffe0ff */
[----:B------:R1:W-:Y:S04]  /*83830*/  @P4 STG.E [R232.64], R228 ;  /* 0x000000e4e8004986 */ /* 0x0003e8000c101904 */
[----:B------:R1:W-:Y:S01]  /*83840*/  @P5 STG.E [R234.64], R28 ;  /* 0x0000001cea005986 */ /* 0x0003e2000c101904 */
[----:B------:R-:W-:Y:S01]  /*83850*/  ISETP.LT.AND P4, PT, R251, c[0x0][0x178], !P2 ;  /* 0x00005e00fb007a0c */ /* 0x000fe20005781270 */
[----:B-1----:R-:W-:-:S04]  /*83860*/  IMAD.WIDE R240, R0, 0x4, R236 ;  /* 0x0000000400f07825 */ /* 0x002fc800078e02ec */
[----:B------:R-:W-:-:S04]  /*83870*/  IMAD.WIDE R232, R3, 0x4, R204 ;  /* 0x0000000403e87825 */ /* 0x000fc800078e02cc */
[----:B------:R-:W-:Y:S01]  /*83880*/  IMAD.WIDE R234, R0, 0x4, R238 ;  /* 0x0000000400ea7825 */ /* 0x000fe200078e02ee */
[----:B------:R1:W-:Y:S01]  /*83890*/  @P0 STG.E [R232.64], R44 ;  /* 0x0000002ce8000986 */ /* 0x0003e2000c101904 */
[----:B------:R-:W-:Y:S02]  /*838a0*/  ISETP.LT.AND P2, PT, R250, c[0x0][0x178], !P2 ;  /* 0x00005e00fa007a0c */ /* 0x000fe40005741270 */
[----:B------:R-:W-:Y:S02]  /*838b0*/  ISETP.LT.AND P5, PT, R211, c[0x0][0x178], !P3 ;  /* 0x00005e00d3007a0c */ /* 0x000fe40005fa1270 */
[----:B------:R-:W-:Y:S02]  /*838c0*/  ISETP.LT.AND P0, PT, R187, c[0x0][0x178], !P3 ;  /* 0x00005e00bb007a0c */ /* 0x000fe40005f01270 */
[C---:B------:R-:W-:Y:S01]  /*838d0*/  IADD3 R3, R0.reuse, c[0x0][0x198], RZ ;  /* 0x0000660000037a10 */ /* 0x040fe20007ffe0ff */
[----:B-1----:R-:W-:Y:S01]  /*838e0*/  IMAD.WIDE R232, R0, 0x4, R204 ;  /* 0x0000000400e87825 */ /* 0x002fe200078e02cc */
[----:B----4-:R-:W-:Y:S04]  /*838f0*/  @P1 STG.E [R234.64], R247 ;  /* 0x000000f7ea001986 */ /* 0x010fe8000c101904 */
[----:B------:R1:W-:Y:S01]  /*83900*/  @P6 STG.E [R240.64], R229 ;  /* 0x000000e5f0006986 */ /* 0x0003e2000c101904 */
[----:B------:R-:W-:-:S02]  /*83910*/  ISETP.LT.AND P1, PT, R251, c[0x0][0x178], !P3 ;  /* 0x00005e00fb007a0c */ /* 0x000fc40005f21270 */
[----:B------:R-:W-:Y:S01]  /*83920*/  ISETP.GE.AND P6, PT, R244, c[0x0][0x17c], PT ;  /* 0x00005f00f4007a0c */ /* 0x000fe20003fc6270 */
[----:B-1----:R-:W4:Y:S04]  /*83930*/  LDL.LU R240, [R1+0x22e0] ;  /* 0x0022e00001f07983 */ /* 0x002f280000300800 */
[----:B------:R-:W4:Y:S01]  /*83940*/  LDL.LU R246, [R1+0x470] ;  /* 0x0004700001f67983 */ /* 0x000f220000300800 */
[----:B------:R-:W-:Y:S01]  /*83950*/  IMAD.WIDE R228, R0, 0x4, R206 ;  /* 0x0000000400e47825 */ /* 0x000fe200078e02ce */
[----:B------:R-:W-:Y:S02]  /*83960*/  ISETP.LT.AND P3, PT, R250, c[0x0][0x178], !P3 ;  /* 0x00005e00fa007a0c */ /* 0x000fe40005f61270 */
[----:B------:R-:W4:Y:S01]  /*83970*/  LDL.LU R247, [R1+0x474] ;  /* 0x0004740001f77983 */ /* 0x000f220000300800 */
[----:B------:R-:W-:-:S03]  /*83980*/  IMAD.WIDE R234, R3, 0x4, R238 ;  /* 0x0000000403ea7825 */ /* 0x000fc600078e02ee */
[----:B------:R1:W-:Y:S01]  /*83990*/  @P4 STG.E [R228.64], R29 ;  /* 0x0000001de4004986 */ /* 0x0003e2000c101904 */
[----:B------:R-:W-:-:S03]  /*839a0*/  ISETP.LT.AND P4, PT, R211, c[0x0][0x178], !P6 ;  /* 0x00005e00d3007a0c */ /* 0x000fc60007781270 */
[----:B------:R1:W-:Y:S01]  /*839b0*/  @P2 STG.E [R232.64], R45 ;  /* 0x0000002de8002986 */ /* 0x0003e2000c101904 */
[----:B------:R-:W-:-:S03]  /*839c0*/  IADD3 R0, R3, c[0x0][0x198], RZ ;  /* 0x0000660003007a10 */ /* 0x000fc60007ffe0ff */
[----:B------:R-:W-:Y:S01]  /*839d0*/  @P5 STG.E [R234.64], R248 ;  /* 0x000000f8ea005986 */ /* 0x000fe2000c101904 */
[----:B-1----:R-:W-:-:S04]  /*839e0*/  IMAD.WIDE R28, R3, 0x4, R206 ;  /* 0x00000004031c7825 */ /* 0x002fc800078e02ce */
[----:B------:R-:W-:-:S05]  /*839f0*/  IMAD.WIDE R44, R3, 0x4, R236 ;  /* 0x00000004032c7825 */ /* 0x000fca00078e02ec */
[----:B------:R1:W-:Y:S04]  /*83a00*/  @P0 STG.E [R44.64], R12 ;  /* 0x0000000c2c000986 */ /* 0x0003e8000c101904 */
[----:B------:R1:W-:Y:S02]  /*83a10*/  @P1 STG.E [R28.64], R24 ;  /* 0x000000181c001986 */ /* 0x0003e4000c101904 */
[----:B-1----:R-:W-:-:S04]  /*83a20*/  IMAD.WIDE R44, R0, 0x4, R238 ;  /* 0x00000004002c7825 */ /* 0x002fc800078e02ee */
[----:B------:R-:W-:-:S05]  /*83a30*/  IMAD.WIDE R28, R3, 0x4, R204 ;  /* 0x00000004031c7825 */ /* 0x000fca00078e02cc */
[----:B------:R-:W-:Y:S04]  /*83a40*/  @P3 STG.E [R28.64], R40 ;  /* 0x000000281c003986 */ /* 0x000fe8000c101904 */
[----:B--2---:R1:W-:Y:S04]  /*83a50*/  @P4 STG.E [R44.64], R249 ;  /* 0x000000f92c004986 */ /* 0x0043e8000c101904 */
[----:B-1----:R-:W2:Y:S04]  /*83a60*/  LDL.LU R45, [R1+0x22ec] ;  /* 0x0022ec00012d7983 */ /* 0x002ea80000300800 */
[----:B------:R-:W2:Y:S01]  /*83a70*/  LDL.LU R248, [R1+0x200] ;  /* 0x0002000001f87983 */ /* 0x000ea20000300800 */
[----:B------:R-:W-:-:S02]  /*83a80*/  ISETP.LT.AND P5, PT, R187, c[0x0][0x178], !P6 ;  /* 0x00005e00bb007a0c */ /* 0x000fc400077a1270 */
[----:B------:R-:W-:Y:S01]  /*83a90*/  ISETP.LT.AND P1, PT, R251, c[0x0][0x178], !P6 ;  /* 0x00005e00fb007a0c */ /* 0x000fe20007721270 */
[----:B------:R-:W-:Y:S01]  /*83aa0*/  IMAD.WIDE R228, R0, 0x4, R236 ;  /* 0x0000000400e47825 */ /* 0x000fe200078e02ec */
[----:B------:R-:W-:Y:S01]  /*83ab0*/  ISETP.GE.AND P2, PT, R243, c[0x0][0x17c], PT ;  /* 0x00005f00f3007a0c */ /* 0x000fe20003f46270 */
[----:B------:R-:W2:Y:S01]  /*83ac0*/  LDL.LU R44, [R1+0x22f0] ;  /* 0x0022f000012c7983 */ /* 0x000ea20000300800 */
[----:B------:R-:W-:Y:S02]  /*83ad0*/  ISETP.LT.AND P6, PT, R250, c[0x0][0x178], !P6 ;  /* 0x00005e00fa007a0c */ /* 0x000fe400077c1270 */
[----:B------:R-:W-:Y:S01]  /*83ae0*/  ISETP.LT.AND P3, PT, R211, c[0x0][0x178], !P2 ;  /* 0x00005e00d3007a0c */ /* 0x000fe20005761270 */
[----:B------:R-:W-:-:S04]  /*83af0*/  IMAD.WIDE R28, R0, 0x4, R204 ;  /* 0x00000004001c7825 */ /* 0x000fc800078e02cc */
[----:B------:R1:W-:Y:S01]  /*83b00*/  @P5 STG.E [R228.64], R13 ;  /* 0x0000000de4005986 */ /* 0x0003e2000c101904 */
[----:B------:R-:W-:Y:S02]  /*83b10*/  ISETP.LT.AND P4, PT, R187, c[0x0][0x178], !P2 ;  /* 0x00005e00bb007a0c */ /* 0x000fe40005781270 */
[----:B------:R-:W-:Y:S01]  /*83b20*/  ISETP.LT.AND P5, PT, R251, c[0x0][0x178], !P2 ;  /* 0x00005e00fb007a0c */ /* 0x000fe200057a1270 */
[----:B------:R-:W2:Y:S01]  /*83b30*/  LDL.LU R40, [R1+0x22fc] ;  /* 0x0022fc0001287983 */ /* 0x000ea20000300800 */
[----:B---3--:R-:W-:Y:S01]  /*83b40*/  ISETP.GE.AND P0, PT, R242, c[0x0][0x17c], PT ;  /* 0x00005f00f2007a0c */ /* 0x008fe20003f06270 */
[C---:B-1----:R-:W-:Y:S01]  /*83b50*/  IMAD.WIDE R12, R0.reuse, 0x4, R206 ;  /* 0x00000004000c7825 */ /* 0x042fe200078e02ce */
[----:B------:R-:W-:Y:S01]  /*83b60*/  IADD3 R0, R0, c[0x0][0x198], RZ ;  /* 0x0000660000007a10 */ /* 0x000fe20007ffe0ff */
[----:B------:R-:W3:Y:S04]  /*83b70*/  LDL.LU R249, [R1+0x204] ;  /* 0x0002040001f97983 */ /* 0x000ee80000300800 */
[----:B------:R1:W-:Y:S01]  /*83b80*/  @P1 STG.E [R12.64], R25 ;  /* 0x000000190c001986 */ /* 0x0003e2000c101904 */
[----:B------:R-:W-:-:S03]  /*83b90*/  ISETP.LT.AND P2, PT, R250, c[0x0][0x178], !P2 ;  /* 0x00005e00fa007a0c */ /* 0x000fc60005741270 */
[----:B------:R1:W-:Y:S01]  /*83ba0*/  @P6 STG.E [R28.64], R41 ;  /* 0x000000291c006986 */ /* 0x0003e2000c101904 */
[----:B------:R-:W-:Y:S01]  /*83bb0*/  ISETP.LT.AND P6, PT, R211, c[0x0][0x178], !P0 ;  /* 0x00005e00d3007a0c */ /* 0x000fe200047c1270 */
[C---:B-1----:R-:W-:Y:S01]  /*83bc0*/  IMAD.WIDE R12, R0.reuse, 0x4, R238 ;  /* 0x00000004000c7825 */ /* 0x042fe200078e02ee */
[----:B------:R-:W-:-:S03]  /*83bd0*/  IADD3 R3, R0, c[0x0][0x198], RZ ;  /* 0x0000660000037a10 */ /* 0x000fc60007ffe0ff */
[----:B------:R-:W-:-:S04]  /*83be0*/  IMAD.WIDE R24, R0, 0x4, R236 ;  /* 0x0000000400187825 */ /* 0x000fc800078e02ec */
[----:B------:R-:W-:Y:S01]  /*83bf0*/  IMAD.WIDE R28, R0, 0x4, R206 ;  /* 0x00000004001c7825 */ /* 0x000fe200078e02ce */
[----:B----4-:R1:W-:Y:S01]  /*83c00*/  @P3 STG.E [R12.64], R246 ;  /* 0x000000f60c003986 */ /* 0x0103e2000c101904 */
[----:B------:R-:W-:-:S03]  /*83c10*/  ISETP.LT.AND P3, PT, R187, c[0x0][0x178], !P0 ;  /* 0x00005e00bb007a0c */ /* 0x000fc60004761270 */
[----:B------:R4:W-:Y:S01]  /*83c20*/  @P4 STG.E [R24.64], R8 ;  /* 0x0000000818004986 */ /* 0x0009e2000c101904 */
[----:B------:R-:W-:Y:S02]  /*83c30*/  ISETP.LT.AND P4, PT, R251, c[0x0][0x178], !P0 ;  /* 0x00005e00fb007a0c */ /* 0x000fe40004781270 */
[----:B------:R-:W-:Y:S01]  /*83c40*/  ISETP.GE.AND P1, PT, R240, c[0x0][0x17c], PT ;  /* 0x00005f00f0007a0c */ /* 0x000fe20003f26270 */
[----:B------:R4:W-:Y:S01]  /*83c50*/  @P5 STG.E [R28.64], R20 ;  /* 0x000000141c005986 */ /* 0x0009e2000c101904 */
[----:B------:R-:W-:Y:S01]  /*83c60*/  ISETP.LT.AND P0, PT, R250, c[0x0][0x178], !P0 ;  /* 0x00005e00fa007a0c */ /* 0x000fe20004701270 */
[----:B-1----:R-:W-:-:S04]  /*83c70*/  IMAD.WIDE R12, R0, 0x4, R204 ;  /* 0x00000004000c7825 */ /* 0x002fc800078e02cc */
[C---:B----4-:R-:W-:Y:S01]  /*83c80*/  IMAD.WIDE R24, R3.reuse, 0x4, R238 ;  /* 0x0000000403187825 */ /* 0x050fe200078e02ee */
[----:B------:R1:W-:Y:S03]  /*83c90*/  @P2 STG.E [R12.64], R36 ;  /* 0x000000240c002986 */ /* 0x0003e6000c101904 */
[----:B------:R-:W-:Y:S01]  /*83ca0*/  IMAD.WIDE R28, R3, 0x4, R236 ;  /* 0x00000004031c7825 */ /* 0x000fe200078e02ec */
[----:B------:R-:W-:Y:S01]  /*83cb0*/  ISETP.LT.AND P5, PT, R211, c[0x0][0x178], !P1 ;  /* 0x00005e00d3007a0c */ /* 0x000fe20004fa1270 */
[----:B------:R-:W-:Y:S01]  /*83cc0*/  @P6 STG.E [R24.64], R247 ;  /* 0x000000f718006986 */ /* 0x000fe2000c101904 */
[----:B------:R-:W-:-:S03]  /*83cd0*/  ISETP.LT.AND P6, PT, R187, c[0x0][0x178], !P1 ;  /* 0x00005e00bb007a0c */ /* 0x000fc60004fc1270 */
[----:B------:R4:W-:Y:S01]  /*83ce0*/  @P3 STG.E [R28.64], R9 ;  /* 0x000000091c003986 */ /* 0x0009e2000c101904 */
[----:B------:R-:W-:Y:S02]  /*83cf0*/  ISETP.LT.AND P3, PT, R251, c[0x0][0x178], !P1 ;  /* 0x00005e00fb007a0c */ /* 0x000fe40004f61270 */
[C---:B------:R-:W-:Y:S01]  /*83d00*/  IADD3 R0, R3.reuse, c[0x0][0x198], RZ ;  /* 0x0000660003007a10 */ /* 0x040fe20007ffe0ff */
[----:B-1----:R-:W-:-:S04]  /*83d10*/  IMAD.WIDE R12, R3, 0x4, R204 ;  /* 0x00000004030c7825 */ /* 0x002fc800078e02cc */
[----:B----4-:R-:W-:Y:S01]  /*83d20*/  IMAD.WIDE R8, R3, 0x4, R206 ;  /* 0x0000000403087825 */ /* 0x010fe200078e02ce */
[----:B------:R-:W4:Y:S03]  /*83d30*/  LDL.LU R28, [R1+0x2308] ;  /* 0x00230800011c7983 */ /* 0x000f260000300800 */
[C---:B------:R-:W-:Y:S01]  /*83d40*/  IMAD.WIDE R24, R0.reuse, 0x4, R238 ;  /* 0x0000000400187825 */ /* 0x040fe200078e02ee */
[----:B------:R1:W-:Y:S04]  /*83d50*/  @P4 STG.E [R8.64], R21 ;  /* 0x0000001508004986 */ /* 0x0003e8000c101904 */
[----:B------:R1:W-:Y:S04]  /*83d60*/  @P0 STG.E [R12.64], R37 ;  /* 0x000000250c000986 */ /* 0x0003e8000c101904 */
[----:B------:R-:W4:Y:S01]  /*83d70*/  LDL.LU R246, [R1+0x558] ;  /* 0x0005580001f67983 */ /* 0x000f220000300800 */
[----:B-1----:R-:W-:-:S03]  /*83d80*/  IMAD.WIDE R8, R0, 0x4, R236 ;  /* 0x0000000400087825 */ /* 0x002fc600078e02ec */
[----:B------:R-:W4:Y:S01]  /*83d90*/  LDL.LU R247, [R1+0x55c] ;  /* 0x00055c0001f77983 */ /* 0x000f220000300800 */
[----:B------:R-:W-:-:S03]  /*83da0*/  IMAD.WIDE R12, R0, 0x4, R206 ;  /* 0x00000004000c7825 */ /* 0x000fc600078e02ce */
[----:B--2---:R-:W-:Y:S04]  /*83db0*/  @P5 STG.E [R24.64], R248 ;  /* 0x000000f818005986 */ /* 0x004fe8000c101904 */
[----:B------:R-:W-:Y:S04]  /*83dc0*/  @P6 STG.E [R8.64], R4 ;  /* 0x0000000408006986 */ /* 0x000fe8000c101904 */
[----:B------:R1:W-:Y:S04]  /*83dd0*/  @P3 STG.E [R12.64], R16 ;  /* 0x000000100c003986 */ /* 0x0003e8000c101904 */
[----:B-1----:R-:W2:Y:S01]  /*83de0*/  LDL.LU R16, [R1+0x2320] ;  /* 0x0023200001107983 */ /* 0x002ea20000300800 */
[----:B------:R-:W-:-:S02]  /*83df0*/  ISETP.GE.AND P2, PT, R45, c[0x0][0x17c], PT ;  /* 0x00005f002d007a0c */ /* 0x000fc40003f46270 */
[----:B------:R-:W-:Y:S02]  /*83e00*/  ISETP.LT.AND P1, PT, R250, c[0x0][0x178], !P1 ;  /* 0x00005e00fa007a0c */ /* 0x000fe40004f21270 */
[C---:B------:R-:W-:Y:S01]  /*83e10*/  IADD3 R3, R0.reuse, c[0x0][0x198], RZ ;  /* 0x0000660000037a10 */ /* 0x040fe20007ffe0ff */
[----:B------:R-:W-:Y:S01]  /*83e20*/  IMAD.WIDE R8, R0, 0x4, R204 ;  /* 0x0000000400087825 */ /* 0x000fe200078e02cc */
[----:B------:R-:W-:Y:S01]  /*83e30*/  ISETP.LT.AND P5, PT, R211, c[0x0][0x178], !P2 ;  /* 0x00005e00d3007a0c */ /* 0x000fe200057a1270 */
[----:B------:R-:W2:Y:S01]  /*83e40*/  LDL.LU R248, [R1+0x548] ;  /* 0x0005480001f87983 */ /* 0x000ea20000300800 */
[----:B------:R-:W-:Y:S01]  /*83e50*/  ISETP.LT.AND P4, PT, R187, c[0x0][0x178], !P2 ;  /* 0x00005e00bb007a0c */ /* 0x000fe20005781270 */
[----:B------:R-:W-:Y:S01]  /*83e60*/  IMAD.WIDE R12, R3, 0x4, R238 ;  /* 0x00000004030c7825 */ /* 0x000fe200078e02ee */
[----:B------:R-:W-:-:S03]  /*83e70*/  ISETP.LT.AND P3, PT, R251, c[0x0][0x178], !P2 ;  /* 0x00005e00fb007a0c */ /* 0x000fc60005761270 */
[----:B------:R-:W-:Y:S01]  /*83e80*/  IMAD.WIDE R20, R3, 0x4, R236 ;  /* 0x0000000403147825 */ /* 0x000fe200078e02ec */
[----:B------:R-:W-:Y:S01]  /*83e90*/  ISETP.GE.AND P0, PT, R44, c[0x0][0x17c], PT ;  /* 0x00005f002c007a0c */ /* 0x000fe20003f06270 */
[----:B------:R1:W-:Y:S01]  /*83ea0*/  @P1 STG.E [R8.64], R32 ;  /* 0x0000002008001986 */ /* 0x0003e2000c101904 */
[----:B------:R-:W-:-:S03]  /*83eb0*/  ISETP.LT.AND P6, PT, R250, c[0x0][0x178], !P2 ;  /* 0x00005e00fa007a0c */ /* 0x000fc600057c1270 */
[----:B---3--:R-:W-:Y:S01]  /*83ec0*/  @P5 STG.E [R12.64], R249 ;  /* 0x000000f90c005986 */ /* 0x008fe2000c101904 */
[----:B------:R-:W-:-:S03]  /*83ed0*/  ISETP.LT.AND P1, PT, R211, c[0x0][0x178], !P0 ;  /* 0x00005e00d3007a0c */ /* 0x000fc60004721270 */
[----:B------:R3:W-:Y:S01]  /*83ee0*/  @P4 STG.E [R20.64], R5 ;  /* 0x0000000514004986 */ /* 0x0007e2000c101904 */
[----:B------:R-:W-:Y:S01]  /*83ef0*/  ISETP.LT.AND P5, PT, R187, c[0x0][0x178], !P0 ;  /* 0x00005e00bb007a0c */ /* 0x000fe200047a1270 */
[----:B-1----:R-:W-:Y:S01]  /*83f00*/  IMAD.WIDE R8, R3, 0x4, R204 ;  /* 0x0000000403087825 */ /* 0x002fe200078e02cc */
[----:B------:R-:W-:-:S03]  /*83f10*/  ISETP.LT.AND P4, PT, R251, c[0x0][0x178], !P0 ;  /* 0x00005e00fb007a0c */ /* 0x000fc60004781270 */
[C---:B---3--:R-:W-:Y:S01]  /*83f20*/  IMAD.WIDE R4, R3.reuse, 0x4, R206 ;  /* 0x0000000403047825 */ /* 0x048fe200078e02ce */
[----:B------:R-:W-:Y:S01]  /*83f30*/  IADD3 R3, R3, c[0x0][0x198], RZ ;  /* 0x0000660003037a10 */ /* 0x000fe20007ffe0ff */
[----:B------:R-:W3:Y:S01]  /*83f40*/  LDL.LU R20, [R1+0x231c] ;  /* 0x00231c0001147983 */ /* 0x000ee20000300800 */
[----:B------:R-:W-:-:S03]  /*83f50*/  ISETP.LT.AND P0, PT, R250, c[0x0][0x178], !P0 ;  /* 0x00005e00fa007a0c */ /* 0x000fc60004701270 */
[----:B------:R1:W-:Y:S01]  /*83f60*/  @P3 STG.E [R4.64], R17 ;  /* 0x0000001104003986 */ /* 0x0003e2000c101904 */
[----:B------:R-:W-:-:S03]  /*83f70*/  IMAD.WIDE R12, R3, 0x4, R206 ;  /* 0x00000004030c7825 */ /* 0x000fc600078e02ce */
[----:B------:R1:W-:Y:S04]  /*83f80*/  @P6 STG.E [R8.64], R33 ;  /* 0x0000002108006986 */ /* 0x0003e8000c101904 */
[----:B-1----:R-:W3:Y:S01]  /*83f90*/  LDL.LU R17, [R1+0x2330] ;  /* 0x0023300001117983 */ /* 0x002ee20000300800 */
[----:B------:R-:W-:-:S03]  /*83fa0*/  IMAD.WIDE R4, R3, 0x4, R238 ;  /* 0x0000000403047825 */ /* 0x000fc600078e02ee */
[----:B------:R-:W3:Y:S01]  /*83fb0*/  LDL.LU R249, [R1+0x54c] ;  /* 0x00054c0001f97983 */ /* 0x000ee20000300800 */
[----:B------:R-:W-:-:S03]  /*83fc0*/  IMAD.WIDE R8, R3, 0x4, R236 ;  /* 0x0000000403087825 */ /* 0x000fc600078e02ec */
[----:B----4-:R1:W-:Y:S04]  /*83fd0*/  @P1 STG.E [R4.64], R246 ;  /* 0x000000f604001986 */ /* 0x0103e8000c101904 */
[----:B------:R4:W-:Y:S04]  /*83fe0*/  @P5 STG.E [R8.64], R230 ;  /* 0x000000e608005986 */ /* 0x0009e8000c101904 */
[----:B------:R2:W-:Y:S01]  /*83ff0*/  @P4 STG.E [R12.64], R30 ;  /* 0x0000001e0c004986 */ /* 0x0005e2000c101904 */
[----:B-1----:R-:W-:-:S05]  /*84000*/  IMAD.WIDE R4, R3, 0x4, R204 ;  /* 0x0000000403047825 */ /* 0x002fca00078e02cc */
[----:B------:R1:W-:Y:S01]  /*84010*/  @P0 STG.E [R4.64], R46 ;  /* 0x0000002e04000986 */ /* 0x0003e2000c101904 */
[----:B--2---:R-:W-:-:S03]  /*84020*/  ISETP.GE.AND P0, PT, R16, c[0x0][0x17c], PT ;  /* 0x00005f0010007a0c */ /* 0x004fc60003f06270 */
[----:B------:R-:W2:Y:S01]  /*84030*/  LDL.LU R16, [R1+0x2338] ;  /* 0x0023380001107983 */ /* 0x000ea20000300800 */
[----:B------:R-:W-:Y:S02]  /*84040*/  ISETP.GE.AND P2, PT, R40, c[0x0][0x17c], PT ;  /* 0x00005f0028007a0c */ /* 0x000fe40003f46270 */
[----:B------:R-:W-:Y:S01]  /*84050*/  IADD3 R0, R3, c[0x0][0x198], RZ ;  /* 0x0000660003007a10 */ /* 0x000fe20007ffe0ff */
[----:B------:R-:W2:Y:S01]  /*84060*/  LDL.LU R246, [R1+0x478] ;  /* 0x0004780001f67983 */ /* 0x000ea20000300800 */
[----:B------:R-:W-:Y:S02]  /*84070*/  ISETP.LT.AND P6, PT, R211, c[0x0][0x178], !P2 ;  /* 0x00005e00d3007a0c */ /* 0x000fe400057c1270 */
[----:B------:R-:W-:Y:S01]  /*84080*/  ISETP.LT.AND P1, PT, R187, c[0x0][0x178], !P2 ;  /* 0x00005e00bb007a0c */ /* 0x000fe20005721270 */
[----:B----4-:R-:W-:Y:S01]  /*84090*/  IMAD.WIDE R8, R0, 0x4, R238 ;  /* 0x0000000400087825 */ /* 0x010fe200078e02ee */
[----:B------:R-:W-:Y:S02]  /*840a0*/  ISETP.LT.AND P4, PT, R251, c[0x0][0x178], !P2 ;  /* 0x00005e00fb007a0c */ /* 0x000fe40005781270 */
[----:B------:R-:W-:Y:S01]  /*840b0*/  ISETP.GE.AND P3, PT, R28, c[0x0][0x17c], PT ;  /* 0x00005f001c007a0c */ /* 0x000fe20003f66270 */
[----:B------:R-:W-:Y:S01]  /*840c0*/  IMAD.WIDE R12, R0, 0x4, R236 ;  /* 0x00000004000c7825 */ /* 0x000fe200078e02ec */
[----:B------:R-:W-:-:S02]  /*840d0*/  ISETP.LT.AND P2, PT, R250, c[0x0][0x178], !P2 ;  /* 0x00005e00fa007a0c */ /* 0x000fc40005741270 */
[----:B------:R-:W-:-:S03]  /*840e0*/  ISETP.LT.AND P5, PT, R211, c[0x0][0x178], !P3 ;  /* 0x00005e00d3007a0c */ /* 0x000fc60005fa1270 */
[----:B------:R4:W-:Y:S01]  /*840f0*/  @P6 STG.E [R8.64], R247 ;  /* 0x000000f708006986 */ /* 0x0009e2000c101904 */
[----:B------:R-:W-:Y:S01]  /*84100*/  ISETP.LT.AND P6, PT, R187, c[0x0][0x178], !P3 ;  /* 0x00005e00bb007a0c */ /* 0x000fe20005fc1270 */
[C---:B-1----:R-:W-:Y:S02]  /*84110*/  IMAD.WIDE R4, R0.reuse, 0x4, R206 ;  /* 0x0000000400047825 */ /* 0x042fe400078e02ce */
[----:B------:R1:W-:Y:S01]  /*84120*/  @P1 STG.E [R12.64], R231 ;  /* 0x000000e70c001986 */ /* 0x0003e2000c101904 */
[----:B------:R-:W-:Y:S02]  /*84130*/  ISETP.LT.AND P1, PT, R251, c[0x0][0x178], !P3 ;  /* 0x00005e00fb007a0c */ /* 0x000fe40005f21270 */
[C---:B------:R-:W-:Y:S01]  /*84140*/  IADD3 R3, R0.reuse, c[0x0][0x198], RZ ;  /* 0x0000660000037a10 */ /* 0x040fe20007ffe0ff */
[----:B------:R1:W-:Y:S01]  /*84150*/  @P4 STG.E [R4.64], R31 ;  /* 0x0000001f04004986 */ /* 0x0003e2000c101904 */
[----:B----4-:R-:W-:-:S03]  /*84160*/  IMAD.WIDE R8, R0, 0x4, R204 ;  /* 0x0000000400087825 */ /* 0x010fc600078e02cc */
[----:B------:R-:W4:Y:S01]  /*84170*/  LDL.LU R247, [R1+0x47c] ;  /* 0x00047c0001f77983 */ /* 0x000f220000300800 */
[----:B-1----:R-:W-:-:S03]  /*84180*/  IMAD.WIDE R12, R3, 0x4, R238 ;  /* 0x00000004030c7825 */ /* 0x002fc600078e02ee */
[----:B------:R1:W-:Y:S01]  /*84190*/  @P2 STG.E [R8.64], R47 ;  /* 0x0000002f08002986 */ /* 0x0003e2000c101904 */
[----:B------:R-:W-:Y:S01]  /*841a0*/  IMAD.WIDE R4, R3, 0x4, R236 ;  /* 0x0000000403047825 */ /* 0x000fe200078e02ec */
[C---:B------:R-:W-:Y:S02]  /*841b0*/  ISETP.LT.AND P3, PT, R250.reuse, c[0x0][0x178], !P3 ;  /* 0x00005e00fa007a0c */ /* 0x040fe40005f61270 */
[----:B------:R-:W-:Y:S01]  /*841c0*/  @P5 STG.E [R12.64], R248 ;  /* 0x000000f80c005986 */ /* 0x000fe2000c101904 */
[----:B------:R-:W-:Y:S01]  /*841d0*/  ISETP.LT.AND P5, PT, R211, c[0x0][0x178], !P0 ;  /* 0x00005e00d3007a0c */ /* 0x000fe200047a1270 */
[----:B-1----:R-:W-:Y:S02]  /*841e0*/  IMAD.WIDE R8, R3, 0x4, R206 ;  /* 0x0000000403087825 */ /* 0x002fe400078e02ce */
[----:B------:R1:W-:Y:S01]  /*841f0*/  @P6 STG.E [R4.64], R14 ;  /* 0x0000000e04006986 */ /* 0x0003e2000c101904 */
[----:B------:R-:W-:Y:S02]  /*84200*/  ISETP.LT.AND P4, PT, R187, c[0x0][0x178], !P0 ;  /* 0x00005e00bb007a0c */ /* 0x000fe40004781270 */
[----:B------:R-:W-:Y:S01]  /*84210*/  ISETP.LT.AND P6, PT, R250, c[0x0][0x178], !P0 ;  /* 0x00005e00fa007a0c */ /* 0x000fe200047c1270 */
[----:B------:R1:W-:Y:S01]  /*84220*/  @P1 STG.E [R8.64], R26 ;  /* 0x0000001a08001986 */ /* 0x0003e2000c101904 */
[----:B------:R-:W-:-:S02]  /*84230*/  ISETP.LT.AND P1, PT, R251, c[0x0][0x178], !P0 ;  /* 0x00005e00fb007a0c */ /* 0x000fc40004721270 */
[----:B---3--:R-:W-:Y:S02]  /*84240*/  ISETP.GE.AND P0, PT, R17, c[0x0][0x17c], PT ;  /* 0x00005f0011007a0c */ /* 0x008fe40003f06270 */
[----:B------:R-:W3:Y:S01]  /*84250*/  LDL.LU R17, [R1+0x2350] ;  /* 0x0023500001117983 */ /* 0x000ee20000300800 */
[C---:B------:R-:W-:Y:S01]  /*84260*/  IADD3 R0, R3.reuse, c[0x0][0x198], RZ ;  /* 0x0000660003007a10 */ /* 0x040fe20007ffe0ff */
[----:B-1----:R-:W-:Y:S02]  /*84270*/  IMAD.WIDE R4, R3, 0x4, R204 ;  /* 0x0000000403047825 */ /* 0x002fe400078e02cc */
[----:B------:R-:W3:Y:S02]  /*84280*/  LDL.LU R248, [R1+0x208] ;  /* 0x0002080001f87983 */ /* 0x000ee40000300800 */
[C---:B------:R-:W-:Y:S02]  /*84290*/  IMAD.WIDE R8, R0.reuse, 0x4, R238 ;  /* 0x0000000400087825 */ /* 0x040fe400078e02ee */
[----:B------:R1:W-:Y:S02]  /*842a0*/  @P3 STG.E [R4.64], R42 ;  /* 0x0000002a04003986 */ /* 0x0003e4000c101904 */
[----:B------:R-:W-:-:S02]  /*842b0*/  IMAD.WIDE R12, R0, 0x4, R236 ;  /* 0x00000004000c7825 */ /* 0x000fc400078e02ec */
[----:B------:R-:W-:Y:S04]  /*842c0*/  @P5 STG.E [R8.64], R249 ;  /* 0x000000f908005986 */ /* 0x000fe8000c101904 */
[----:B------:R2:W-:Y:S01]  /*842d0*/  @P4 STG.E [R12.64], R15 ;  /* 0x0000000f0c004986 */ /* 0x0005e2000c101904 */
[----:B-1----:R-:W-:-:S05]  /*842e0*/  IMAD.WIDE R4, R0, 0x4, R206 ;  /* 0x0000000400047825 */ /* 0x002fca00078e02ce */
[----:B------:R1:W-:Y:S01]  /*842f0*/  @P1 STG.E [R4.64], R27 ;  /* 0x0000001b04001986 */ /* 0x0003e2000c101904 */
[----:B--2---:R-:W-:-:S03]  /*84300*/  ISETP.GE.AND P1, PT, R16, c[0x0][0x17c], PT ;  /* 0x00005f0010007a0c */ /* 0x004fc60003f26270 */
[----:B------:R-:W2:Y:S04]  /*84310*/  LDL.LU R16, [R1+0x234c] ;  /* 0x00234c0001107983 */ /* 0x000ea80000300800 */
[----:B------:R-:W2:Y:S04]  /*84320*/  LDL.LU R15, [R1+0x2360] ;  /* 0x00236000010f7983 */ /* 0x000ea80000300800 */
[----:B------:R-:W2:Y:S01]  /*84330*/  LDL.LU R249, [R1+0x20c] ;  /* 0x00020c0001f97983 */ /* 0x000ea20000300800 */
[----:B------:R-:W-:Y:S01]  /*84340*/  ISETP.GE.AND P2, PT, R20, c[0x0][0x17c], PT ;  /* 0x00005f0014007a0c */ /* 0x000fe20003f46270 */
[----:B------:R-:W-:-:S02]  /*84350*/  IMAD.WIDE R8, R0, 0x4, R204 ;  /* 0x0000000400087825 */ /* 0x000fc400078e02cc */
[----:B------:R-:W2:Y:S01]  /*84360*/  LDL.LU R14, [R1+0x2368] ;  /* 0x00236800010e7983 */ /* 0x000ea20000300800 */
[----:B------:R-:W-:Y:S02]  /*84370*/  ISETP.LT.AND P4, PT, R211, c[0x0][0x178], !P2 ;  /* 0x00005e00d3007a0c */ /* 0x000fe40005781270 */
[----:B------:R-:W-:Y:S02]  /*84380*/  ISETP.LT.AND P5, PT, R187, c[0x0][0x178], !P2 ;  /* 0x00005e00bb007a0c */ /* 0x000fe400057a1270 */
[----:B------:R-:W-:Y:S02]  /*84390*/  IADD3 R0, R0, c[0x0][0x198], RZ ;  /* 0x0000660000007a10 */ /* 0x000fe40007ffe0ff */
[----:B------:R-:W-:Y:S01]  /*843a0*/  ISETP.LT.AND P3, PT, R251, c[0x0][0x178], !P2 ;  /* 0x00005e00fb007a0c */ /* 0x000fe20005761270 */
[----:B------:R4:W-:Y:S02]  /*843b0*/  @P6 STG.E [R8.64], R43 ;  /* 0x0000002b08006986 */ /* 0x0009e4000c101904 */
[----:B-1----:R-:W-:Y:S01]  /*843c0*/  IMAD.WIDE R4, R0, 0x4, R238 ;  /* 0x0000000400047825 */ /* 0x002fe200078e02ee */
[----:B------:R-:W-:-:S02]  /*843d0*/  ISETP.LT.AND P2, PT, R250, c[0x0][0x178], !P2 ;  /* 0x00005e00fa007a0c */ /* 0x000fc40005741270 */
[----:B------:R-:W-:Y:S01]  /*843e0*/  ISETP.LT.AND P6, PT, R211, c[0x0][0x178], !P0 ;  /* 0x00005e00d3007a0c */ /* 0x000fe200047c1270 */
[C---:B------:R-:W-:Y:S01]  /*843f0*/  IMAD.WIDE R12, R0.reuse, 0x4, R206 ;  /* 0x00000004000c7825 */ /* 0x040fe200078e02ce */
[----:B------:R1:W-:Y:S01]  /*84400*/  @P4 STG.E [R4.64], R246 ;  /* 0x000000f604004986 */ /* 0x0003e2000c101904 */
[----:B------:R-:W-:Y:S02]  /*84410*/  ISETP.LT.AND P4, PT, R187, c[0x0][0x178], !P0 ;  /* 0x00005e00bb007a0c */ /* 0x000fe40004781270 */
[C---:B----4-:R-:W-:Y:S01]  /*84420*/  IMAD.WIDE R8, R0.reuse, 0x4, R236 ;  /* 0x0000000400087825 */ /* 0x050fe200078e02ec */
[----:B------:R-:W-:-:S04]  /*84430*/  IADD3 R3, R0, c[0x0][0x198], RZ ;  /* 0x0000660000037a10 */ /* 0x000fc80007ffe0ff */
[----:B------:R4:W-:Y:S01]  /*84440*/  @P5 STG.E [R8.64], R10 ;  /* 0x0000000a08005986 */ /* 0x0009e2000c101904 */
[----:B------:R-:W-:-:S03]  /*84450*/  ISETP.LT.AND P5, PT, R211, c[0x0][0x178], !P1 ;  /* 0x00005e00d3007a0c */ /* 0x000fc60004fa1270 */
[----:B------:R4:W-:Y:S01]  /*84460*/  @P3 STG.E [R12.64], R22 ;  /* 0x000000160c003986 */ /* 0x0009e2000c101904 */
[----:B------:R-:W-:Y:S01]  /*84470*/  ISETP.LT.AND P3, PT, R251, c[0x0][0x178], !P0 ;  /* 0x00005e00fb007a0c */ /* 0x000fe20004761270 */
[----:B-1----:R-:W-:Y:S01]  /*84480*/  IMAD.WIDE R4, R0, 0x4, R204 ;  /* 0x0000000400047825 */ /* 0x002fe200078e02cc */
[----:B------:R-:W-:Y:S02]  /*84490*/  ISETP.LT.AND P0, PT, R250, c[0x0][0x178], !P0 ;  /* 0x00005e00fa007a0c */ /* 0x000fe40004701270 */
[C---:B------:R-:W-:Y:S01]  /*844a0*/  IADD3 R0, R3.reuse, c[0x0][0x198], RZ ;  /* 0x0000660003007a10 */ /* 0x040fe20007ffe0ff */
[C---:B----4-:R-:W-:Y:S01]  /*844b0*/  IMAD.WIDE R8, R3.reuse, 0x4, R238 ;  /* 0x0000000403087825 */ /* 0x050fe200078e02ee */
[----:B------:R1:W-:Y:S03]  /*844c0*/  @P2 STG.E [R4.64], R38 ;  /* 0x0000002604002986 */ /* 0x0003e6000c101904 */
[----:B------:R-:W-:Y:S01]  /*844d0*/  IMAD.WIDE R12, R3, 0x4, R236 ;  /* 0x00000004030c7825 */ /* 0x000fe200078e02ec */
[----:B------:R4:W-:Y:S01]  /*844e0*/  @P6 STG.E [R8.64], R247 ;  /* 0x000000f708006986 */ /* 0x0009e2000c101904 */
[----:B------:R-:W-:-:S03]  /*844f0*/  ISETP.LT.AND P6, PT, R187, c[0x0][0x178], !P1 ;  /* 0x00005e00bb007a0c */ /* 0x000fc60004fc1270 */
[----:B------:R4:W-:Y:S01]  /*84500*/  @P4 STG.E [R12.64], R11 ;  /* 0x0000000b0c004986 */ /* 0x0009e2000c101904 */
[----:B------:R-:W-:Y:S01]  /*84510*/  ISETP.LT.AND P4, PT, R251, c[0x0][0x178], !P1 ;  /* 0x00005e00fb007a0c */ /* 0x000fe20004f81270 */
[----:B-1----:R-:W-:Y:S01]  /*84520*/  IMAD.WIDE R4, R3, 0x4, R206 ;  /* 0x0000000403047825 */ /* 0x002fe200078e02ce */
[----:B---3--:R-:W-:-:S03]  /*84530*/  ISETP.GE.AND P2, PT, R17, c[0x0][0x17c], PT ;  /* 0x00005f0011007a0c */ /* 0x008fc60003f46270 */
[----:B----4-:R-:W-:Y:S01]  /*84540*/  IMAD.WIDE R8, R3, 0x4, R204 ;  /* 0x0000000403087825 */ /* 0x010fe200078e02cc */
[----:B------:R1:W-:Y:S03]  /*84550*/  @P3 STG.E [R4.64], R23 ;  /* 0x0000001704003986 */ /* 0x0003e6000c101904 */
[----:B------:R-:W-:Y:S01]  /*84560*/  IMAD.WIDE R10, R0, 0x4, R238 ;  /* 0x00000004000a7825 */ /* 0x000fe200078e02ee */
[----:B------:R-:W3:Y:S01]  /*84570*/  LDL.LU R13, [R1+0x2380] ;  /* 0x00238000010d7983 */ /* 0x000ee20000300800 */
[----:B------:R-:W-:-:S03]  /*84580*/  ISETP.LT.AND P1, PT, R250, c[0x0][0x178], !P1 ;  /* 0x00005e00fa007a0c */ /* 0x000fc60004f21270 */
[----:B------:R4:W-:Y:S01]  /*84590*/  @P0 STG.E [R8.64], R39 ;  /* 0x0000002708000986 */ /* 0x0009e2000c101904 */
[----:B------:R-:W-:-:S03]  /*845a0*/  ISETP.LT.AND P3, PT, R187, c[0x0][0x178], !P2 ;  /* 0x00005e00bb007a0c */ /* 0x000fc60005761270 */
[----:B------:R4:W-:Y:S01]  /*845b0*/  @P5 STG.E [R10.64], R248 ;  /* 0x000000f80a005986 */ /* 0x0009e2000c101904 */
[----:B------:R-:W-:Y:S01]  /*845c0*/  ISETP.LT.AND P5, PT, R211, c[0x0][0x178], !P2 ;  /* 0x00005e00d3007a0c */ /* 0x000fe200057a1270 */
[C---:B-1----:R-:W-:Y:S01]  /*845d0*/  IMAD.WIDE R4, R0.reuse, 0x4, R236 ;  /* 0x0000000400047825 */ /* 0x042fe200078e02ec */
[C---:B------:R-:W-:Y:S01]  /*845e0*/  IADD3 R3, R0.reuse, c[0x0][0x198], RZ ;  /* 0x0000660000037a10 */ /* 0x040fe20007ffe0ff */
[----:B------:R-:W3:Y:S02]  /*845f0*/  LDL.LU R12, [R1+0x237c] ;  /* 0x00237c00010c7983 */ /* 0x000ee40000300800 */
[----:B----4-:R-:W-:Y:S02]  /*84600*/  IMAD.WIDE R8, R0, 0x4, R206 ;  /* 0x0000000400087825 */ /* 0x010fe400078e02ce */
[----:B------:R1:W-:Y:S04]  /*84610*/  @P6 STG.E [R4.64], R6 ;  /* 0x0000000604006986 */ /* 0x0003e8000c101904 */
[----:B------:R4:W-:Y:S01]  /*84620*/  @P4 STG.E [R8.64], R18 ;  /* 0x0000001208004986 */ /* 0x0009e2000c101904 */
[----:B------:R-:W-:-:S04]  /*84630*/  IMAD.WIDE R10, R3, 0x4, R236 ;  /* 0x00000004030a7825 */ /* 0x000fc800078e02ec */
[----:B-1----:R-:W-:-:S04]  /*84640*/  IMAD.WIDE R4, R0, 0x4, R204 ;  /* 0x0000000400047825 */ /* 0x002fc800078e02cc */
[----:B----4-:R-:W-:Y:S01]  /*84650*/  IMAD.WIDE R8, R3, 0x4, R238 ;  /* 0x0000000403087825 */ /* 0x010fe200078e02ee */
[----:B------:R-:W-:Y:S04]  /*84660*/  @P1 STG.E [R4.64], R34 ;  /* 0x0000002204001986 */ /* 0x000fe8000c101904 */
[----:B--2---:R-:W-:Y:S04]  /*84670*/  @P5 STG.E [R8.64], R249 ;  /* 0x000000f908005986 */ /* 0x004fe8000c101904 */
[----:B------:R1:W-:Y:S04]  /*84680*/  @P3 STG.E [R10.64], R7 ;  /* 0x000000070a003986 */ /* 0x0003e8000c101904 */
[----:B-1----:R-:W2:Y:S04]  /*84690*/  LDL.LU R10, [R1+0x2390] ;  /* 0x00239000010a7983 */ /* 0x002ea80000300800 */
[----:B------:R-:W4:Y:S01]  /*846a0*/  LDL.LU R0, [R1+0x2398] ;  /* 0x0023980001007983 */ /* 0x000f220000300800 */
[----:B------:R-:W-:-:S02]  /*846b0*/  ISETP.LT.AND P4, PT, R251, c[0x0][0x178], !P2 ;  /* 0x00005e00fb007a0c */ /* 0x000fc40005781270 */
[----:B------:R-:W-:Y:S02]  /*846c0*/  ISETP.GE.AND P0, PT, R16, c[0x0][0x17c], PT ;  /* 0x00005f0010007a0c */ /* 0x000fe40003f06270 */
[----:B------:R-:W-:Y:S02]  /*846d0*/  ISETP.LT.AND P6, PT, R250, c[0x0][0x178], !P2 ;  /* 0x00005e00fa007a0c */ /* 0x000fe400057c1270 */
[----:B------:R-:W-:Y:S01]  /*846e0*/  ISETP.LT.AND P3, PT, R211, c[0x0][0x178], !P0 ;  /* 0x00005e00d3007a0c */ /* 0x000fe20004761270 */
[----:B------:R-:W-:-:S04]  /*846f0*/  IMAD.WIDE R4, R3, 0x4, R206 ;  /* 0x0000000403047825 */ /* 0x000fc800078e02ce */
[C---:B------:R-:W-:Y:S01]  /*84700*/  IMAD.WIDE R6, R3.reuse, 0x4, R204 ;  /* 0x0000000403067825 */ /* 0x040fe200078e02cc */
[----:B------:R-:W-:Y:S01]  /*84710*/  IADD3 R3, R3, c[0x0][0x198], RZ ;  /* 0x0000660003037a10 */ /* 0x000fe20007ffe0ff */
[----:B------:R1:W-:Y:S01]  /*84720*/  @P4 STG.E [R4.64], R19 ;  /* 0x0000001304004986 */ /* 0x0003e2000c101904 */
[----:B------:R-:W-:Y:S02]  /*84730*/  ISETP.LT.AND P5, PT, R187, c[0x0][0x178], !P0 ;  /* 0x00005e00bb007a0c */ /* 0x000fe400047a1270 */
[----:B------:R-:W-:Y:S02]  /*84740*/  ISETP.LT.AND P1, PT, R251, c[0x0][0x178], !P0 ;  /* 0x00005e00fb007a0c */ /* 0x000fe40004721270 */
[----:B------:R-:W-:Y:S01]  /*84750*/  ISETP.GE.AND P2, PT, R15, c[0x0][0x17c], PT ;  /* 0x00005f000f007a0c */ /* 0x000fe20003f46270 */
[----:B------:R1:W-:Y:S01]  /*84760*/  @P6 STG.E [R6.64], R35 ;  /* 0x0000002306006986 */ /* 0x0003e2000c101904 */
[----:B------:R-:W-:Y:S01]  /*84770*/  ISETP.LT.AND P0, PT, R250, c[0x0][0x178], !P0 ;  /* 0x00005e00fa007a0c */ /* 0x000fe20004701270 */
[----:B-1----:R-:W-:Y:S01]  /*84780*/  IMAD.WIDE R4, R3, 0x4, R238 ;  /* 0x0000000403047825 */ /* 0x002fe200078e02ee */
[----:B------:R-:W-:-:S04]  /*84790*/  ISETP.LT.AND P6, PT, R211, c[0x0][0x178], !P2 ;  /* 0x00005e00d3007a0c */ /* 0x000fc800057c1270 */
[----:B------:R1:W-:Y:S01]  /*847a0*/  @P3 STG.E [R4.64], R60 ;  /* 0x0000003c04003986 */ /* 0x0003e2000c101904 */
[----:B------:R-:W-:Y:S01]  /*847b0*/  IMAD.WIDE R6, R3, 0x4, R236 ;  /* 0x0000000403067825 */ /* 0x000fe200078e02ec */
[----:B------:R-:W-:Y:S02]  /*847c0*/  ISETP.LT.AND P3, PT, R187, c[0x0][0x178], !P2 ;  /* 0x00005e00bb007a0c */ /* 0x000fe40005761270 */
[C---:B------:R-:W-:Y:S01]  /*847d0*/  IADD3 R11, R3.reuse, c[0x0][0x198], RZ ;  /* 0x00006600030b7a10 */ /* 0x040fe20007ffe0ff */
[----:B------:R-:W-:Y:S01]  /*847e0*/  IMAD.WIDE R8, R3, 0x4, R206 ;  /* 0x0000000403087825 */ /* 0x000fe200078e02ce */
[----:B------:R1:W-:Y:S01]  /*847f0*/  @P5 STG.E [R6.64], R76 ;  /* 0x0000004c06005986 */ /* 0x0003e2000c101904 */
[----:B------:R-:W-:-:S03]  /*84800*/  ISETP.GE.AND P4, PT, R14, c[0x0][0x17c], PT ;  /* 0x00005f000e007a0c */ /* 0x000fc60003f86270 */
[----:B------:R3:W-:Y:S01]  /*84810*/  @P1 STG.E [R8.64], R92 ;  /* 0x0000005c08001986 */ /* 0x0007e2000c101904 */
[----:B------:R-:W-:Y:S01]  /*84820*/  ISETP.LT.AND P1, PT, R251, c[0x0][0x178], !P2 ;  /* 0x00005e00fb007a0c */ /* 0x000fe20005721270 */
[----:B-1----:R-:W-:Y:S01]  /*84830*/  IMAD.WIDE R4, R3, 0x4, R204 ;  /* 0x0000000403047825 */ /* 0x002fe200078e02cc */
[----:B------:R-:W-:-:S03]  /*84840*/  ISETP.LT.AND P2, PT, R250, c[0x0][0x178], !P2 ;  /* 0x00005e00fa007a0c */ /* 0x000fc60005741270 */
[C---:B------:R-:W-:Y:S01]  /*84850*/  IMAD.WIDE R6, R11.reuse, 0x4, R238 ;  /* 0x000000040b067825 */ /* 0x040fe200078e02ee */
[----:B------:R1:W-:Y:S03]  /*84860*/  @P0 STG.E [R4.64], R108 ;  /* 0x0000006c04000986 */ /* 0x0003e6000c101904 */
[----:B---3--:R-:W-:Y:S01]  /*84870*/  IMAD.WIDE R8, R11, 0x4, R236 ;  /* 0x000000040b087825 */ /* 0x008fe200078e02ec */
[----:B------:R-:W-:Y:S01]  /*84880*/  ISETP.LT.AND P5, PT, R211, c[0x0][0x178], !P4 ;  /* 0x00005e00d3007a0c */ /* 0x000fe200067a1270 */
[----:B------:R3:W-:Y:S01]  /*84890*/  @P6 STG.E [R6.64], R61 ;  /* 0x0000003d06006986 */ /* 0x0007e2000c101904 */
[----:B------:R-:W-:-:S03]  /*848a0*/  ISETP.LT.AND P6, PT, R187, c[0x0][0x178], !P4 ;  /* 0x00005e00bb007a0c */ /* 0x000fc600067c1270 */
[----:B------:R3:W-:Y:S01]  /*848b0*/  @P3 STG.E [R8.64], R77 ;  /* 0x0000004d08003986 */ /* 0x0007e2000c101904 */
[----:B------:R-:W-:Y:S02]  /*848c0*/  ISETP.LT.AND P3, PT, R251, c[0x0][0x178], !P4 ;  /* 0x00005e00fb007a0c */ /* 0x000fe40006761270 */
[C---:B------:R-:W-:Y:S01]  /*848d0*/  IADD3 R3, R11.reuse, c[0x0][0x198], RZ ;  /* 0x000066000b037a10 */ /* 0x040fe20007ffe0ff */
[----:B-1----:R-:W-:-:S04]  /*848e0*/  IMAD.WIDE R4, R11, 0x4, R206 ;  /* 0x000000040b047825 */ /* 0x002fc800078e02ce */
[----:B---3--:R-:W-:Y:S01]  /*848f0*/  IMAD.WIDE R6, R11, 0x4, R204 ;  /* 0x000000040b067825 */ /* 0x008fe200078e02cc */
[----:B------:R1:W-:Y:S01]  /*84900*/  @P1 STG.E [R4.64], R93 ;  /* 0x0000005d04001986 */ /* 0x0003e2000c101904 */
[----:B------:R-:W-:Y:S02]  /*84910*/  ISETP.GE.AND P0, PT, R13, c[0x0][0x17c], PT ;  /* 0x00005f000d007a0c */ /* 0x000fe40003f06270 */
[----:B------:R-:W-:Y:S01]  /*84920*/  IMAD.WIDE R8, R3, 0x4, R238 ;  /* 0x0000000403087825 */ /* 0x000fe200078e02ee */
[----:B------:R3:W-:Y:S01]  /*84930*/  @P2 STG.E [R6.64], R109 ;  /* 0x0000006d06002986 */ /* 0x0007e2000c101904 */
[----:B------:R-:W-:-:S03]  /*84940*/  ISETP.LT.AND P4, PT, R250, c[0x0][0x178], !P4 ;  /* 0x00005e00fa007a0c */ /* 0x000fc60006781270 */
[----:B------:R-:W4:Y:S01]  /*84950*/  LDL.LU R13, [R1+0x23b0] ;  /* 0x0023b000010d7983 */ /* 0x000f220000300800 */
[----:B-1----:R-:W-:-:S03]  /*84960*/  IMAD.WIDE R4, R3, 0x4, R236 ;  /* 0x0000000403047825 */ /* 0x002fc600078e02ec */
[----:B------:R-:W-:Y:S01]  /*84970*/  @P5 STG.E [R8.64], R56 ;  /* 0x0000003808005986 */ /* 0x000fe2000c101904 */
[----:B---3--:R-:W-:Y:S01]  /*84980*/  IMAD.WIDE R6, R3, 0x4, R206 ;  /* 0x0000000403067825 */ /* 0x008fe200078e02ce */
[----:B------:R-:W-:Y:S02]  /*84990*/  ISETP.LT.AND P5, PT, R211, c[0x0][0x178], !P0 ;  /* 0x00005e00d3007a0c */ /* 0x000fe400047a1270 */
[----:B------:R1:W-:Y:S01]  /*849a0*/  @P6 STG.E [R4.64], R72 ;  /* 0x0000004804006986 */ /* 0x0003e2000c101904 */
[----:B------:R-:W-:-:S03]  /*849b0*/  ISETP.LT.AND P2, PT, R187, c[0x0][0x178], !P0 ;  /* 0x00005e00bb007a0c */ /* 0x000fc60004741270 */
[----:B------:R3:W-:Y:S01]  /*849c0*/  @P3 STG.E [R6.64], R88 ;  /* 0x0000005806003986 */ /* 0x0007e2000c101904 */
[----:B------:R-:W-:Y:S02]  /*849d0*/  ISETP.LT.AND P3, PT, R251, c[0x0][0x178], !P0 ;  /* 0x00005e00fb007a0c */ /* 0x000fe40004761270 */
[C---:B------:R-:W-:Y:S01]  /*849e0*/  IADD3 R11, R3.reuse, c[0x0][0x198], RZ ;  /* 0x00006600030b7a10 */ /* 0x040fe20007ffe0ff */
[----:B-1----:R-:W-:-:S04]  /*849f0*/  IMAD.WIDE R4, R3, 0x4, R204 ;  /* 0x0000000403047825 */ /* 0x002fc800078e02cc */
[C---:B---3--:R-:W-:Y:S01]  /*84a00*/  IMAD.WIDE R6, R11.reuse, 0x4, R238 ;  /* 0x000000040b067825 */ /* 0x048fe200078e02ee */
[----:B------:R1:W-:Y:S03]  /*84a10*/  @P4 STG.E [R4.64], R104 ;  /* 0x0000006804004986 */ /* 0x0003e6000c101904 */
[C---:B------:R-:W-:Y:S01]  /*84a20*/  IMAD.WIDE R8, R11.reuse, 0x4, R236 ;  /* 0x000000040b087825 */ /* 0x040fe200078e02ec */
[----:B------:R3:W-:Y:S01]  /*84a30*/  @P5 STG.E [R6.64], R57 ;  /* 0x0000003906005986 */ /* 0x0007e2000c101904 */
[----:B------:R-:W-:Y:S02]  /*84a40*/  ISETP.GE.AND P1, PT, R12, c[0x0][0x17c], PT ;  /* 0x00005f000c007a0c */ /* 0x000fe40003f26270 */
[----:B------:R-:W-:Y:S01]  /*84a50*/  ISETP.LT.AND P6, PT, R250, c[0x0][0x178], !P0 ;  /* 0x00005e00fa007a0c */ /* 0x000fe200047c1270 */
[----:B------:R-:W-:Y:S01]  /*84a60*/  @P2 STG.E [R8.64], R73 ;  /* 0x0000004908002986 */ /* 0x000fe2000c101904 */
[----:B-1----:R-:W-:-:S03]  /*84a70*/  IMAD.WIDE R4, R11, 0x4, R206 ;  /* 0x000000040b047825 */ /* 0x002fc600078e02ce */
[----:B------:R-:W4:Y:S04]  /*84a80*/  LDL.LU R12, [R1+0x23ac] ;  /* 0x0023ac00010c7983 */ /* 0x000f280000300800 */
[----:B------:R1:W-:Y:S01]  /*84a90*/  @P3 STG.E [R4.64], R89 ;  /* 0x0000005904003986 */ /* 0x0003e2000c101904 */
[----:B--2---:R-:W-:-:S03]  /*84aa0*/  ISETP.GE.AND P0, PT, R10, c[0x0][0x17c], PT ;  /* 0x00005f000a007a0c */ /* 0x004fc60003f06270 */
[----:B------:R-:W2:Y:S01]  /*84ab0*/  LDL.LU R10, [R1+0x23c0] ;  /* 0x0023c000010a7983 */ /* 0x000ea20000300800 */
[----:B----4-:R-:W-:-:S03]  /*84ac0*/  ISETP.GE.AND P3, PT, R0, c[0x0][0x17c], PT ;  /* 0x00005f0000007a0c */ /* 0x010fc60003f66270 */
[----:B------:R-:W4:Y:S01]  /*84ad0*/  LDL.LU R0, [R1+0x23c4] ;  /* 0x0023c40001007983 */ /* 0x000f220000300800 */
[----:B------:R-:W-:Y:S01]  /*84ae0*/  ISETP.LT.AND P2, PT, R211, c[0x0][0x178], !P1 ;  /* 0x00005e00d3007a0c */ /* 0x000fe20004f41270 */
[C---:B---3--:R-:W-:Y:S01]  /*84af0*/  IMAD.WIDE R6, R11.reuse, 0x4, R204 ;  /* 0x000000040b067825 */ /* 0x048fe200078e02cc */
[----:B------:R-:W-:Y:S01]  /*84b00*/  IADD3 R11, R11, c[0x0][0x198], RZ ;  /* 0x000066000b0b7a10 */ /* 0x000fe20007ffe0ff */
[----:B------:R-:W3:Y:S01]  /*84b10*/  LDL.LU R19, [R1+0x23bc] ;  /* 0x0023bc0001137983 */ /* 0x000ee20000300800 */
[----:B------:R-:W-:Y:S02]  /*84b20*/  ISETP.LT.AND P5, PT, R187, c[0x0][0x178], !P1 ;  /* 0x00005e00bb007a0c */ /* 0x000fe40004fa1270 */
[----:B------:R-:W-:Y:S01]  /*84b30*/  ISETP.LT.AND P4, PT, R251, c[0x0][0x178], !P1 ;  /* 0x00005e00fb007a0c */ /* 0x000fe20004f81270 */
[----:B-1----:R-:W-:Y:S01]  /*84b40*/  IMAD.WIDE R4, R11, 0x4, R238 ;  /* 0x000000040b047825 */ /* 0x002fe200078e02ee */
[----:B------:R1:W-:Y:S01]  /*84b50*/  @P6 STG.E [R6.64], R105 ;  /* 0x0000006906006986 */ /* 0x0003e2000c101904 */
[----:B------:R-:W-:-:S02]  /*84b60*/  ISETP.LT.AND P1, PT, R250, c[0x0][0x178], !P1 ;  /* 0x00005e00fa007a0c */ /* 0x000fc40004f21270 */
[----:B------:R-:W-:Y:S01]  /*84b70*/  ISETP.LT.AND P6, PT, R211, c[0x0][0x178], !P0 ;  /* 0x00005e00d3007a0c */ /* 0x000fe200047c1270 */
[----:B------:R-:W-:Y:S01]  /*84b80*/  IMAD.WIDE R8, R11, 0x4, R206 ;  /* 0x000000040b087825 */ /* 0x000fe200078e02ce */
[----:B------:R1:W-:Y:S01]  /*84b90*/  @P2 STG.E [R4.64], R52 ;  /* 0x0000003404002986 */ /* 0x0003e2000c101904 */
[----:B------:R-:W-:Y:S02]  /*84ba0*/  ISETP.LT.AND P2, PT, R187, c[0x0][0x178], !P0 ;  /* 0x00005e00bb007a0c */ /* 0x000fe40004741270 */
[C---:B------:R-:W-:Y:S01]  /*84bb0*/  IADD3 R3, R11.reuse, c[0x0][0x198], RZ ;  /* 0x000066000b037a10 */ /* 0x040fe20007ffe0ff */
[----:B------:R-:W3:Y:S01]  /*84bc0*/  LDL.LU R18, [R1+0x23b8] ;  /* 0x0023b80001127983 */ /* 0x000ee20000300800 */
[----:B-1----:R-:W-:-:S03]  /*84bd0*/  IMAD.WIDE R6, R11, 0x4, R236 ;  /* 0x000000040b067825 */ /* 0x002fc600078e02ec */
[----:B------:R-:W3:Y:S04]  /*84be0*/  LDL.LU R16, [R1+0x23b4] ;  /* 0x0023b40001107983 */ /* 0x000ee80000300800 */
[----:B------:R1:W-:Y:S01]  /*84bf0*/  @P5 STG.E [R6.64], R68 ;  /* 0x0000004406005986 */ /* 0x0003e2000c101904 */
[----:B------:R-:W-:-:S03]  /*84c00*/  IMAD.WIDE R4, R11, 0x4, R204 ;  /* 0x000000040b047825 */ /* 0x000fc600078e02cc */
[----:B------:R1:W-:Y:S01]  /*84c10*/  @P4 STG.E [R8.64], R84 ;  /* 0x0000005408004986 */ /* 0x0003e2000c101904 */
[----:B------:R-:W-:Y:S02]  /*84c20*/  ISETP.LT.AND P4, PT, R251, c[0x0][0x178], !P0 ;  /* 0x00005e00fb007a0c */ /* 0x000fe40004781270 */
[----:B------:R-:W-:Y:S01]  /*84c30*/  ISETP.LT.AND P0, PT, R250, c[0x0][0x178], !P0 ;  /* 0x00005e00fa007a0c */ /* 0x000fe20004701270 */
[----:B------:R1:W-:Y:S02]  /*84c40*/  @P1 STG.E [R4.64], R100 ;  /* 0x0000006404001986 */ /* 0x0003e4000c101904 */
[----:B-1----:R-:W-:-:S04]  /*84c50*/  IMAD.WIDE R6, R3, 0x4, R238 ;  /* 0x0000000403067825 */ /* 0x002fc800078e02ee */
[----:B------:R-:W-:Y:S01]  /*84c60*/  IMAD.WIDE R8, R3, 0x4, R236 ;  /* 0x0000000403087825 */ /* 0x000fe200078e02ec */
[----:B------:R-:W-:Y:S01]  /*84c70*/  ISETP.LT.AND P5, PT, R211, c[0x0][0x178], !P3 ;  /* 0x00005e00d3007a0c */ /* 0x000fe20005fa1270 */
[----:B------:R1:W-:Y:S01]  /*84c80*/  @P6 STG.E [R6.64], R53 ;  /* 0x0000003506006986 */ /* 0x0003e2000c101904 */
[----:B------:R-:W-:Y:S01]  /*84c90*/  ISETP.LT.AND P6, PT, R187, c[0x0][0x178], !P3 ;  /* 0x00005e00bb007a0c */ /* 0x000fe20005fc1270 */
[----:B------:R-:W-:Y:S02]  /*84ca0*/  IMAD.WIDE R4, R3, 0x4, R206 ;  /* 0x0000000403047825 */ /* 0x000fe400078e02ce */
[----:B------:R1:W-:Y:S01]  /*84cb0*/  @P2 STG.E [R8.64], R69 ;  /* 0x0000004508002986 */ /* 0x0003e2000c101904 */
[----:B------:R-:W-:Y:S02]  /*84cc0*/  ISETP.LT.AND P2, PT, R251, c[0x0][0x178], !P3 ;  /* 0x00005e00fb007a0c */ /* 0x000fe40005f41270 */
[C---:B------:R-:W-:Y:S01]  /*84cd0*/  IADD3 R11, R3.reuse, c[0x0][0x198], RZ ;  /* 0x00006600030b7a10 */ /* 0x040fe20007ffe0ff */
[----:B------:R1:W-:Y:S02]  /*84ce0*/  @P4 STG.E [R4.64], R85 ;  /* 0x0000005504004986 */ /* 0x0003e4000c101904 */
[----:B-1----:R-:W-:Y:S01]  /*84cf0*/  IMAD.WIDE R6, R3, 0x4, R204 ;  /* 0x0000000403067825 */ /* 0x002fe200078e02cc */
[----:B------:R-:W-:-:S03]  /*84d00*/  ISETP.LT.AND P3, PT, R250, c[0x0][0x178], !P3 ;  /* 0x00005e00fa007a0c */ /* 0x000fc60005f61270 */
[C---:B------:R-:W-:Y:S01]  /*84d10*/  IMAD.WIDE R8, R11.reuse, 0x4, R238 ;  /* 0x000000040b087825 */ /* 0x040fe200078e02ee */
[----:B------:R1:W-:Y:S03]  /*84d20*/  @P0 STG.E [R6.64], R101 ;  /* 0x0000006506000986 */ /* 0x0003e6000c101904 */
[C---:B------:R-:W-:Y:S01]  /*84d30*/  IMAD.WIDE R4, R11.reuse, 0x4, R236 ;  /* 0x000000040b047825 */ /* 0x040fe200078e02ec */
[----:B------:R-:W-:Y:S01]  /*84d40*/  @P5 STG.E [R8.64], R48 ;  /* 0x0000003008005986 */ /* 0x000fe2000c101904 */
[----:B------:R-:W-:-:S03]  /*84d50*/  IADD3 R3, R11, c[0x0][0x198], RZ ;  /* 0x000066000b037a10 */ /* 0x000fc60007ffe0ff */
[----:B------:R1:W-:Y:S02]  /*84d60*/  @P6 STG.E [R4.64], R64 ;  /* 0x0000004004006986 */ /* 0x0003e4000c101904 */
[----:B-1----:R-:W-:Y:S01]  /*84d70*/  IMAD.WIDE R6, R11, 0x4, R206 ;  /* 0x000000040b067825 */ /* 0x002fe200078e02ce */
[----:B------:R-:W-:-:S04]  /*84d80*/  ISETP.GE.AND P1, PT, R13, c[0x0][0x17c], PT ;  /* 0x00005f000d007a0c */ /* 0x000fc80003f26270 */
[----:B------:R-:W-:Y:S01]  /*84d90*/  ISETP.LT.AND P5, PT, R211, c[0x0][0x178], !P1 ;  /* 0x00005e00d3007a0c */ /* 0x000fe20004fa1270 */
[----:B------:R1:W-:Y:S01]  /*84da0*/  @P2 STG.E [R6.64], R80 ;  /* 0x0000005006002986 */ /* 0x0003e2000c101904 */
[----:B------:R-:W-:Y:S02]  /*84db0*/  ISETP.LT.AND P4, PT, R187, c[0x0][0x178], !P1 ;  /* 0x00005e00bb007a0c */ /* 0x000fe40004f81270 */
[----:B------:R-:W-:Y:S01]  /*84dc0*/  ISETP.LT.AND P2, PT, R251, c[0x0][0x178], !P1 ;  /* 0x00005e00fb007a0c */ /* 0x000fe20004f41270 */
[----:B------:R-:W-:-:S04]  /*84dd0*/  IMAD.WIDE R4, R11, 0x4, R204 ;  /* 0x000000040b047825 */ /* 0x000fc800078e02cc */
[C---:B------:R-:W-:Y:S01]  /*84de0*/  IMAD.WIDE R8, R3.reuse, 0x4, R236 ;  /* 0x0000000403087825 */ /* 0x040fe200078e02ec */
[----:B------:R1:W-:Y:S03]  /*84df0*/  @P3 STG.E [R4.64], R96 ;  /* 0x0000006004003986 */ /* 0x0003e6000c101904 */
[----:B-1----:R-:W-:-:S05]  /*84e00*/  IMAD.WIDE R6, R3, 0x4, R238 ;  /* 0x0000000403067825 */ /* 0x002fca00078e02ee */
[----:B------:R1:W-:Y:S01]  /*84e10*/  @P5 STG.E [R6.64], R49 ;  /* 0x0000003106005986 */ /* 0x0003e2000c101904 */
[----:B------:R-:W-:-:S03]  /*84e20*/  IMAD.WIDE R4, R3, 0x4, R206 ;  /* 0x0000000403047825 */ /* 0x000fc600078e02ce */
[----:B------:R1:W-:Y:S04]  /*84e30*/  @P4 STG.E [R8.64], R65 ;  /* 0x0000004108004986 */ /* 0x0003e8000c101904 */
[----:B------:R-:W-:Y:S01]  /*84e40*/  @P2 STG.E [R4.64], R81 ;  /* 0x0000005104002986 */ /* 0x000fe2000c101904 */
[----:B----4-:R-:W-:-:S03]  /*84e50*/  ISETP.GE.AND P2, PT, R0, c[0x0][0x17c], PT ;  /* 0x00005f0000007a0c */ /* 0x010fc60003f46270 */
[----:B------:R-:W4:Y:S01]  /*84e60*/  LDL.LU R0, [R1+0x23a8] ;  /* 0x0023a80001007983 */ /* 0x000f220000300800 */
[----:B------:R-:W-:Y:S02]  /*84e70*/  ISETP.GE.AND P0, PT, R12, c[0x0][0x17c], PT ;  /* 0x00005f000c007a0c */ /* 0x000fe40003f06270 */
[----:B------:R-:W-:Y:S02]  /*84e80*/  ISETP.LT.AND P6, PT, R250, c[0x0][0x178], !P1 ;  /* 0x00005e00fa007a0c */ /* 0x000fe40004fc1270 */
[----:B------:R-:W-:Y:S01]  /*84e90*/  ISETP.LT.AND P4, PT, R211, c[0x0][0x178], !P0 ;  /* 0x00005e00d3007a0c */ /* 0x000fe20004781270 */
[C---:B-1----:R-:W-:Y:S01]  /*84ea0*/  IMAD.WIDE R6, R3.reuse, 0x4, R204 ;  /* 0x0000000403067825 */ /* 0x042fe200078e02cc */
[----:B------:R-:W-:Y:S02]  /*84eb0*/  IADD3 R3, R3, c[0x0][0x198], RZ ;  /* 0x0000660003037a10 */ /* 0x000fe40007ffe0ff */
[----:B--2---:R-:W-:Y:S02]  /*84ec0*/  ISETP.GE.AND P1, PT, R10, c[0x0][0x17c], PT ;  /* 0x00005f000a007a0c */ /* 0x004fe40003f26270 */
[----:B------:R-:W-:Y:S01]  /*84ed0*/  ISETP.LT.AND P5, PT, R187, c[0x0][0x178], !P0 ;  /* 0x00005e00bb007a0c */ /* 0x000fe200047a1270 */
[----:B------:R-:W-:Y:S01]  /*84ee0*/  IMAD.WIDE R12, R3, 0x4, R238 ;  /* 0x00000004030c7825 */ /* 0x000fe200078e02ee */
[----:B------:R-:W-:-:S02]  /*84ef0*/  ISETP.LT.AND P3, PT, R251, c[0x0][0x178], !P0 ;  /* 0x00005e00fb007a0c */ /* 0x000fc40004761270 */
[----:B------:R-:W-:Y:S01]  /*84f00*/  ISETP.LT.AND P0, PT, R250, c[0x0][0x178], !P0 ;  /* 0x00005e00fa007a0c */ /* 0x000fe20004701270 */
[----:B------:R1:W-:Y:S01]  /*84f10*/  @P6 STG.E [R6.64], R97 ;  /* 0x0000006106006986 */ /* 0x0003e2000c101904 */
[----:B------:R-:W-:-:S03]  /*84f20*/  ISETP.LT.AND P6, PT, R211, c[0x0][0x178], !P1 ;  /* 0x00005e00d3007a0c */ /* 0x000fc60004fc1270 */
[----:B------:R-:W-:Y:S01]  /*84f30*/  @P4 STG.E [R12.64], R62 ;  /* 0x0000003e0c004986 */ /* 0x000fe2000c101904 */
[----:B------:R-:W-:Y:S01]  /*84f40*/  ISETP.LT.AND P4, PT, R187, c[0x0][0x178], !P1 ;  /* 0x00005e00bb007a0c */ /* 0x000fe20004f81270 */
[C---:B------:R-:W-:Y:S01]  /*84f50*/  IMAD.WIDE R10, R3.reuse, 0x4, R236 ;  /* 0x00000004030a7825 */ /* 0x040fe200078e02ec */
[----:B------:R-:W-:-:S03]  /*84f60*/  IADD3 R17, R3, c[0x0][0x198], RZ ;  /* 0x0000660003117a10 */ /* 0x000fc60007ffe0ff */
[C---:B------:R-:W-:Y:S01]  /*84f70*/  IMAD.WIDE R8, R3.reuse, 0x4, R206 ;  /* 0x0000000403087825 */ /* 0x040fe200078e02ce */
[----:B------:R-:W-:Y:S03]  /*84f80*/  @P5 STG.E [R10.64], R78 ;  /* 0x0000004e0a005986 */ /* 0x000fe6000c101904 */
[----:B-1----:R-:W-:Y:S01]  /*84f90*/  IMAD.WIDE R6, R3, 0x4, R204 ;  /* 0x0000000403067825 */ /* 0x002fe200078e02cc */
[----:B------:R1:W-:Y:S03]  /*84fa0*/  @P3 STG.E [R8.64], R94 ;  /* 0x0000005e08003986 */ /* 0x0003e6000c101904 */
[----:B------:R-:W-:Y:S01]  /*84fb0*/  IMAD.WIDE R14, R17, 0x4, R238 ;  /* 0x00000004110e7825 */ /* 0x000fe200078e02ee */
[----:B------:R-:W-:-:S03]  /*84fc0*/  ISETP.LT.AND P3, PT, R251, c[0x0][0x178], !P1 ;  /* 0x00005e00fb007a0c */ /* 0x000fc60004f61270 */
[----:B------:R-:W-:Y:S01]  /*84fd0*/  IMAD.WIDE R4, R17, 0x4, R236 ;  /* 0x0000000411047825 */ /* 0x000fe200078e02ec */
[----:B------:R-:W-:Y:S01]  /*84fe0*/  ISETP.LT.AND P1, PT, R250, c[0x0][0x178], !P1 ;  /* 0x00005e00fa007a0c */ /* 0x000fe20004f21270 */
[----:B------:R-:W-:Y:S01]  /*84ff0*/  @P0 STG.E [R6.64], R110 ;  /* 0x0000006e06000986 */ /* 0x000fe2000c101904 */
[----:B------:R-:W-:-:S03]  /*85000*/  ISETP.LT.AND P5, PT, R211, c[0x0][0x178], !P2 ;  /* 0x00005e00d3007a0c */ /* 0x000fc600057a1270 */
[----:B------:R-:W-:Y:S01]  /*85010*/  @P6 STG.E [R14.64], R63 ;  /* 0x0000003f0e006986 */ /* 0x000fe2000c101904 */
[----:B------:R-:W-:-:S03]  /*85020*/  ISETP.LT.AND P6, PT, R187, c[0x0][0x178], !P2 ;  /* 0x00005e00bb007a0c */ /* 0x000fc600057c1270 */
[----:B------:R2:W-:Y:S01]  /*85030*/  @P4 STG.E [R4.64], R79 ;  /* 0x0000004f04004986 */ /* 0x0005e2000c101904 */
[----:B------:R-:W-:Y:S02]  /*85040*/  ISETP.LT.AND P4, PT, R251, c[0x0][0x178], !P2 ;  /* 0x00005e00fb007a0c */ /* 0x000fe40005781270 */
[C---:B------:R-:W-:Y:S01]  /*85050*/  IADD3 R3, R17.reuse, c[0x0][0x198], RZ ;  /* 0x0000660011037a10 */ /* 0x040fe20007ffe0ff */
[----:B-1----:R-:W-:Y:S01]  /*85060*/  IMAD.WIDE R8, R17, 0x4, R206 ;  /* 0x0000000411087825 */ /* 0x002fe200078e02ce */
[----:B---3--:R-:W-:Y:S02]  /*85070*/  ISETP.GE.AND P0, PT, R19, c[0x0][0x17c], PT ;  /* 0x00005f0013007a0c */ /* 0x008fe40003f06270 */
[----:B------:R-:W3:Y:S01]  /*85080*/  LDL.LU R19, [R1+0x23a4] ;  /* 0x0023a40001137983 */ /* 0x000ee20000300800 */
[----:B------:R-:W-:-:S04]  /*85090*/  IMAD.WIDE R10, R17, 0x4, R204 ;  /* 0x00000004110a7825 */ /* 0x000fc800078e02cc */
[C---:B------:R-:W-:Y:S01]  /*850a0*/  IMAD.WIDE R12, R3.reuse, 0x4, R238 ;  /* 0x00000004030c7825 */ /* 0x040fe200078e02ee */
[----:B------:R1:W-:Y:S03]  /*850b0*/  @P3 STG.E [R8.64], R95 ;  /* 0x0000005f08003986 */ /* 0x0003e6000c101904 */
[C---:B--2---:R-:W-:Y:S01]  /*850c0*/  IMAD.WIDE R4, R3.reuse, 0x4, R236 ;  /* 0x0000000403047825 */ /* 0x044fe200078e02ec */
[----:B------:R2:W-:Y:S03]  /*850d0*/  @P1 STG.E [R10.64], R111 ;  /* 0x0000006f0a001986 */ /* 0x0005e6000c101904 */
[----:B------:R-:W-:Y:S01]  /*850e0*/  IMAD.WIDE R6, R3, 0x4, R206 ;  /* 0x0000000403067825 */ /* 0x000fe200078e02ce */
[----:B------:R1:W-:Y:S01]  /*850f0*/  @P5 STG.E [R12.64], R58 ;  /* 0x0000003a0c005986 */ /* 0x0003e2000c101904 */
[----:B------:R-:W-:-:S02]  /*85100*/  ISETP.LT.AND P2, PT, R250, c[0x0][0x178], !P2 ;  /* 0x00005e00fa007a0c */ /* 0x000fc40005741270 */
[----:B------:R-:W-:Y:S01]  /*85110*/  ISETP.LT.AND P5, PT, R211, c[0x0][0x178], !P0 ;  /* 0x00005e00d3007a0c */ /* 0x000fe200047a1270 */
[----:B------:R2:W-:Y:S01]  /*85120*/  @P6 STG.E [R4.64], R74 ;  /* 0x0000004a04006986 */ /* 0x0005e2000c101904 */
[----:B------:R-:W-:-:S03]  /*85130*/  ISETP.LT.AND P3, PT, R187, c[0x0][0x178], !P0 ;  /* 0x00005e00bb007a0c */ /* 0x000fc60004761270 */
[----:B------:R4:W-:Y:S01]  /*85140*/  @P4 STG.E [R6.64], R90 ;  /* 0x0000005a06004986 */ /* 0x0009e2000c101904 */
[----:B------:R-:W-:Y:S02]  /*85150*/  ISETP.LT.AND P4, PT, R251, c[0x0][0x178], !P0 ;  /* 0x00005e00fb007a0c */ /* 0x000fe40004781270 */
[C---:B------:R-:W-:Y:S01]  /*85160*/  IADD3 R15, R3.reuse, c[0x0][0x198], RZ ;  /* 0x00006600030f7a10 */ /* 0x040fe20007ffe0ff */
[----:B-1----:R-:W-:-:S04]  /*85170*/  IMAD.WIDE R8, R3, 0x4, R204 ;  /* 0x0000000403087825 */ /* 0x002fc800078e02cc */
[C---:B--2---:R-:W-:Y:S01]  /*85180*/  IMAD.WIDE R10, R15.reuse, 0x4, R238 ;  /* 0x000000040f0a7825 */ /* 0x044fe200078e02ee */
[----:B------:R1:W-:Y:S03]  /*85190*/  @P2 STG.E [R8.64], R106 ;  /* 0x0000006a08002986 */ /* 0x0003e6000c101904 */
[C---:B------:R-:W-:Y:S01]  /*851a0*/  IMAD.WIDE R12, R15.reuse, 0x4, R236 ;  /* 0x000000040f0c7825 */ /* 0x040fe200078e02ec */
[----:B------:R2:W-:Y:S03]  /*851b0*/  @P5 STG.E [R10.64], R59 ;  /* 0x0000003b0a005986 */ /* 0x0005e6000c101904 */
[----:B------:R-:W-:Y:S01]  /*851c0*/  IMAD.WIDE R4, R15, 0x4, R206 ;  /* 0x000000040f047825 */ /* 0x000fe200078e02ce */
[----:B------:R-:W-:Y:S01]  /*851d0*/  ISETP.GE.AND P1, PT, R18, c[0x0][0x17c], PT ;  /* 0x00005f0012007a0c */ /* 0x000fe20003f26270 */
[----:B------:R1:W-:Y:S01]  /*851e0*/  @P3 STG.E [R12.64], R75 ;  /* 0x0000004b0c003986 */ /* 0x0003e2000c101904 */
[----:B------:R-:W-:-:S02]  /*851f0*/  ISETP.LT.AND P6, PT, R250, c[0x0][0x178], !P0 ;  /* 0x00005e00fa007a0c */ /* 0x000fc400047c1270 */
[----:B------:R-:W-:Y:S01]  /*85200*/  ISETP.GE.AND P0, PT, R16, c[0x0][0x17c], PT ;  /* 0x00005f0010007a0c */ /* 0x000fe20003f06270 */
[----:B------:R1:W-:Y:S04]  /*85210*/  @P4 STG.E [R4.64], R91 ;  /* 0x0000005b04004986 */ /* 0x0003e8000c101904 */
[----:B------:R-:W3:Y:S04]  /*85220*/  LDL.LU R18, [R1+0x23a0] ;  /* 0x0023a00001127983 */ /* 0x000ee80000300800 */
[----:B------:R-:W3:Y:S01]  /*85230*/  LDL.LU R16, [R1+0x239c] ;  /* 0x00239c0001107983 */ /* 0x000ee20000300800 */
[----:B----4-:R-:W-:-:S03]  /*85240*/  ISETP.GE.AND P4, PT, R0, c[0x0][0x17c], PT ;  /* 0x00005f0000007a0c */ /* 0x010fc60003f86270 */
[----:B------:R-:W4:Y:S01]  /*85250*/  LDL.LU R0, [R1+0x2394] ;  /* 0x0023940001007983 */ /* 0x000f220000300800 */
[----:B------:R-:W-:Y:S01]  /*85260*/  ISETP.LT.AND P3, PT, R211, c[0x0][0x178], !P1 ;  /* 0x00005e00d3007a0c */ /* 0x000fe20004f61270 */
[C---:B------:R-:W-:Y:S01]  /*85270*/  IMAD.WIDE R6, R15.reuse, 0x4, R204 ;  /* 0x000000040f067825 */ /* 0x040fe200078e02cc */
[----:B------:R-:W-:Y:S02]  /*85280*/  IADD3 R15, R15, c[0x0][0x198], RZ ;  /* 0x000066000f0f7a10 */ /* 0x000fe40007ffe0ff */
[----:B------:R-:W-:-:S03]  /*85290*/  ISETP.LT.AND P5, PT, R187, c[0x0][0x178], !P1 ;  /* 0x00005e00bb007a0c */ /* 0x000fc60004fa1270 */
[----:B-1----:R-:W-:Y:S01]  /*852a0*/  IMAD.WIDE R8, R15, 0x4, R238 ;  /* 0x000000040f087825 */ /* 0x002fe200078e02ee */
[----:B------:R-:W-:Y:S01]  /*852b0*/  ISETP.LT.AND P2, PT, R251, c[0x0][0x178], !P1 ;  /* 0x00005e00fb007a0c */ /* 0x000fe20004f41270 */
[----:B------:R1:W-:Y:S01]  /*852c0*/  @P6 STG.E [R6.64], R107 ;  /* 0x0000006b06006986 */ /* 0x0003e2000c101904 */
[----:B------:R-:W-:Y:S02]  /*852d0*/  ISETP.LT.AND P1, PT, R250, c[0x0][0x178], !P1 ;  /* 0x00005e00fa007a0c */ /* 0x000fe40004f21270 */
[----:B------:R-:W-:Y:S01]  /*852e0*/  ISETP.LT.AND P6, PT, R211, c[0x0][0x178], !P0 ;  /* 0x00005e00d3007a0c */ /* 0x000fe200047c1270 */
[----:B------:R1:W-:Y:S01]  /*852f0*/  @P3 STG.E [R8.64], R54 ;  /* 0x0000003608003986 */ /* 0x0003e2000c101904 */
[----:B------:R-:W-:Y:S01]  /*85300*/  ISETP.LT.AND P3, PT, R187, c[0x0][0x178], !P0 ;  /* 0x00005e00bb007a0c */ /* 0x000fe20004761270 */
[C---:B--2---:R-:W-:Y:S01]  /*85310*/  IMAD.WIDE R10, R15.reuse, 0x4, R236 ;  /* 0x000000040f0a7825 */ /* 0x044fe200078e02ec */
[----:B------:R-:W-:-:S03]  /*85320*/  IADD3 R3, R15, c[0x0][0x198], RZ ;  /* 0x000066000f037a10 */ /* 0x000fc60007ffe0ff */
[C---:B------:R-:W-:Y:S01]  /*85330*/  IMAD.WIDE R12, R15.reuse, 0x4, R206 ;  /* 0x000000040f0c7825 */ /* 0x040fe200078e02ce */
[----:B------:R2:W-:Y:S03]  /*85340*/  @P5 STG.E [R10.64], R70 ;  /* 0x000000460a005986 */ /* 0x0005e6000c101904 */
[----:B------:R-:W-:Y:S01]  /*85350*/  IMAD.WIDE R4, R15, 0x4, R204 ;  /* 0x000000040f047825 */ /* 0x000fe200078e02cc */
[----:B------:R2:W-:Y:S03]  /*85360*/  @P2 STG.E [R12.64], R86 ;  /* 0x000000560c002986 */ /* 0x0005e6000c101904 */
[----:B-1----:R-:W-:Y:S01]  /*85370*/  IMAD.WIDE R6, R3, 0x4, R238 ;  /* 0x0000000403067825 */ /* 0x002fe200078e02ee */
[----:B------:R-:W-:-:S03]  /*85380*/  ISETP.LT.AND P2, PT, R251, c[0x0][0x178], !P0 ;  /* 0x00005e00fb007a0c */ /* 0x000fc60004741270 */
[----:B------:R-:W-:Y:S01]  /*85390*/  IMAD.WIDE R14, R3, 0x4, R236 ;  /* 0x00000004030e7825 */ /* 0x000fe200078e02ec */
[----:B------:R-:W-:Y:S01]  /*853a0*/  ISETP.LT.AND P0, PT, R250, c[0x0][0x178], !P0 ;  /* 0x00005e00fa007a0c */ /* 0x000fe20004701270 */
[----:B------:R1:W-:Y:S01]  /*853b0*/  @P1 STG.E [R4.64], R102 ;  /* 0x0000006604001986 */ /* 0x0003e2000c101904 */
[----:B------:R-:W-:-:S03]  /*853c0*/  ISETP.LT.AND P5, PT, R211, c[0x0][0x178], !P4 ;  /* 0x00005e00d3007a0c */ /* 0x000fc600067a1270 */
[----:B------:R1:W-:Y:S01]  /*853d0*/  @P6 STG.E [R6.64], R55 ;  /* 0x0000003706006986 */ /* 0x0003e2000c101904 */
[----:B------:R-:W-:-:S03]  /*853e0*/  ISETP.LT.AND P6, PT, R187, c[0x0][0x178], !P4 ;  /* 0x00005e00bb007a0c */ /* 0x000fc600067c1270 */
[----:B------:R-:W-:Y:S01]  /*853f0*/  @P3 STG.E [R14.64], R71 ;  /* 0x000000470e003986 */ /* 0x000fe2000c101904 */
[----:B------:R-:W-:Y:S02]  /*85400*/  ISETP.LT.AND P3, PT, R251, c[0x0][0x178], !P4 ;  /* 0x00005e00fb007a0c */ /* 0x000fe40006761270 */
[C---:B------:R-:W-:Y:S01]  /*85410*/  IADD3 R17, R3.reuse, c[0x0][0x198], RZ ;  /* 0x0000660003117a10 */ /* 0x040fe20007ffe0ff */
[----:B------:R-:W-:-:S04]  /*85420*/  IMAD.WIDE R8, R3, 0x4, R206 ;  /* 0x0000000403087825 */ /* 0x000fc800078e02ce */
[----:B--2---:R-:W-:Y:S01]  /*85430*/  IMAD.WIDE R10, R3, 0x4, R204 ;  /* 0x00000004030a7825 */ /* 0x004fe200078e02cc */
[----:B------:R2:W-:Y:S03]  /*85440*/  @P2 STG.E [R8.64], R87 ;  /* 0x0000005708002986 */ /* 0x0005e6000c101904 */
[----:B------:R-:W-:Y:S01]  /*85450*/  IMAD.WIDE R12, R17, 0x4, R238 ;  /* 0x00000004110c7825 */ /* 0x000fe200078e02ee */
[----:B---3--:R-:W-:-:S03]  /*85460*/  ISETP.GE.AND P1, PT, R19, c[0x0][0x17c], PT ;  /* 0x00005f0013007a0c */ /* 0x008fc60003f26270 */
[C---:B-1----:R-:W-:Y:S01]  /*85470*/  IMAD.WIDE R4, R17.reuse, 0x4, R236 ;  /* 0x0000000411047825 */ /* 0x042fe200078e02ec */
[----:B------:R1:W-:Y:S03]  /*85480*/  @P0 STG.E [R10.64], R103 ;  /* 0x000000670a000986 */ /* 0x0003e6000c101904 */
[----:B------:R-:W-:Y:S01]  /*85490*/  IMAD.WIDE R6, R17, 0x4, R206 ;  /* 0x0000000411067825 */ /* 0x000fe200078e02ce */
[----:B------:R3:W-:Y:S01]  /*854a0*/  @P5 STG.E [R12.64], R50 ;  /* 0x000000320c005986 */ /* 0x0007e2000c101904 */
[----:B------:R-:W-:Y:S02]  /*854b0*/  ISETP.LT.AND P4, PT, R250, c[0x0][0x178], !P4 ;  /* 0x00005e00fa007a0c */ /* 0x000fe40006781270 */
[----:B------:R-:W-:Y:S01]  /*854c0*/  ISETP.LT.AND P5, PT, R211, c[0x0][0x178], !P1 ;  /* 0x00005e00d3007a0c */ /* 0x000fe20004fa1270 */
[----:B------:R1:W-:Y:S01]  /*854d0*/  @P6 STG.E [R4.64], R66 ;  /* 0x0000004204006986 */ /* 0x0003e2000c101904 */
[----:B------:R-:W-:-:S03]  /*854e0*/  ISETP.LT.AND P2, PT, R187, c[0x0][0x178], !P1 ;  /* 0x00005e00bb007a0c */ /* 0x000fc60004f41270 */
[----:B------:R3:W-:Y:S01]  /*854f0*/  @P3 STG.E [R6.64], R82 ;  /* 0x0000005206003986 */ /* 0x0007e2000c101904 */
[----:B------:R-:W-:Y:S02]  /*85500*/  ISETP.LT.AND P3, PT, R251, c[0x0][0x178], !P1 ;  /* 0x00005e00fb007a0c */ /* 0x000fe40004f61270 */
[C---:B------:R-:W-:Y:S01]  /*85510*/  IADD3 R3, R17.reuse, c[0x0][0x198], RZ ;  /* 0x0000660011037a10 */ /* 0x040fe20007ffe0ff */
[----:B--2---:R-:W-:Y:S01]  /*85520*/  IMAD.WIDE R8, R17, 0x4, R204 ;  /* 0x0000000411087825 */ /* 0x004fe200078e02cc */
[----:B------:R-:W2:Y:S03]  /*85530*/  LDL.LU R19, [R1+0x238c] ;  /* 0x00238c0001137983 */ /* 0x000ea60000300800 */
[C---:B-1----:R-:W-:Y:S01]  /*85540*/  IMAD.WIDE R10, R3.reuse, 0x4, R238 ;  /* 0x00000004030a7825 */ /* 0x042fe200078e02ee */
[----:B------:R1:W-:Y:S03]  /*85550*/  @P4 STG.E [R8.64], R98 ;  /* 0x0000006208004986 */ /* 0x0003e6000c101904 */
[C---:B---3--:R-:W-:Y:S01]  /*85560*/  IMAD.WIDE R12, R3.reuse, 0x4, R236 ;  /* 0x00000004030c7825 */ /* 0x048fe200078e02ec */
[----:B------:R3:W-:Y:S03]  /*85570*/  @P5 STG.E [R10.64], R51 ;  /* 0x000000330a005986 */ /* 0x0007e6000c101904 */
[----:B------:R-:W-:Y:S01]  /*85580*/  IMAD.WIDE R4, R3, 0x4, R206 ;  /* 0x0000000403047825 */ /* 0x000fe200078e02ce */
[----:B------:R1:W-:Y:S04]  /*85590*/  @P2 STG.E [R12.64], R67 ;  /* 0x000000430c002986 */ /* 0x0003e8000c101904 */
[----:B------:R1:W-:Y:S01]  /*855a0*/  @P3 STG.E [R4.64], R83 ;  /* 0x0000005304003986 */ /* 0x0003e2000c101904 */
[----:B------:R-:W-:-:S03]  /*855b0*/  ISETP.GE.AND P0, PT, R18, c[0x0][0x17c], PT ;  /* 0x00005f0012007a0c */ /* 0x000fc60003f06270 */
[----:B------:R-:W2:Y:S01]  /*855c0*/  LDL.LU R18, [R1+0x2388] ;  /* 0x0023880001127983 */ /* 0x000ea20000300800 */
[----:B----4-:R-:W-:-:S03]  /*855d0*/  ISETP.GE.AND P3, PT, R0, c[0x0][0x17c], PT ;  /* 0x00005f0000007a0c */ /* 0x010fc60003f66270 */
[----:B------:R-:W4:Y:S01]  /*855e0*/  LDL.LU R0, [R1+0x2384] ;  /* 0x0023840001007983 */ /* 0x000f220000300800 */
[----:B------:R-:W-:Y:S02]  /*855f0*/  ISETP.LT.AND P6, PT, R250, c[0x0][0x178], !P1 ;  /* 0x00005e00fa007a0c */ /* 0x000fe40004fc1270 */
[----:B------:R-:W-:Y:S01]  /*85600*/  ISETP.LT.AND P2, PT, R211, c[0x0][0x178], !P0 ;  /* 0x00005e00d3007a0c */ /* 0x000fe20004741270 */
[C---:B------:R-:W-:Y:S01]  /*85610*/  IMAD.WIDE R6, R3.reuse, 0x4, R204 ;  /* 0x0000000403067825 */ /* 0x040fe200078e02cc */
[----:B------:R-:W-:Y:S02]  /*85620*/  IADD3 R3, R3, c[0x0][0x198], RZ ;  /* 0x0000660003037a10 */ /* 0x000fe40007ffe0ff */
[----:B------:R-:W-:Y:S02]  /*85630*/  ISETP.GE.AND P1, PT, R16, c[0x0][0x17c], PT ;  /* 0x00005f0010007a0c */ /* 0x000fe40003f26270 */
[----:B------:R-:W-:Y:S01]  /*85640*/  ISETP.LT.AND P5, PT, R187, c[0x0][0x178], !P0 ;  /* 0x00005e00bb007a0c */ /* 0x000fe200047a1270 */
[----:B-1----:R-:W-:Y:S01]  /*85650*/  IMAD.WIDE R8, R3, 0x4, R238 ;  /* 0x0000000403087825 */ /* 0x002fe200078e02ee */
[----:B------:R-:W-:Y:S01]  /*85660*/  ISETP.LT.AND P4, PT, R251, c[0x0][0x178], !P0 ;  /* 0x00005e00fb007a0c */ /* 0x000fe20004781270 */
[----:B------:R-:W4:Y:S01]  /*85670*/  LDL.LU R16, [R1+0x2378] ;  /* 0x0023780001107983 */ /* 0x000f220000300800 */
[----:B------:R-:W-:-:S03]  /*85680*/  ISETP.LT.AND P0, PT, R250, c[0x0][0x178], !P0 ;  /* 0x00005e00fa007a0c */ /* 0x000fc60004701270 */
[----:B------:R1:W-:Y:S01]  /*85690*/  @P6 STG.E [R6.64], R99 ;  /* 0x0000006306006986 */ /* 0x0003e2000c101904 */
[----:B------:R-:W-:-:S03]  /*856a0*/  ISETP.LT.AND P6, PT, R211, c[0x0][0x178], !P1 ;  /* 0x00005e00d3007a0c */ /* 0x000fc60004fc1270 */
[----:B------:R1:W-:Y:S01]  /*856b0*/  @P2 STG.E [R8.64], R124 ;  /* 0x0000007c08002986 */ /* 0x0003e2000c101904 */
[----:B------:R-:W-:Y:S01]  /*856c0*/  ISETP.LT.AND P2, PT, R187, c[0x0][0x178], !P1 ;  /* 0x00005e00bb007a0c */ /* 0x000fe20004f41270 */
[C---:B---3--:R-:W-:Y:S01]  /*856d0*/  IMAD.WIDE R10, R3.reuse, 0x4, R236 ;  /* 0x00000004030a7825 */ /* 0x048fe200078e02ec */
        /* <DEDUP_REMOVED lines=13> */
[----:B------:R1:W-:Y:S01]  /*857b0*/  @P2 STG.E [R14.64], R141 ;  /* 0x0000008d0e002986 */ /* 0x0003e2000c101904 */
[----:B------:R-:W-:Y:S02]  /*857c0*/  ISETP.LT.AND P2, PT, R251, c[0x0][0x178], !P3 ;  /* 0x00005e00fb007a0c */ /* 0x000fe40005f41270 */
[C---:B------:R-:W-:Y:S01]  /*857d0*/  IADD3 R3, R17.reuse, c[0x0][0x198], RZ ;  /* 0x0000660011037a10 */ /* 0x040fe20007ffe0ff */
[----:B------:R-:W-:-:S04]  /*857e0*/  IMAD.WIDE R8, R17, 0x4, R206 ;  /* 0x0000000411087825 */ /* 0x000fc800078e02ce */
[----:B---3--:R-:W-:Y:S01]  /*857f0*/  IMAD.WIDE R10, R17, 0x4, R204 ;  /* 0x00000004110a7825 */ /* 0x008fe200078e02cc */
[----:B------:R3:W-:Y:S03]  /*85800*/  @P4 STG.E [R8.64], R157 ;  /* 0x0000009d08004986 */ /* 0x0007e6000c101904 */
[C---:B------:R-:W-:Y:S01]  /*85810*/  IMAD.WIDE R12, R3.reuse, 0x4, R238 ;  /* 0x00000004030c7825 */ /* 0x040fe200078e02ee */
[----:B------:R2:W-:Y:S03]  /*85820*/  @P1 STG.E [R10.64], R173 ;  /* 0x000000ad0a001986 */ /* 0x0005e6000c101904 */
[C---:B-1----:R-:W-:Y:S01]  /*85830*/  IMAD.WIDE R4, R3.reuse, 0x4, R236 ;  /* 0x0000000403047825 */ /* 0x042fe200078e02ec */
[----:B------:R1:W-:Y:S03]  /*85840*/  @P5 STG.E [R12.64], R120 ;  /* 0x000000780c005986 */ /* 0x0003e6000c101904 */
[----:B------:R-:W-:Y:S01]  /*85850*/  IMAD.WIDE R6, R3, 0x4, R206 ;  /* 0x0000000403067825 */ /* 0x000fe200078e02ce */
[----:B------:R1:W-:Y:S01]  /*85860*/  @P6 STG.E [R4.64], R136 ;  /* 0x0000008804006986 */ /* 0x0003e2000c101904 */
[----:B--2---:R-:W-:-:S03]  /*85870*/  ISETP.GE.AND P0, PT, R19, c[0x0][0x17c], PT ;  /* 0x00005f0013007a0c */ /* 0x004fc60003f06270 */
[----:B------:R2:W-:Y:S01]  /*85880*/  @P2 STG.E [R6.64], R152 ;  /* 0x0000009806002986 */ /* 0x0005e2000c101904 */
[----:B------:R-:W-:Y:S02]  /*85890*/  ISETP.LT.AND P5, PT, R211, c[0x0][0x178], !P0 ;  /* 0x00005e00d3007a0c */ /* 0x000fe400047a1270 */
[----:B------:R-:W-:Y:S02]  /*858a0*/  ISETP.LT.AND P4, PT, R187, c[0x0][0x178], !P0 ;  /* 0x00005e00bb007a0c */ /* 0x000fe40004781270 */
[----:B------:R-:W-:Y:S02]  /*858b0*/  ISETP.LT.AND P2, PT, R251, c[0x0][0x178], !P0 ;  /* 0x00005e00fb007a0c */ /* 0x000fe40004741270 */
[----:B------:R-:W-:Y:S02]  /*858c0*/  ISETP.LT.AND P6, PT, R250, c[0x0][0x178], !P0 ;  /* 0x00005e00fa007a0c */ /* 0x000fe400047c1270 */
[----:B----4-:R-:W-:Y:S02]  /*858d0*/  ISETP.GE.AND P0, PT, R0, c[0x0][0x17c], PT ;  /* 0x00005f0000007a0c */ /* 0x010fe40003f06270 */
[----:B------:R-:W4:Y:S01]  /*858e0*/  LDL.LU R0, [R1+0x2374] ;  /* 0x0023740001007983 */ /* 0x000f220000300800 */
[----:B------:R-:W-:-:S02]  /*858f0*/  ISETP.LT.AND P3, PT, R250, c[0x0][0x178], !P3 ;  /* 0x00005e00fa007a0c */ /* 0x000fc40005f61270 */
[C---:B------:R-:W-:Y:S01]  /*85900*/  IADD3 R15, R3.reuse, c[0x0][0x198], RZ ;  /* 0x00006600030f7a10 */ /* 0x040fe20007ffe0ff */
[----:B---3--:R-:W-:Y:S01]  /*85910*/  IMAD.WIDE R8, R3, 0x4, R204 ;  /* 0x0000000403087825 */ /* 0x008fe200078e02cc */
[----:B------:R-:W-:Y:S02]  /*85920*/  ISETP.GE.AND P1, PT, R18, c[0x0][0x17c], PT ;  /* 0x00005f0012007a0c */ /* 0x000fe40003f26270 */
[----:B------:R-:W3:Y:S01]  /*85930*/  LDL.LU R18, [R1+0x2370] ;  /* 0x0023700001127983 */ /* 0x000ee20000300800 */
[----:B------:R-:W-:-:S04]  /*85940*/  IMAD.WIDE R10, R15, 0x4, R238 ;  /* 0x000000040f0a7825 */ /* 0x000fc800078e02ee */
[C---:B-1----:R-:W-:Y:S02]  /*85950*/  IMAD.WIDE R12, R15.reuse, 0x4, R236 ;  /* 0x000000040f0c7825 */ /* 0x042fe400078e02ec */
[----:B------:R1:W-:Y:S04]  /*85960*/  @P3 STG.E [R8.64], R168 ;  /* 0x000000a808003986 */ /* 0x0003e8000c101904 */
[----:B------:R1:W-:Y:S01]  /*85970*/  @P5 STG.E [R10.64], R121 ;  /* 0x000000790a005986 */ /* 0x0003e2000c101904 */
[----:B------:R-:W-:Y:S01]  /*85980*/  IMAD.WIDE R4, R15, 0x4, R206 ;  /* 0x000000040f047825 */ /* 0x000fe200078e02ce */
[----:B------:R-:W-:Y:S02]  /*85990*/  ISETP.LT.AND P5, PT, R187, c[0x0][0x178], !P1 ;  /* 0x00005e00bb007a0c */ /* 0x000fe40004fa1270 */
[----:B------:R1:W-:Y:S01]  /*859a0*/  @P4 STG.E [R12.64], R137 ;  /* 0x000000890c004986 */ /* 0x0003e2000c101904 */
[----:B------:R-:W-:Y:S01]  /*859b0*/  ISETP.LT.AND P4, PT, R211, c[0x0][0x178], !P1 ;  /* 0x00005e00d3007a0c */ /* 0x000fe20004f81270 */
[----:B--2---:R-:W-:Y:S01]  /*859c0*/  IMAD.WIDE R6, R15, 0x4, R204 ;  /* 0x000000040f067825 */ /* 0x004fe200078e02cc */
[----:B------:R-:W-:-:S02]  /*859d0*/  ISETP.LT.AND P3, PT, R251, c[0x0][0x178], !P1 ;  /* 0x00005e00fb007a0c */ /* 0x000fc40004f61270 */
[----:B------:R-:W-:Y:S02]  /*859e0*/  IADD3 R15, R15, c[0x0][0x198], RZ ;  /* 0x000066000f0f7a10 */ /* 0x000fe40007ffe0ff */
[----:B------:R-:W-:Y:S01]  /*859f0*/  ISETP.LT.AND P1, PT, R250, c[0x0][0x178], !P1 ;  /* 0x00005e00fa007a0c */ /* 0x000fe20004f21270 */
[----:B------:R2:W-:Y:S01]  /*85a00*/  @P2 STG.E [R4.64], R153 ;  /* 0x0000009904002986 */ /* 0x0005e2000c101904 */
[----:B------:R-:W-:Y:S01]  /*85a10*/  ISETP.GE.AND P2, PT, R16, c[0x0][0x17c], PT ;  /* 0x00005f0010007a0c */ /* 0x000fe20003f46270 */
[C---:B-1----:R-:W-:Y:S02]  /*85a20*/  IMAD.WIDE R8, R15.reuse, 0x4, R238 ;  /* 0x000000040f087825 */ /* 0x042fe400078e02ee */
[----:B------:R-:W3:Y:S02]  /*85a30*/  LDL.LU R16, [R1+0x236c] ;  /* 0x00236c0001107983 */ /* 0x000ee40000300800 */
[C---:B------:R-:W-:Y:S02]  /*85a40*/  IMAD.WIDE R10, R15.reuse, 0x4, R236 ;  /* 0x000000040f0a7825 */ /* 0x040fe400078e02ec */
[----:B------:R1:W-:Y:S02]  /*85a50*/  @P6 STG.E [R6.64], R169 ;  /* 0x000000a906006986 */ /* 0x0003e4000c101904 */
[----:B------:R-:W-:-:S02]  /*85a60*/  IMAD.WIDE R12, R15, 0x4, R206 ;  /* 0x000000040f0c7825 */ /* 0x000fc400078e02ce */
[----:B------:R1:W-:Y:S02]  /*85a70*/  @P4 STG.E [R8.64], R116 ;  /* 0x0000007408004986 */ /* 0x0003e4000c101904 */
[----:B--2---:R-:W-:Y:S02]  /*85a80*/  IMAD.WIDE R4, R15, 0x4, R204 ;  /* 0x000000040f047825 */ /* 0x004fe400078e02cc */
[----:B------:R2:W-:Y:S04]  /*85a90*/  @P5 STG.E [R10.64], R132 ;  /* 0x000000840a005986 */ /* 0x0005e8000c101904 */
[----:B------:R1:W-:Y:S04]  /*85aa0*/  @P3 STG.E [R12.64], R148 ;  /* 0x000000940c003986 */ /* 0x0003e8000c101904 */
[----:B------:R-:W-:Y:S01]  /*85ab0*/  @P1 STG.E [R4.64], R164 ;  /* 0x000000a404001986 */ /* 0x000fe2000c101904 */
[----:B----4-:R-:W-:-:S03]  /*85ac0*/  ISETP.GE.AND P1, PT, R0, c[0x0][0x17c], PT ;  /* 0x00005f0000007a0c */ /* 0x010fc60003f26270 */
[----:B------:R-:W4:Y:S01]  /*85ad0*/  LDL.LU R0, [R1+0x2364] ;  /* 0x0023640001007983 */ /* 0x000f220000300800 */
[----:B------:R-:W-:Y:S02]  /*85ae0*/  ISETP.LT.AND P6, PT, R211, c[0x0][0x178], !P0 ;  /* 0x00005e00d3007a0c */ /* 0x000fe400047c1270 */
[----:B------:R-:W-:Y:S02]  /*85af0*/  ISETP.LT.AND P4, PT, R187, c[0x0][0x178], !P0 ;  /* 0x00005e00bb007a0c */ /* 0x000fe40004781270 */
[----:B------:R-:W-:Y:S02]  /*85b00*/  IADD3 R3, R15, c[0x0][0x198], RZ ;  /* 0x000066000f037a10 */ /* 0x000fe40007ffe0ff */
[----:B------:R-:W-:-:S03]  /*85b10*/  ISETP.LT.AND P3, PT, R251, c[0x0][0x178], !P0 ;  /* 0x00005e00fb007a0c */ /* 0x000fc60004761270 */
[----:B-1----:R-:W-:Y:S01]  /*85b20*/  IMAD.WIDE R6, R3, 0x4, R238 ;  /* 0x0000000403067825 */ /* 0x002fe200078e02ee */
[----:B------:R-:W-:-:S03]  /*85b30*/  ISETP.LT.AND P0, PT, R250, c[0x0][0x178], !P0 ;  /* 0x00005e00fa007a0c */ /* 0x000fc60004701270 */
[----:B------:R-:W-:Y:S01]  /*85b40*/  IMAD.WIDE R14, R3, 0x4, R236 ;  /* 0x00000004030e7825 */ /* 0x000fe200078e02ec */
[----:B------:R-:W-:Y:S01]  /*85b50*/  ISETP.LT.AND P5, PT, R211, c[0x0][0x178], !P2 ;  /* 0x00005e00d3007a0c */ /* 0x000fe200057a1270 */
[----:B------:R-:W-:Y:S01]  /*85b60*/  @P6 STG.E [R6.64], R117 ;  /* 0x0000007506006986 */ /* 0x000fe2000c101904 */
[----:B------:R-:W-:-:S03]  /*85b70*/  ISETP.LT.AND P6, PT, R187, c[0x0][0x178], !P2 ;  /* 0x00005e00bb007a0c */ /* 0x000fc600057c1270 */
[----:B------:R1:W-:Y:S01]  /*85b80*/  @P4 STG.E [R14.64], R133 ;  /* 0x000000850e004986 */ /* 0x0003e2000c101904 */
[----:B------:R-:W-:Y:S02]  /*85b90*/  ISETP.LT.AND P4, PT, R251, c[0x0][0x178], !P2 ;  /* 0x00005e00fb007a0c */ /* 0x000fe40005781270 */
[C---:B------:R-:W-:Y:S01]  /*85ba0*/  IADD3 R17, R3.reuse, c[0x0][0x198], RZ ;  /* 0x0000660003117a10 */ /* 0x040fe20007ffe0ff */
[----:B------:R-:W-:-:S04]  /*85bb0*/  IMAD.WIDE R8, R3, 0x4, R206 ;  /* 0x0000000403087825 */ /* 0x000fc800078e02ce */
[----:B--2---:R-:W-:Y:S01]  /*85bc0*/  IMAD.WIDE R10, R3, 0x4, R204 ;  /* 0x00000004030a7825 */ /* 0x004fe200078e02cc */
[----:B------:R2:W-:Y:S03]  /*85bd0*/  @P3 STG.E [R8.64], R149 ;  /* 0x0000009508003986 */ /* 0x0005e6000c101904 */
[C---:B------:R-:W-:Y:S01]  /*85be0*/  IMAD.WIDE R12, R17.reuse, 0x4, R238 ;  /* 0x00000004110c7825 */ /* 0x040fe200078e02ee */
[----:B-1----:R-:W4:Y:S03]  /*85bf0*/  LDL.LU R14, [R1+0x235c] ;  /* 0x00235c00010e7983 */ /* 0x002f260000300800 */
[C---:B------:R-:W-:Y:S01]  /*85c00*/  IMAD.WIDE R4, R17.reuse, 0x4, R236 ;  /* 0x0000000411047825 */ /* 0x040fe200078e02ec */
        /* <DEDUP_REMOVED lines=9> */
[C---:B------:R-:W-:Y:S02]  /*85ca0*/  IADD3 R3, R17.reuse, c[0x0][0x198], RZ ;  /* 0x0000660011037a10 */ /* 0x040fe40007ffe0ff */
[----:B------:R-:W-:Y:S01]  /*85cb0*/  ISETP.LT.AND P6, PT, R250, c[0x0][0x178], !P1 ;  /* 0x00005e00fa007a0c */ /* 0x000fe20004fc1270 */
[----:B--2---:R-:W-:Y:S01]  /*85cc0*/  IMAD.WIDE R8, R17, 0x4, R204 ;  /* 0x0000000411087825 */ /* 0x004fe200078e02cc */
[----:B---3--:R-:W-:Y:S02]  /*85cd0*/  ISETP.GE.AND P1, PT, R16, c[0x0][0x17c], PT ;  /* 0x00005f0010007a0c */ /* 0x008fe40003f26270 */
[----:B------:R-:W2:Y:S01]  /*85ce0*/  LDL.LU R16, [R1+0x2358] ;  /* 0x0023580001107983 */ /* 0x000ea20000300800 */
[----:B-1----:R-:W-:-:S04]  /*85cf0*/  IMAD.WIDE R10, R3, 0x4, R238 ;  /* 0x00000004030a7825 */ /* 0x002fc800078e02ee */
[C---:B------:R-:W-:Y:S01]  /*85d00*/  IMAD.WIDE R12, R3.reuse, 0x4, R236 ;  /* 0x00000004030c7825 */ /* 0x040fe200078e02ec */
[----:B------:R1:W-:Y:S03]  /*85d10*/  @P2 STG.E [R8.64], R160 ;  /* 0x000000a008002986 */ /* 0x0003e6000c101904 */
[----:B------:R-:W-:Y:S01]  /*85d20*/  IMAD.WIDE R4, R3, 0x4, R206 ;  /* 0x0000000403047825 */ /* 0x000fe200078e02ce */
[----:B------:R3:W-:Y:S04]  /*85d30*/  @P5 STG.E [R10.64], R113 ;  /* 0x000000710a005986 */ /* 0x0007e8000c101904 */
[----:B------:R1:W-:Y:S04]  /*85d40*/  @P3 STG.E [R12.64], R129 ;  /* 0x000000810c003986 */ /* 0x0003e8000c101904 */
[----:B------:R1:W-:Y:S01]  /*85d50*/  @P4 STG.E [R4.64], R145 ;  /* 0x0000009104004986 */ /* 0x0003e2000c101904 */
[----:B----4-:R-:W-:-:S03]  /*85d60*/  ISETP.GE.AND P4, PT, R0, c[0x0][0x17c], PT ;  /* 0x00005f0000007a0c */ /* 0x010fc60003f86270 */
[----:B------:R-:W4:Y:S01]  /*85d70*/  LDL.LU R0, [R1+0x2354] ;  /* 0x0023540001007983 */ /* 0x000f220000300800 */
[----:B------:R-:W-:Y:S01]  /*85d80*/  ISETP.GE.AND P0, PT, R18, c[0x0][0x17c], PT ;  /* 0x00005f0012007a0c */ /* 0x000fe20003f06270 */
[----:B------:R-:W-:-:S03]  /*85d90*/  IMAD.WIDE R6, R3, 0x4, R204 ;  /* 0x0000000403067825 */ /* 0x000fc600078e02cc */
[----:B------:R-:W-:Y:S02]  /*85da0*/  ISETP.LT.AND P3, PT, R211, c[0x0][0x178], !P0 ;  /* 0x00005e00d3007a0c */ /* 0x000fe40004761270 */
[----:B------:R-:W-:Y:S02]  /*85db0*/  IADD3 R3, R3, c[0x0][0x198], RZ ;  /* 0x0000660003037a10 */ /* 0x000fe40007ffe0ff */
[----:B------:R-:W-:Y:S02]  /*85dc0*/  ISETP.LT.AND P5, PT, R187, c[0x0][0x178], !P0 ;  /* 0x00005e00bb007a0c */ /* 0x000fe400047a1270 */
[----:B------:R-:W-:Y:S01]  /*85dd0*/  ISETP.LT.AND P2, PT, R251, c[0x0][0x178], !P0 ;  /* 0x00005e00fb007a0c */ /* 0x000fe20004741270 */
[----:B-1----:R-:W-:Y:S01]  /*85de0*/  IMAD.WIDE R8, R3, 0x4, R238 ;  /* 0x0000000403087825 */ /* 0x002fe200078e02ee */
[----:B------:R1:W-:Y:S01]  /*85df0*/  @P6 STG.E [R6.64], R161 ;  /* 0x000000a106006986 */ /* 0x0003e2000c101904 */
[----:B------:R-:W-:Y:S02]  /*85e00*/  ISETP.LT.AND P0, PT, R250, c[0x0][0x178], !P0 ;  /* 0x00005e00fa007a0c */ /* 0x000fe40004701270 */
[----:B------:R-:W-:Y:S01]  /*85e10*/  ISETP.LT.AND P6, PT, R211, c[0x0][0x178], !P1 ;  /* 0x00005e00d3007a0c */ /* 0x000fe20004fc1270 */
[----:B---3--:R-:W-:Y:S01]  /*85e20*/  IMAD.WIDE R10, R3, 0x4, R236 ;  /* 0x00000004030a7825 */ /* 0x008fe200078e02ec */
[----:B------:R3:W-:Y:S01]  /*85e30*/  @P3 STG.E [R8.64], R126 ;  /* 0x0000007e08003986 */ /* 0x0007e2000c101904 */
[----:B------:R-:W-:-:S02]  /*85e40*/  ISETP.LT.AND P3, PT, R187, c[0x0][0x178], !P1 ;  /* 0x00005e00bb007a0c */ /* 0x000fc40004f61270 */
[C---:B------:R-:W-:Y:S01]  /*85e50*/  IMAD.WIDE R12, R3.reuse, 0x4, R206 ;  /* 0x00000004030c7825 */ /* 0x040fe200078e02ce */
[C---:B------:R-:W-:Y:S01]  /*85e60*/  IADD3 R17, R3.reuse, c[0x0][0x198], RZ ;  /* 0x0000660003117a10 */ /* 0x040fe20007ffe0ff */
[----:B------:R3:W-:Y:S02]  /*85e70*/  @P5 STG.E [R10.64], R142 ;  /* 0x0000008e0a005986 */ /* 0x0007e4000c101904 */
[----:B------:R-:W-:Y:S02]  /*85e80*/  IMAD.WIDE R4, R3, 0x4, R204 ;  /* 0x0000000403047825 */ /* 0x000fe400078e02cc */
[----:B------:R2:W-:Y:S02]  /*85e90*/  @P2 STG.E [R12.64], R158 ;  /* 0x0000009e0c002986 */ /* 0x0005e4000c101904 */
[----:B-1----:R-:W-:Y:S01]  /*85ea0*/  IMAD.WIDE R6, R17, 0x4, R238 ;  /* 0x0000000411067825 */ /* 0x002fe200078e02ee */
[----:B------:R-:W-:-:S03]  /*85eb0*/  ISETP.GE.AND P2, PT, R14, c[0x0][0x17c], PT ;  /* 0x00005f000e007a0c */ /* 0x000fc60003f46270 */
        /* <DEDUP_REMOVED lines=9> */
[----:B---3--:R-:W-:-:S04]  /*85f50*/  IMAD.WIDE R8, R17, 0x4, R206 ;  /* 0x0000000411087825 */ /* 0x008fc800078e02ce */
[----:B------:R-:W-:Y:S01]  /*85f60*/  IMAD.WIDE R10, R17, 0x4, R204 ;  /* 0x00000004110a7825 */ /* 0x000fe200078e02cc */
[----:B--2---:R-:W-:Y:S02]  /*85f70*/  ISETP.GE.AND P0, PT, R16, c[0x0][0x17c], PT ;  /* 0x00005f0010007a0c */ /* 0x004fe40003f06270 */
[----:B------:R-:W2:Y:S01]  /*85f80*/  LDL.LU R16, [R1+0x2348] ;  /* 0x0023480001107983 */ /* 0x000ea20000300800 */
[----:B------:R-:W-:-:S04]  /*85f90*/  IMAD.WIDE R12, R3, 0x4, R238 ;  /* 0x00000004030c7825 */ /* 0x000fc800078e02ee */
[----:B-1----:R-:W-:Y:S01]  /*85fa0*/  IMAD.WIDE R4, R3, 0x4, R236 ;  /* 0x0000000403047825 */ /* 0x002fe200078e02ec */
[----:B------:R1:W-:Y:S04]  /*85fb0*/  @P5 STG.E [R8.64], R159 ;  /* 0x0000009f08005986 */ /* 0x0003e8000c101904 */
[----:B------:R3:W-:Y:S04]  /*85fc0*/  @P1 STG.E [R10.64], R175 ;  /* 0x000000af0a001986 */ /* 0x0007e8000c101904 */
[----:B------:R1:W-:Y:S04]  /*85fd0*/  @P6 STG.E [R12.64], R122 ;  /* 0x0000007a0c006986 */ /* 0x0003e8000c101904 */
[----:B------:R1:W-:Y:S01]  /*85fe0*/  @P3 STG.E [R4.64], R138 ;  /* 0x0000008a04003986 */ /* 0x0003e2000c101904 */
[----:B----4-:R-:W-:-:S03]  /*85ff0*/  ISETP.GE.AND P3, PT, R0, c[0x0][0x17c], PT ;  /* 0x00005f0000007a0c */ /* 0x010fc60003f66270 */
[----:B------:R-:W4:Y:S01]  /*86000*/  LDL.LU R0, [R1+0x2344] ;  /* 0x0023440001007983 */ /* 0x000f220000300800 */
[----:B------:R-:W-:Y:S02]  /*86010*/  ISETP.LT.AND P5, PT, R251, c[0x0][0x178], !P4 ;  /* 0x00005e00fb007a0c */ /* 0x000fe400067a1270 */
[----:B------:R-:W-:Y:S01]  /*86020*/  ISETP.LT.AND P4, PT, R250, c[0x0][0x178], !P4 ;  /* 0x00005e00fa007a0c */ /* 0x000fe20006781270 */
[----:B------:R-:W-:Y:S01]  /*86030*/  IMAD.WIDE R6, R3, 0x4, R206 ;  /* 0x0000000403067825 */ /* 0x000fe200078e02ce */
[----:B------:R-:W-:Y:S01]  /*86040*/  ISETP.LT.AND P1, PT, R211, c[0x0][0x178], !P2 ;  /* 0x00005e00d3007a0c */ /* 0x000fe20005721270 */
[----:B------:R-:W4:Y:S01]  /*86050*/  LDL.LU R17, [R1+0x2340] ;  /* 0x0023400001117983 */ /* 0x000f220000300800 */
[----:B------:R-:W-:Y:S02]  /*86060*/  ISETP.LT.AND P6, PT, R187, c[0x0][0x178], !P2 ;  /* 0x00005e00bb007a0c */ /* 0x000fe400057c1270 */
[C---:B------:R-:W-:Y:S01]  /*86070*/  IADD3 R15, R3.reuse, c[0x0][0x198], RZ ;  /* 0x00006600030f7a10 */ /* 0x040fe20007ffe0ff */
[----:B-1----:R-:W-:-:S04]  /*86080*/  IMAD.WIDE R8, R3, 0x4, R204 ;  /* 0x0000000403087825 */ /* 0x002fc800078e02cc */
[----:B------:R1:W-:Y:S01]  /*86090*/  @P5 STG.E [R6.64], R154 ;  /* 0x0000009a06005986 */ /* 0x0003e2000c101904 */
[----:B------:R-:W-:Y:S01]  /*860a0*/  ISETP.LT.AND P5, PT, R251, c[0x0][0x178], !P2 ;  /* 0x00005e00fb007a0c */ /* 0x000fe200057a1270 */
[----:B---3--:R-:W-:-:S04]  /*860b0*/  IMAD.WIDE R10, R15, 0x4, R238 ;  /* 0x000000040f0a7825 */ /* 0x008fc800078e02ee */
[----:B------:R-:W-:Y:S01]  /*860c0*/  IMAD.WIDE R12, R15, 0x4, R236 ;  /* 0x000000040f0c7825 */ /* 0x000fe200078e02ec */
[----:B------:R3:W-:Y:S01]  /*860d0*/  @P4 STG.E [R8.64], R170 ;  /* 0x000000aa08004986 */ /* 0x0007e2000c101904 */
[----:B------:R-:W-:Y:S02]  /*860e0*/  ISETP.LT.AND P2, PT, R250, c[0x0][0x178], !P2 ;  /* 0x00005e00fa007a0c */ /* 0x000fe40005741270 */
[----:B------:R-:W-:Y:S01]  /*860f0*/  ISETP.LT.AND P4, PT, R211, c[0x0][0x178], !P0 ;  /* 0x00005e00d3007a0c */ /* 0x000fe20004781270 */
[----:B------:R3:W-:Y:S01]  /*86100*/  @P1 STG.E [R10.64], R123 ;  /* 0x0000007b0a001986 */ /* 0x0007e2000c101904 */
[----:B------:R-:W-:Y:S01]  /*86110*/  IMAD.WIDE R4, R15, 0x4, R206 ;  /* 0x000000040f047825 */ /* 0x000fe200078e02ce */
[----:B------:R-:W-:Y:S02]  /*86120*/  ISETP.LT.AND P1, PT, R251, c[0x0][0x178], !P0 ;  /* 0x00005e00fb007a0c */ /* 0x000fe40004721270 */
[----:B------:R3:W-:Y:S01]  /*86130*/  @P6 STG.E [R12.64], R139 ;  /* 0x0000008b0c006986 */ /* 0x0007e2000c101904 */
[----:B------:R-:W-:-:S02]  /*86140*/  ISETP.LT.AND P6, PT, R187, c[0x0][0x178], !P0 ;  /* 0x00005e00bb007a0c */ /* 0x000fc400047c1270 */
[C---:B------:R-:W-:Y:S02]  /*86150*/  IADD3 R3, R15.reuse, c[0x0][0x198], RZ ;  /* 0x000066000f037a10 */ /* 0x040fe40007ffe0ff */
[----:B------:R-:W-:Y:S01]  /*86160*/  ISETP.LT.AND P0, PT, R250, c[0x0][0x178], !P0 ;  /* 0x00005e00fa007a0c */ /* 0x000fe20004701270 */
[----:B------:R2:W-:Y:S01]  /*86170*/  @P5 STG.E [R4.64], R155 ;  /* 0x0000009b04005986 */ /* 0x0005e2000c101904 */
[----:B-1----:R-:W-:-:S04]  /*86180*/  IMAD.WIDE R6, R15, 0x4, R204 ;  /* 0x000000040f067825 */ /* 0x002fc800078e02cc */
[C---:B------:R-:W-:Y:S01]  /*86190*/  IMAD.WIDE R14, R3.reuse, 0x4, R238 ;  /* 0x00000004030e7825 */ /* 0x040fe200078e02ee */
[----:B------:R1:W-:Y:S03]  /*861a0*/  @P2 STG.E [R6.64], R171 ;  /* 0x000000ab06002986 */ /* 0x0003e6000c101904 */
[C---:B---3--:R-:W-:Y:S01]  /*861b0*/  IMAD.WIDE R8, R3.reuse, 0x4, R236 ;  /* 0x0000000403087825 */ /* 0x048fe200078e02ec */
[----:B------:R-:W-:Y:S03]  /*861c0*/  @P4 STG.E [R14.64], R118 ;  /* 0x000000760e004986 */ /* 0x000fe6000c101904 */
[C---:B------:R-:W-:Y:S01]  /*861d0*/  IMAD.WIDE R10, R3.reuse, 0x4, R206 ;  /* 0x00000004030a7825 */ /* 0x040fe200078e02ce */
[----:B------:R3:W-:Y:S03]  /*861e0*/  @P6 STG.E [R8.64], R134 ;  /* 0x0000008608006986 */ /* 0x0007e6000c101904 */
[----:B------:R-:W-:Y:S01]  /*861f0*/  IMAD.WIDE R12, R3, 0x4, R204 ;  /* 0x00000004030c7825 */ /* 0x000fe200078e02cc */
[----:B--2---:R-:W-:-:S02]  /*86200*/  ISETP.GE.AND P5, PT, R16, c[0x0][0x17c], PT ;  /* 0x00005f0010007a0c */ /* 0x004fc40003fa6270 */
[----:B------:R-:W2:Y:S04]  /*86210*/  LDL.LU R16, [R1+0x233c] ;  /* 0x00233c0001107983 */ /* 0x000ea80000300800 */
[----:B------:R1:W-:Y:S04]  /*86220*/  @P1 STG.E [R10.64], R150 ;  /* 0x000000960a001986 */ /* 0x0003e8000c101904 */
[----:B------:R1:W-:Y:S01]  /*86230*/  @P0 STG.E [R12.64], R166 ;  /* 0x000000a60c000986 */ /* 0x0003e2000c101904 */
[----:B----4-:R-:W-:-:S03]  /*86240*/  ISETP.GE.AND P0, PT, R0, c[0x0][0x17c], PT ;  /* 0x00005f0000007a0c */ /* 0x010fc60003f06270 */
[----:B------:R-:W4:Y:S01]  /*86250*/  LDL.LU R0, [R1+0x2334] ;  /* 0x0023340001007983 */ /* 0x000f220000300800 */
[----:B------:R-:W-:Y:S02]  /*86260*/  ISETP.LT.AND P4, PT, R211, c[0x0][0x178], !P3 ;  /* 0x00005e00d3007a0c */ /* 0x000fe40005f81270 */
[----:B------:R-:W-:Y:S01]  /*86270*/  IADD3 R3, R3, c[0x0][0x198], RZ ;  /* 0x0000660003037a10 */ /* 0x000fe20007ffe0ff */
[----:B------:R-:W4:Y:S01]  /*86280*/  LDL.LU R20, [R1+0x232c] ;  /* 0x00232c0001147983 */ /* 0x000f220000300800 */
[----:B------:R-:W-:-:S03]  /*86290*/  ISETP.LT.AND P2, PT, R187, c[0x0][0x178], !P3 ;  /* 0x00005e00bb007a0c */ /* 0x000fc60005f41270 */
[----:B------:R-:W-:Y:S01]  /*862a0*/  IMAD.WIDE R4, R3, 0x4, R238 ;  /* 0x0000000403047825 */ /* 0x000fe200078e02ee */
[----:B------:R-:W-:Y:S02]  /*862b0*/  ISETP.LT.AND P1, PT, R251, c[0x0][0x178], !P3 ;  /* 0x00005e00fb007a0c */ /* 0x000fe40005f21270 */
[----:B------:R-:W-:Y:S02]  /*862c0*/  ISETP.LT.AND P3, PT, R250, c[0x0][0x178], !P3 ;  /* 0x00005e00fa007a0c */ /* 0x000fe40005f61270 */
[----:B------:R-:W-:Y:S01]  /*862d0*/  ISETP.LT.AND P6, PT, R211, c[0x0][0x178], !P5 ;  /* 0x00005e00d3007a0c */ /* 0x000fe20006fc1270 */
[----:B------:R-:W-:Y:S01]  /*862e0*/  @P4 STG.E [R4.64], R119 ;  /* 0x0000007704004986 */ /* 0x000fe2000c101904 */
[----:B------:R-:W-:Y:S02]  /*862f0*/  ISETP.LT.AND P4, PT, R187, c[0x0][0x178], !P5 ;  /* 0x00005e00bb007a0c */ /* 0x000fe40006f81270 */
[C---:B------:R-:W-:Y:S01]  /*86300*/  IADD3 R19, R3.reuse, c[0x0][0x198], RZ ;  /* 0x0000660003137a10 */ /* 0x040fe20007ffe0ff */
[----:B-1----:R-:W-:-:S04]  /*86310*/  IMAD.WIDE R6, R3, 0x4, R236 ;  /* 0x0000000403067825 */ /* 0x002fc800078e02ec */
[C---:B---3--:R-:W-:Y:S01]  /*86320*/  IMAD.WIDE R8, R3.reuse, 0x4, R206 ;  /* 0x0000000403087825 */ /* 0x048fe200078e02ce */
[----:B------:R-:W-:Y:S03]  /*86330*/  @P2 STG.E [R6.64], R135 ;  /* 0x0000008706002986 */ /* 0x000fe6000c101904 */
[----:B------:R-:W-:Y:S01]  /*86340*/  IMAD.WIDE R10, R3, 0x4, R204 ;  /* 0x00000004030a7825 */ /* 0x000fe200078e02cc */
[----:B------:R1:W-:Y:S03]  /*86350*/  @P1 STG.E [R8.64], R151 ;  /* 0x0000009708001986 */ /* 0x0003e6000c101904 */
[C---:B------:R-:W-:Y:S01]  /*86360*/  IMAD.WIDE R12, R19.reuse, 0x4, R238 ;  /* 0x00000004130c7825 */ /* 0x040fe200078e02ee */
[----:B------:R3:W-:Y:S03]  /*86370*/  @P3 STG.E [R10.64], R167 ;  /* 0x000000a70a003986 */ /* 0x0007e6000c101904 */
[----:B------:R-:W-:Y:S01]  /*86380*/  IMAD.WIDE R14, R19, 0x4, R236 ;  /* 0x00000004130e7825 */ /* 0x000fe200078e02ec */
[----:B------:R-:W-:Y:S01]  /*86390*/  ISETP.LT.AND P1, PT, R251, c[0x0][0x178], !P5 ;  /* 0x00005e00fb007a0c */ /* 0x000fe20006f21270 */
[----:B------:R-:W-:Y:S01]  /*863a0*/  @P6 STG.E [R12.64], R114 ;  /* 0x000000720c006986 */ /* 0x000fe2000c101904 */
[----:B------:R-:W-:-:S02]  /*863b0*/  ISETP.LT.AND P5, PT, R250, c[0x0][0x178], !P5 ;  /* 0x00005e00fa007a0c */ /* 0x000fc40006fa1270 */
[----:B------:R-:W-:Y:S01]  /*863c0*/  ISETP.LT.AND P6, PT, R211, c[0x0][0x178], !P0 ;  /* 0x00005e00d3007a0c */ /* 0x000fe200047c1270 */
[----:B------:R-:W-:Y:S01]  /*863d0*/  @P4 STG.E [R14.64], R130 ;  /* 0x000000820e004986 */ /* 0x000fe2000c101904 */
[----:B------:R-:W-:Y:S02]  /*863e0*/  ISETP.LT.AND P4, PT, R187, c[0x0][0x178], !P0 ;  /* 0x00005e00bb007a0c */ /* 0x000fe40004781270 */
[----:B------:R-:W-:Y:S01]  /*863f0*/  IADD3 R21, R19, c[0x0][0x198], RZ ;  /* 0x0000660013157a10 */ /* 0x000fe20007ffe0ff */
[----:B------:R2:W4:Y:S01]  /*86400*/  LDS.128 R4, [R2] ;  /* 0x0000000002047984 */ /* 0x0005220000000c00 */
[----:B------:R-:W-:Y:S01]  /*86410*/  ISETP.GE.AND P2, PT, R17, c[0x0][0x17c], PT ;  /* 0x00005f0011007a0c */ /* 0x000fe20003f46270 */
[----:B-1----:R-:W-:-:S04]  /*86420*/  IMAD.WIDE R8, R19, 0x4, R204 ;  /* 0x0000000413087825 */ /* 0x002fc800078e02cc */
[----:B---3--:R-:W-:Y:S01]  /*86430*/  IMAD.WIDE R10, R21, 0x4, R238 ;  /* 0x00000004150a7825 */ /* 0x008fe200078e02ee */
[----:B--2---:R-:W-:-:S03]  /*86440*/  ISETP.GE.AND P3, PT, R16, c[0x0][0x17c], PT ;  /* 0x00005f0010007a0c */ /* 0x004fc60003f66270 */
[----:B------:R-:W-:-:S04]  /*86450*/  IMAD.WIDE R16, R19, 0x4, R206 ;  /* 0x0000000413107825 */ /* 0x000fc800078e02ce */
[----:B------:R-:W-:Y:S01]  /*86460*/  IMAD.WIDE R2, R21, 0x4, R236 ;  /* 0x0000000415027825 */ /* 0x000fe200078e02ec */
[----:B------:R1:W-:Y:S04]  /*86470*/  @P1 STG.E [R16.64], R146 ;  /* 0x0000009210001986 */ /* 0x0003e8000c101904 */
[----:B------:R-:W-:Y:S04]  /*86480*/  @P5 STG.E [R8.64], R162 ;  /* 0x000000a208005986 */ /* 0x000fe8000c101904 */
[----:B------:R-:W-:Y:S04]  /*86490*/  @P6 STG.E [R10.64], R115 ;  /* 0x000000730a006986 */ /* 0x000fe8000c101904 */
[----:B------:R2:W-:Y:S01]  /*864a0*/  @P4 STG.E [R2.64], R131 ;  /* 0x0000008302004986 */ /* 0x0005e2000c101904 */
[----:B----4-:R-:W-:-:S03]  /*864b0*/  ISETP.GE.AND P4, PT, R0, c[0x0][0x17c], PT ;  /* 0x00005f0000007a0c */ /* 0x010fc60003f86270 */
[----:B------:R-:W3:Y:S01]  /*864c0*/  LDL.LU R0, [R1+0x2328] ;  /* 0x0023280001007983 */ /* 0x000ee20000300800 */
[----:B------:R-:W-:Y:S02]  /*864d0*/  ISETP.LT.AND P1, PT, R251, c[0x0][0x178], !P0 ;  /* 0x00005e00fb007a0c */ /* 0x000fe40004721270 */
[----:B------:R-:W-:Y:S01]  /*864e0*/  ISETP.LT.AND P0, PT, R250, c[0x0][0x178], !P0 ;  /* 0x00005e00fa007a0c */ /* 0x000fe20004701270 */
[----:B------:R-:W4:Y:S01]  /*864f0*/  LDL.LU R26, [R1+0x2324] ;  /* 0x00232400011a7983 */ /* 0x000f220000300800 */
[----:B------:R-:W-:-:S04]  /*86500*/  IMAD.WIDE R12, R21, 0x4, R206 ;  /* 0x00000004150c7825 */ /* 0x000fc800078e02ce */
[----:B------:R-:W-:Y:S01]  /*86510*/  IMAD.WIDE R14, R21, 0x4, R204 ;  /* 0x00000004150e7825 */ /* 0x000fe200078e02cc */
[----:B------:R-:W-:Y:S01]  /*86520*/  ISETP.LT.AND P6, PT, R211, c[0x0][0x178], !P2 ;  /* 0x00005e00d3007a0c */ /* 0x000fe200057c1270 */
[----:B------:R-:W4:Y:S01]  /*86530*/  LDL.LU R24, [R1+0x2318] ;  /* 0x0023180001187983 */ /* 0x000f220000300800 */
[----:B------:R-:W-:-:S03]  /*86540*/  ISETP.LT.AND P5, PT, R187, c[0x0][0x178], !P2 ;  /* 0x00005e00bb007a0c */ /* 0x000fc600057a1270 */
[----:B------:R2:W-:Y:S01]  /*86550*/  @P1 STG.E [R12.64], R147 ;  /* 0x000000930c001986 */ /* 0x0005e2000c101904 */
[----:B------:R-:W-:-:S03]  /*86560*/  IADD3 R23, R21, c[0x0][0x198], RZ ;  /* 0x0000660015177a10 */ /* 0x000fc60007ffe0ff */
[----:B------:R2:W-:Y:S01]  /*86570*/  @P0 STG.E [R14.64], R163 ;  /* 0x000000a30e000986 */ /* 0x0005e2000c101904 */
[----:B------:R-:W-:Y:S02]  /*86580*/  ISETP.LT.AND P0, PT, R251, c[0x0][0x178], !P2 ;  /* 0x00005e00fb007a0c */ /* 0x000fe40005701270 */
[----:B------:R-:W-:Y:S02]  /*86590*/  ISETP.LT.AND P2, PT, R250, c[0x0][0x178], !P2 ;  /* 0x00005e00fa007a0c */ /* 0x000fe40005741270 */
[----:B------:R-:W-:Y:S01]  /*865a0*/  ISETP.LT.AND P1, PT, R211, c[0x0][0x178], !P3 ;  /* 0x00005e00d3007a0c */ /* 0x000fe20005f21270 */
[C---:B-1----:R-:W-:Y:S01]  /*865b0*/  IMAD.WIDE R16, R23.reuse, 0x4, R238 ;  /* 0x0000000417107825 */ /* 0x042fe200078e02ee */
[----:B------:R-:W-:-:S03]  /*865c0*/  IADD3 R25, R23, c[0x0][0x198], RZ ;  /* 0x0000660017197a10 */ /* 0x000fc60007ffe0ff */
[C---:B------:R-:W-:Y:S01]  /*865d0*/  IMAD.WIDE R18, R23.reuse, 0x4, R236 ;  /* 0x0000000417127825 */ /* 0x040fe200078e02ec */
[----:B------:R1:W-:Y:S03]  /*865e0*/  @P6 STG.E [R16.64], R188 ;  /* 0x000000bc10006986 */ /* 0x0003e6000c101904 */
[C---:B--2---:R-:W-:Y:S01]  /*865f0*/  IMAD.WIDE R2, R23.reuse, 0x4, R206 ;  /* 0x0000000417027825 */ /* 0x044fe200078e02ce */
[----:B------:R2:W-:Y:S03]  /*86600*/  @P5 STG.E [R18.64], R196 ;  /* 0x000000c412005986 */ /* 0x0005e6000c101904 */
[----:B------:R-:W-:Y:S01]  /*86610*/  IMAD.WIDE R12, R23, 0x4, R204 ;  /* 0x00000004170c7825 */ /* 0x000fe200078e02cc */
[----:B------:R1:W-:Y:S03]  /*86620*/  @P0 STG.E [R2.64], R212 ;  /* 0x000000d402000986 */ /* 0x0003e6000c101904 */
[----:B------:R-:W-:Y:S01]  /*86630*/  IMAD.WIDE R14, R25, 0x4, R238 ;  /* 0x00000004190e7825 */ /* 0x000fe200078e02ee */
[----:B------:R-:W-:Y:S04]  /*86640*/  @P2 STG.E [R12.64], R4 ;  /* 0x000000040c002986 */ /* 0x000fe8000c101904 */
[----:B------:R-:W-:Y:S04]  /*86650*/  @P1 STG.E [R14.64], R189 ;  /* 0x000000bd0e001986 */ /* 0x000fe8000c101904 */
[----:B------:R-:W1:Y:S01]  /*86660*/  S2R R249, SR_TID.X ;  /* 0x0000000000f97919 */ /* 0x000e620000002100 */
[----:B------:R-:W-:-:S02]  /*86670*/  ISETP.LT.AND P5, PT, R187, c[0x0][0x178], !P3 ;  /* 0x00005e00bb007a0c */ /* 0x000fc40005fa1270 */
[----:B------:R-:W-:Y:S02]  /*86680*/  ISETP.LT.AND P6, PT, R251, c[0x0][0x178], !P3 ;  /* 0x00005e00fb007a0c */ /* 0x000fe40005fc1270 */
[C---:B-1----:R-:W-:Y:S01]  /*86690*/  LOP3.LUT R248, R249.reuse, 0x7f, RZ, 0xc0, !PT ;  /* 0x0000007ff9f87812 */ /* 0x042fe200078ec0ff */
[----:B------:R-:W-:Y:S01]  /*866a0*/  IMAD.SHL.U32 R249, R249, 0x400, RZ ;  /* 0x00000400f9f97824 */ /* 0x000fe200078e00ff */
[----:B---3--:R-:W-:Y:S02]  /*866b0*/  ISETP.GE.AND P1, PT, R0, c[0x0][0x17c], PT ;  /* 0x00005f0000007a0c */ /* 0x008fe40003f26270 */
[----:B------:R-:W3:Y:S02]  /*866c0*/  LDL.LU R0, [R1+0x2314] ;  /* 0x0023140001007983 */ /* 0x000ee40000300800 */
[----:B------:R-:W-:Y:S02]  /*866d0*/  LOP3.LUT R249, R249, 0x1800, RZ, 0xc0, !PT ;  /* 0x00001800f9f97812 */ /* 0x000fe400078ec0ff */
[----:B------:R-:W-:Y:S01]  /*866e0*/  ISETP.LT.AND P3, PT, R250, c[0x0][0x178], !P3 ;  /* 0x00005e00fa007a0c */ /* 0x000fe20005f61270 */
[----:B------:R-:W-:Y:S01]  /*866f0*/  IMAD.WIDE R16, R25, 0x4, R236 ;  /* 0x0000000419107825 */ /* 0x000fe200078e02ec */
[----:B------:R-:W-:Y:S01]  /*86700*/  LEA R249, R248, R249, 0x4 ;  /* 0x000000f9f8f97211 */ /* 0x000fe200078e20ff */
[----:B------:R-:W3:Y:S03]  /*86710*/  LDL.LU R30, [R1+0x2310] ;  /* 0x00231000011e7983 */ /* 0x000ee60000300800 */
[----:B------:R-:W-:Y:S01]  /*86720*/  LOP3.LUT R249, R249, 0x20, RZ, 0x3c, !PT ;  /* 0x00000020f9f97812 */ /* 0x000fe200078e3cff */
[C---:B--2---:R-:W-:Y:S01]  /*86730*/  IMAD.WIDE R18, R25.reuse, 0x4, R206 ;  /* 0x0000000419127825 */ /* 0x044fe200078e02ce */
[----:B------:R-:W-:Y:S01]  /*86740*/  ISETP.GE.AND P0, PT, R20, c[0x0][0x17c], PT ;  /* 0x00005f0014007a0c */ /* 0x000fe20003f06270 */
[----:B------:R-:W-:Y:S04]  /*86750*/  @P5 STG.E [R16.64], R197 ;  /* 0x000000c510005986 */ /* 0x000fe8000c101904 */
[----:B------:R-:W1:Y:S01]  /*86760*/  LDS.128 R8, [R249] ;  /* 0x00000000f9087984 */ /* 0x000e620000000c00 */
[----:B------:R-:W-:Y:S01]  /*86770*/  IMAD.WIDE R20, R25, 0x4, R204 ;  /* 0x0000000419147825 */ /* 0x000fe200078e02cc */
[----:B------:R-:W-:-:S02]  /*86780*/  ISETP.LT.AND P2, PT, R211, c[0x0][0x178], !P4 ;  /* 0x00005e00d3007a0c */ /* 0x000fc40006741270 */
[----:B------:R-:W-:Y:S01]  /*86790*/  @P6 STG.E [R18.64], R213 ;  /* 0x000000d512006986 */ /* 0x000fe2000c101904 */
[----:B------:R-:W-:-:S03]  /*867a0*/  ISETP.LT.AND P5, PT, R187, c[0x0][0x178], !P4 ;  /* 0x00005e00bb007a0c */ /* 0x000fc600067a1270 */
[----:B------:R2:W-:Y:S01]  /*867b0*/  @P3 STG.E [R20.64], R5 ;  /* 0x0000000514003986 */ /* 0x0005e2000c101904 */
[----:B------:R-:W-:Y:S02]  /*867c0*/  ISETP.LT.AND P3, PT, R251, c[0x0][0x178], !P4 ;  /* 0x00005e00fb007a0c */ /* 0x000fe40006761270 */
[----:B------:R-:W-:Y:S01]  /*867d0*/  IADD3 R25, R25, c[0x0][0x198], RZ ;  /* 0x0000660019197a10 */ /* 0x000fe20007ffe0ff */
[----:B------:R-:W3:Y:S04]  /*867e0*/  LDL.LU R28, [R1+0x230c] ;  /* 0x00230c00011c7983 */ /* 0x000ee80000300800 */
[----:B------:R-:W-:-:S04]  /*867f0*/  IMAD.WIDE R2, R25, 0x4, R238 ;  /* 0x0000000419027825 */ /* 0x000fc800078e02ee */
[C---:B------:R-:W-:Y:S01]  /*86800*/  IMAD.WIDE R22, R25.reuse, 0x4, R236 ;  /* 0x0000000419167825 */ /* 0x040fe200078e02ec */
[----:B------:R1:W-:Y:S03]  /*86810*/  @P2 STG.E [R2.64], R180 ;  /* 0x000000b402002986 */ /* 0x0003e6000c101904 */
[----:B--2---:R-:W-:Y:S01]  /*86820*/  IMAD.WIDE R4, R25, 0x4, R206 ;  /* 0x0000000419047825 */ /* 0x004fe200078e02ce */
[----:B------:R-:W-:Y:S01]  /*86830*/  ISETP.LT.AND P4, PT, R250, c[0x0][0x178], !P4 ;  /* 0x00005e00fa007a0c */ /* 0x000fe20006781270 */
[----:B------:R-:W-:Y:S01]  /*86840*/  @P5 STG.E [R22.64], R192 ;  /* 0x000000c016005986 */ /* 0x000fe2000c101904 */
[----:B------:R-:W-:Y:S02]  /*86850*/  ISETP.LT.AND P6, PT, R211, c[0x0][0x178], !P0 ;  /* 0x00005e00d3007a0c */ /* 0x000fe400047c1270 */
[----:B------:R-:W-:Y:S01]  /*86860*/  ISETP.LT.AND P5, PT, R187, c[0x0][0x178], !P0 ;  /* 0x00005e00bb007a0c */ /* 0x000fe200047a1270 */
[----:B------:R2:W-:Y:S01]  /*86870*/  @P3 STG.E [R4.64], R216 ;  /* 0x000000d804003986 */ /* 0x0005e2000c101904 */
[----:B----4-:R-:W-:-:S02]  /*86880*/  ISETP.GE.AND P3, PT, R26, c[0x0][0x17c], PT ;  /* 0x00005f001a007a0c */ /* 0x010fc40003f66270 */
[----:B------:R-:W-:Y:S01]  /*86890*/  ISETP.LT.AND P2, PT, R251, c[0x0][0x178], !P0 ;  /* 0x00005e00fb007a0c */ /* 0x000fe20004741270 */
[----:B------:R-:W4:Y:S01]  /*868a0*/  LDL.LU R26, [R1+0x2304] ;  /* 0x00230400011a7983 */ /* 0x000f220000300800 */
[C---:B------:R-:W-:Y:S01]  /*868b0*/  IADD3 R27, R25.reuse, c[0x0][0x198], RZ ;  /* 0x00006600191b7a10 */ /* 0x040fe20007ffe0ff */
[----:B------:R-:W-:-:S04]  /*868c0*/  IMAD.WIDE R16, R25, 0x4, R204 ;  /* 0x0000000419107825 */ /* 0x000fc800078e02cc */
[C---:B------:R-:W-:Y:S01]  /*868d0*/  IMAD.WIDE R18, R27.reuse, 0x4, R238 ;  /* 0x000000041b127825 */ /* 0x040fe200078e02ee */
[----:B-1----:R-:W-:Y:S03]  /*868e0*/  @P4 STG.E [R16.64], R8 ;  /* 0x0000000810004986 */ /* 0x002fe6000c101904 */
[C---:B------:R-:W-:Y:S01]  /*868f0*/  IMAD.WIDE R2, R27.reuse, 0x4, R236 ;  /* 0x000000041b027825 */ /* 0x040fe200078e02ec */
[----:B------:R-:W-:Y:S03]  /*86900*/  @P6 STG.E [R18.64], R181 ;  /* 0x000000b512006986 */ /* 0x000fe6000c101904 */
[----:B------:R-:W-:Y:S01]  /*86910*/  IMAD.WIDE R20, R27, 0x4, R206 ;  /* 0x000000041b147825 */ /* 0x000fe200078e02ce */
[----:B------:R-:W-:Y:S01]  /*86920*/  ISETP.LT.AND P0, PT, R250, c[0x0][0x178], !P0 ;  /* 0x00005e00fa007a0c */ /* 0x000fe20004701270 */
[----:B------:R1:W-:Y:S01]  /*86930*/  @P5 STG.E [R2.64], R193 ;  /* 0x000000c102005986 */ /* 0x0003e2000c101904 */
[----:B------:R-:W-:-:S02]  /*86940*/  ISETP.LT.AND P6, PT, R211, c[0x0][0x178], !P1 ;  /* 0x00005e00d3007a0c */ /* 0x000fc40004fc1270 */
[----:B------:R-:W-:Y:S01]  /*86950*/  ISETP.LT.AND P4, PT, R187, c[0x0][0x178], !P1 ;  /* 0x00005e00bb007a0c */ /* 0x000fe20004f81270 */
[----:B------:R1:W-:Y:S01]  /*86960*/  @P2 STG.E [R20.64], R217 ;  /* 0x000000d914002986 */ /* 0x0003e2000c101904 */
[----:B------:R-:W-:Y:S02]  /*86970*/  ISETP.LT.AND P2, PT, R251, c[0x0][0x178], !P1 ;  /* 0x00005e00fb007a0c */ /* 0x000fe40004f41270 */
[C---:B------:R-:W-:Y:S01]  /*86980*/  IADD3 R29, R27.reuse, c[0x0][0x198], RZ ;  /* 0x000066001b1d7a10 */ /* 0x040fe20007ffe0ff */
[----:B--2---:R-:W-:Y:S01]  /*86990*/  IMAD.WIDE R4, R27, 0x4, R204 ;  /* 0x000000041b047825 */ /* 0x004fe200078e02cc */
[----:B------:R-:W-:Y:S01]  /*869a0*/  ISETP.GE.AND P5, PT, R24, c[0x0][0x17c], PT ;  /* 0x00005f0018007a0c */ /* 0x000fe20003fa6270 */
[----:B------:R-:W2:Y:S02]  /*869b0*/  S2R R249, SR_TID.X ;  /* 0x0000000000f97919 */ /* 0x000ea40000002100 */
[C---:B------:R-:W-:Y:S02]  /*869c0*/  IMAD.WIDE R22, R29.reuse, 0x4, R238 ;  /* 0x000000041d167825 */ /* 0x040fe400078e02ee */
[----:B------:R-:W-:Y:S02]  /*869d0*/  LDS.128 R16, [R252] ;  /* 0x00000000fc107984 */ /* 0x000fe40000000c00 */
[----:B------:R-:W-:-:S02]  /*869e0*/  IMAD.WIDE R24, R29, 0x4, R236 ;  /* 0x000000041d187825 */ /* 0x000fc400078e02ec */
[----:B------:R2:W-:Y:S02]  /*869f0*/  @P0 STG.E [R4.64], R9 ;  /* 0x0000000904000986 */ /* 0x0005e4000c101904 */
[----:B-1----:R-:W-:Y:S02]  /*86a00*/  IMAD.WIDE R2, R29, 0x4, R206 ;  /* 0x000000041d027825 */ /* 0x002fe400078e02ce */
[----:B------:R1:W-:Y:S04]  /*86a10*/  @P6 STG.E [R22.64], R176 ;  /* 0x000000b016006986 */ /* 0x0003e8000c101904 */
[----:B------:R-:W-:Y:S04]  /*86a20*/  @P4 STG.E [R24.64], R200 ;  /* 0x000000c818004986 */ /* 0x000fe8000c101904 */
[----:B------:R1:W-:Y:S01]  /*86a30*/  @P2 STG.E [R2.64], R220 ;  /* 0x000000dc02002986 */ /* 0x0003e2000c101904 */
[C---:B--2---:R-:W-:Y:S01]  /*86a40*/  LOP3.LUT R248, R249.reuse, 0x7f, RZ, 0xc0, !PT ;  /* 0x0000007ff9f87812 */ /* 0x044fe200078ec0ff */
[----:B------:R-:W-:-:S05]  /*86a50*/  IMAD.SHL.U32 R249, R249, 0x400, RZ ;  /* 0x00000400f9f97824 */ /* 0x000fca00078e00ff */
[----:B------:R-:W-:Y:S02]  /*86a60*/  LOP3.LUT R249, R249, 0x1800, RZ, 0xc0, !PT ;  /* 0x00001800f9f97812 */ /* 0x000fe400078ec0ff */
[----:B---3--:R-:W-:Y:S02]  /*86a70*/  ISETP.GE.AND P2, PT, R0, c[0x0][0x17c], PT ;  /* 0x00005f0000007a0c */ /* 0x008fe40003f46270 */
[----:B------:R-:W2:Y:S01]  /*86a80*/  LDL.LU R0, [R1+0x2300] ;  /* 0x0023000001007983 */ /* 0x000ea20000300800 */
[----:B------:R-:W-:-:S04]  /*86a90*/  LEA R249, R248, R249, 0x4 ;  /* 0x000000f9f8f97211 */ /* 0x000fc800078e20ff */
[----:B------:R-:W-:-:S05]  /*86aa0*/  LOP3.LUT R249, R249, 0x40, RZ, 0x3c, !PT ;  /* 0x00000040f9f97812 */ /* 0x000fca00078e3cff */
[----:B------:R-:W3:Y:S01]  /*86ab0*/  LDS.128 R12, [R249] ;  /* 0x00000000f90c7984 */ /* 0x000ee20000000c00 */
[----:B------:R-:W-:Y:S02]  /*86ac0*/  ISETP.LT.AND P1, PT, R250, c[0x0][0x178], !P1 ;  /* 0x00005e00fa007a0c */ /* 0x000fe40004f21270 */
[----:B------:R-:W-:Y:S01]  /*86ad0*/  ISETP.LT.AND P4, PT, R211, c[0x0][0x178], !P3 ;  /* 0x00005e00d3007a0c */ /* 0x000fe20005f81270 */
[C---:B------:R-:W-:Y:S01]  /*86ae0*/  IMAD.WIDE R20, R29.reuse, 0x4, R204 ;  /* 0x000000041d147825 */ /* 0x040fe200078e02cc */
[----:B------:R-:W-:Y:S02]  /*86af0*/  IADD3 R29, R29, c[0x0][0x198], RZ ;  /* 0x000066001d1d7a10 */ /* 0x000fe40007ffe0ff */
[----:B------:R-:W-:-:S03]  /*86b00*/  ISETP.LT.AND P6, PT, R187, c[0x0][0x178], !P3 ;  /* 0x00005e00bb007a0c */ /* 0x000fc60005fc1270 */
[----:B------:R-:W-:Y:S01]  /*86b10*/  IMAD.WIDE R4, R29, 0x4, R238 ;  /* 0x000000041d047825 */ /* 0x000fe200078e02ee */
[----:B------:R-:W-:Y:S02]  /*86b20*/  ISETP.LT.AND P0, PT, R251, c[0x0][0x178], !P3 ;  /* 0x00005e00fb007a0c */ /* 0x000fe40005f01270 */
[----:B------:R-:W-:Y:S02]  /*86b30*/  ISETP.LT.AND P3, PT, R250, c[0x0][0x178], !P3 ;  /* 0x00005e00fa007a0c */ /* 0x000fe40005f61270 */
[C---:B------:R-:W-:Y:S01]  /*86b40*/  IADD3 R27, R29.reuse, c[0x0][0x198], RZ ;  /* 0x000066001d1b7a10 */ /* 0x040fe20007ffe0ff */
[----:B------:R-:W-:-:S04]  /*86b50*/  IMAD.WIDE R8, R29, 0x4, R236 ;  /* 0x000000041d087825 */ /* 0x000fc800078e02ec */
[----:B-1----:R-:W-:-:S04]  /*86b60*/  IMAD.WIDE R22, R29, 0x4, R206 ;  /* 0x000000041d167825 */ /* 0x002fc800078e02ce */
[----:B------:R-:W-:-:S04]  /*86b70*/  IMAD.WIDE R2, R29, 0x4, R204 ;  /* 0x000000041d027825 */ /* 0x000fc800078e02cc */
[----:B------:R-:W-:Y:S01]  /*86b80*/  IMAD.WIDE R24, R27, 0x4, R236 ;  /* 0x000000041b187825 */ /* 0x000fe200078e02ec */
[----:B---3--:R1:W-:Y:S01]  /*86b90*/  @P1 STG.E [R20.64], R12 ;  /* 0x0000000c14001986 */ /* 0x0083e2000c101904 */
[----:B------:R-:W-:-:S03]  /*86ba0*/  ISETP.LT.AND P1, PT, R211, c[0x0][0x178], !P5 ;  /* 0x00005e00d3007a0c */ /* 0x000fc60006f21270 */
[----:B------:R3:W-:Y:S01]  /*86bb0*/  @P4 STG.E [R4.64], R177 ;  /* 0x000000b104004986 */ /* 0x0007e2000c101904 */
[----:B------:R-:W-:-:S03]  /*86bc0*/  ISETP.LT.AND P4, PT, R187, c[0x0][0x178], !P5 ;  /* 0x00005e00bb007a0c */ /* 0x000fc60006f81270 */
[----:B------:R3:W-:Y:S01]  /*86bd0*/  @P6 STG.E [R8.64], R201 ;  /* 0x000000c908006986 */ /* 0x0007e2000c101904 */
[----:B-1----:R-:W-:-:S03]  /*86be0*/  IMAD.WIDE R20, R27, 0x4, R238 ;  /* 0x000000041b147825 */ /* 0x002fc600078e02ee */
[----:B------:R1:W-:Y:S01]  /*86bf0*/  @P0 STG.E [R22.64], R221 ;  /* 0x000000dd16000986 */ /* 0x0003e2000c101904 */
[----:B------:R-:W-:Y:S02]  /*86c00*/  ISETP.LT.AND P0, PT, R251, c[0x0][0x178], !P5 ;  /* 0x00005e00fb007a0c */ /* 0x000fe40006f01270 */
[----:B------:R-:W-:Y:S01]  /*86c10*/  ISETP.LT.AND P5, PT, R250, c[0x0][0x178], !P5 ;  /* 0x00005e00fa007a0c */ /* 0x000fe20006fa1270 */
[----:B------:R1:W-:Y:S01]  /*86c20*/  @P3 STG.E [R2.64], R13 ;  /* 0x0000000d02003986 */ /* 0x0003e2000c101904 */
[----:B------:R-:W-:-:S03]  /*86c30*/  ISETP.LT.AND P6, PT, R211, c[0x0][0x178], !P2 ;  /* 0x00005e00d3007a0c */ /* 0x000fc600057c1270 */
[----:B------:R-:W-:Y:S01]  /*86c40*/  @P1 STG.E [R20.64], R184 ;  /* 0x000000b814001986 */ /* 0x000fe2000c101904 */
[----:B------:R-:W-:-:S03]  /*86c50*/  ISETP.LT.AND P3, PT, R251, c[0x0][0x178], !P2 ;  /* 0x00005e00fb007a0c */ /* 0x000fc60005761270 */
[----:B------:R1:W-:Y:S01]  /*86c60*/  @P4 STG.E [R24.64], R208 ;  /* 0x000000d018004986 */ /* 0x0003e2000c101904 */
[----:B------:R-:W-:Y:S02]  /*86c70*/  ISETP.LT.AND P4, PT, R187, c[0x0][0x178], !P2 ;  /* 0x00005e00bb007a0c */ /* 0x000fe40005781270 */
[C---:B------:R-:W-:Y:S01]  /*86c80*/  IADD3 R29, R27.reuse, c[0x0][0x198], RZ ;  /* 0x000066001b1d7a10 */ /* 0x040fe20007ffe0ff */
[----:B---3--:R-:W-:-:S04]  /*86c90*/  IMAD.WIDE R4, R27, 0x4, R206 ;  /* 0x000000041b047825 */ /* 0x008fc800078e02ce */
[----:B------:R-:W-:Y:S01]  /*86ca0*/  IMAD.WIDE R8, R27, 0x4, R204 ;  /* 0x000000041b087825 */ /* 0x000fe200078e02cc */
[----:B------:R3:W-:Y:S03]  /*86cb0*/  @P0 STG.E [R4.64], R224 ;  /* 0x000000e004000986 */ /* 0x0007e6000c101904 */
[----:B-1----:R-:W-:Y:S01]  /*86cc0*/  IMAD.WIDE R22, R29, 0x4, R238 ;  /* 0x000000041d167825 */ /* 0x002fe200078e02ee */
[----:B------:R-:W-:-:S03]  /*86cd0*/  ISETP.GE.AND P1, PT, R30, c[0x0][0x17c], PT ;  /* 0x00005f001e007a0c */ /* 0x000fc60003f26270 */
[C---:B------:R-:W-:Y:S01]  /*86ce0*/  IMAD.WIDE R2, R29.reuse, 0x4, R236 ;  /* 0x000000041d027825 */ /* 0x040fe200078e02ec */
[----:B------:R-:W-:Y:S03]  /*86cf0*/  @P5 STG.E [R8.64], R16 ;  /* 0x0000001008005986 */ /* 0x000fe6000c101904 */
[----:B------:R-:W-:Y:S01]  /*86d00*/  IMAD.WIDE R12, R29, 0x4, R206 ;  /* 0x000000041d0c7825 */ /* 0x000fe200078e02ce */
[----:B------:R1:W-:Y:S01]  /*86d10*/  @P6 STG.E [R22.64], R185 ;  /* 0x000000b916006986 */ /* 0x0003e2000c101904 */
[----:B------:R-:W-:-:S03]  /*86d20*/  ISETP.LT.AND P6, PT, R211, c[0x0][0x178], !P1 ;  /* 0x00005e00d3007a0c */ /* 0x000fc60004fc1270 */
[----:B------:R1:W-:Y:S01]  /*86d30*/  @P4 STG.E [R2.64], R209 ;  /* 0x000000d102004986 */ /* 0x0003e2000c101904 */
[----:B------:R-:W-:Y:S02]  /*86d40*/  ISETP.LT.AND P5, PT, R187, c[0x0][0x178], !P1 ;  /* 0x00005e00bb007a0c */ /* 0x000fe40004fa1270 */
[----:B------:R-:W-:Y:S01]  /*86d50*/  ISETP.LT.AND P4, PT, R250, c[0x0][0x178], !P1 ;  /* 0x00005e00fa007a0c */ /* 0x000fe20004f81270 */
[----:B------:R1:W-:Y:S01]  /*86d60*/  @P3 STG.E [R12.64], R225 ;  /* 0x000000e10c003986 */ /* 0x0003e2000c101904 */
[----:B------:R-:W-:Y:S02]  /*86d70*/  ISETP.LT.AND P3, PT, R251, c[0x0][0x178], !P1 ;  /* 0x00005e00fb007a0c */ /* 0x000fe40004f61270 */
[----:B----4-:R-:W-:Y:S02]  /*86d80*/  ISETP.GE.AND P1, PT, R26, c[0x0][0x17c], PT ;  /* 0x00005f001a007a0c */ /* 0x010fe40003f26270 */
[----:B------:R-:W4:Y:S01]  /*86d90*/  LDL.LU R26, [R1+0x22f8] ;  /* 0x0022f800011a7983 */ /* 0x000f220000300800 */
[----:B------:R-:W-:-:S02]  /*86da0*/  ISETP.LT.AND P2, PT, R250, c[0x0][0x178], !P2 ;  /* 0x00005e00fa007a0c */ /* 0x000fc40005741270 */
[C---:B------:R-:W-:Y:S01]  /*86db0*/  IADD3 R25, R29.reuse, c[0x0][0x198], RZ ;  /* 0x000066001d197a10 */ /* 0x040fe20007ffe0ff */
[----:B------:R-:W4:Y:S01]  /*86dc0*/  LDL.LU R24, [R1+0x22f4] ;  /* 0x0022f40001187983 */ /* 0x000f220000300800 */
[----:B---3--:R-:W-:-:S03]  /*86dd0*/  IMAD.WIDE R4, R29, 0x4, R204 ;  /* 0x000000041d047825 */ /* 0x008fc600078e02cc */
[----:B-1----:R-:W3:Y:S01]  /*86de0*/  LDL.LU R22, [R1+0x22e8] ;  /* 0x0022e80001167983 */ /* 0x002ee20000300800 */
[----:B------:R-:W-:-:S04]  /*86df0*/  IMAD.WIDE R8, R25, 0x4, R238 ;  /* 0x0000000419087825 */ /* 0x000fc800078e02ee */
[C---:B------:R-:W-:Y:S01]  /*86e00*/  IMAD.WIDE R20, R25.reuse, 0x4, R236 ;  /* 0x0000000419147825 */ /* 0x040fe200078e02ec */
[----:B------:R1:W-:Y:S03]  /*86e10*/  @P2 STG.E [R4.64], R17 ;  /* 0x0000001104002986 */ /* 0x0003e6000c101904 */
[----:B------:R-:W-:Y:S01]  /*86e20*/  IMAD.WIDE R2, R25, 0x4, R206 ;  /* 0x0000000419027825 */ /* 0x000fe200078e02ce */
[----:B------:R1:W-:Y:S04]  /*86e30*/  @P6 STG.E [R8.64], R190 ;  /* 0x000000be08006986 */ /* 0x0003e8000c101904 */
[----:B------:R-:W-:Y:S04]  /*86e40*/  @P5 STG.E [R20.64], R198 ;  /* 0x000000c614005986 */ /* 0x000fe8000c101904 */
[----:B------:R1:W-:Y:S01]  /*86e50*/  @P3 STG.E [R2.64], R214 ;  /* 0x000000d602003986 */ /* 0x0003e2000c101904 */
[----:B--2---:R-:W-:-:S03]  /*86e60*/  ISETP.GE.AND P3, PT, R0, c[0x0][0x17c], PT ;  /* 0x00005f0000007a0c */ /* 0x004fc60003f66270 */
[----:B------:R-:W2:Y:S01]  /*86e70*/  LDL.LU R0, [R1+0x22e4] ;  /* 0x0022e40001007983 */ /* 0x000ea20000300800 */
[----:B------:R-:W-:Y:S01]  /*86e80*/  ISETP.GE.AND P0, PT, R28, c[0x0][0x17c], PT ;  /* 0x00005f001c007a0c */ /* 0x000fe20003f06270 */
[----:B------:R-:W-:-:S03]  /*86e90*/  IMAD.WIDE R12, R25, 0x4, R204 ;  /* 0x00000004190c7825 */ /* 0x000fc600078e02cc */
[----:B------:R-:W-:Y:S02]  /*86ea0*/  ISETP.LT.AND P5, PT, R211, c[0x0][0x178], !P0 ;  /* 0x00005e00d3007a0c */ /* 0x000fe400047a1270 */
        /* <DEDUP_REMOVED lines=9> */
[C---:B------:R-:W-:Y:S01]  /*86f40*/  IMAD.WIDE R8, R25.reuse, 0x4, R236 ;  /* 0x0000000419087825 */ /* 0x040fe200078e02ec */
        /* <DEDUP_REMOVED lines=11> */
[----:B------:R-:W-:Y:S01]  /*87000*/  @P4 STG.E [R12.64], R182 ;  /* 0x000000b60c004986 */ /* 0x000fe2000c101904 */
[----:B------:R-:W-:-:S03]  /*87010*/  IADD3 R25, R23, c[0x0][0x198], RZ ;  /* 0x0000660017197a10 */ /* 0x000fc60007ffe0ff */
[----:B------:R1:W-:Y:S01]  /*87020*/  @P5 STG.E [R20.64], R194 ;  /* 0x000000c214005986 */ /* 0x0003e2000c101904 */
[----:B------:R-:W-:Y:S01]  /*87030*/  ISETP.LT.AND P5, PT, R187, c[0x0][0x178], !P3 ;  /* 0x00005e00bb007a0c */ /* 0x000fe20005fa1270 */
[----:B------:R-:W-:-:S04]  /*87040*/  IMAD.WIDE R4, R23, 0x4, R206 ;  /* 0x0000000417047825 */ /* 0x000fc800078e02ce */
[----:B------:R-:W-:Y:S01]  /*87050*/  IMAD.WIDE R8, R23, 0x4, R204 ;  /* 0x0000000417087825 */ /* 0x000fe200078e02cc */
[----:B------:R1:W-:Y:S03]  /*87060*/  @P2 STG.E [R4.64], R218 ;  /* 0x000000da04002986 */ /* 0x0003e6000c101904 */
[----:B------:R-:W-:Y:S01]  /*87070*/  IMAD.WIDE R16, R25, 0x4, R238 ;  /* 0x0000000419107825 */ /* 0x000fe200078e02ee */
[----:B------:R-:W-:Y:S01]  /*87080*/  ISETP.LT.AND P4, PT, R251, c[0x0][0x178], !P3 ;  /* 0x00005e00fb007a0c */ /* 0x000fe20005f81270 */
[----:B------:R1:W-:Y:S02]  /*87090*/  @P1 STG.E [R8.64], R10 ;  /* 0x0000000a08001986 */ /* 0x0003e4000c101904 */
[C---:B-1----:R-:W-:Y:S01]  /*870a0*/  IMAD.WIDE R2, R25.reuse, 0x4, R236 ;  /* 0x0000000419027825 */ /* 0x042fe200078e02ec */
[----:B------:R-:W-:Y:S01]  /*870b0*/  ISETP.LT.AND P3, PT, R250, c[0x0][0x178], !P3 ;  /* 0x00005e00fa007a0c */ /* 0x000fe20005f61270 */
[----:B------:R-:W-:Y:S01]  /*870c0*/  @P6 STG.E [R16.64], R183 ;  /* 0x000000b710006986 */ /* 0x000fe2000c101904 */
[----:B------:R-:W-:-:S03]  /*870d0*/  IADD3 R21, R25, c[0x0][0x198], RZ ;  /* 0x0000660019157a10 */ /* 0x000fc60007ffe0ff */
[----:B------:R1:W-:Y:S01]  /*870e0*/  @P5 STG.E [R2.64], R195 ;  /* 0x000000c302005986 */ /* 0x0003e2000c101904 */
[----:B------:R-:W-:-:S04]  /*870f0*/  IMAD.WIDE R6, R25, 0x4, R206 ;  /* 0x0000000419067825 */ /* 0x000fc800078e02ce */
[----:B------:R-:W-:Y:S01]  /*87100*/  IMAD.WIDE R4, R25, 0x4, R204 ;  /* 0x0000000419047825 */ /* 0x000fe200078e02cc */
[----:B------:R3:W-:Y:S03]  /*87110*/  @P4 STG.E [R6.64], R219 ;  /* 0x000000db06004986 */ /* 0x0007e6000c101904 */
[C---:B------:R-:W-:Y:S01]  /*87120*/  IMAD.WIDE R8, R21.reuse, 0x4, R238 ;  /* 0x0000000415087825 */ /* 0x040fe200078e02ee */
[----:B------:R3:W-:Y:S03]  /*87130*/  @P3 STG.E [R4.64], R11 ;  /* 0x0000000b04003986 */ /* 0x0007e6000c101904 */
[----:B------:R-:W-:-:S04]  /*87140*/  IMAD.WIDE R12, R21, 0x4, R236 ;  /* 0x00000004150c7825 */ /* 0x000fc800078e02ec */
[C---:B-1----:R-:W-:Y:S01]  /*87150*/  IMAD.WIDE R2, R21.reuse, 0x4, R206 ;  /* 0x0000000415027825 */ /* 0x042fe200078e02ce */
[----:B------:R-:W-:Y:S02]  /*87160*/  IADD3 R17, R21, c[0x0][0x198], RZ ;  /* 0x0000660015117a10 */ /* 0x000fe40007ffe0ff */
[----:B----4-:R-:W-:-:S04]  /*87170*/  ISETP.GE.AND P0, PT, R26, c[0x0][0x17c], PT ;  /* 0x00005f001a007a0c */ /* 0x010fc80003f06270 */
[----:B------:R-:W-:Y:S02]  /*87180*/  ISETP.LT.AND P6, PT, R211, c[0x0][0x178], !P0 ;  /* 0x00005e00d3007a0c */ /* 0x000fe400047c1270 */
[----:B------:R-:W-:Y:S02]  /*87190*/  ISETP.LT.AND P2, PT, R187, c[0x0][0x178], !P0 ;  /* 0x00005e00bb007a0c */ /* 0x000fe40004741270 */
[----:B------:R-:W-:Y:S02]  /*871a0*/  ISETP.LT.AND P5, PT, R251, c[0x0][0x178], !P0 ;  /* 0x00005e00fb007a0c */ /* 0x000fe400047a1270 */
[----:B------:R-:W-:Y:S02]  /*871b0*/  ISETP.GE.AND P1, PT, R24, c[0x0][0x17c], PT ;  /* 0x00005f0018007a0c */ /* 0x000fe40003f26270 */
[----:B------:R-:W-:Y:S02]  /*871c0*/  ISETP.LT.AND P0, PT, R250, c[0x0][0x178], !P0 ;  /* 0x00005e00fa007a0c */ /* 0x000fe40004701270 */
[----:B------:R-:W-:-:S03]  /*871d0*/  ISETP.LT.AND P3, PT, R211, c[0x0][0x178], !P1 ;  /* 0x00005e00d3007a0c */ /* 0x000fc60004f61270 */
[----:B------:R1:W-:Y:S01]  /*871e0*/  @P6 STG.E [R8.64], R178 ;  /* 0x000000b208006986 */ /* 0x0003e2000c101904 */
[----:B------:R-:W-:-:S03]  /*871f0*/  ISETP.LT.AND P6, PT, R187, c[0x0][0x178], !P1 ;  /* 0x00005e00bb007a0c */ /* 0x000fc60004fc1270 */
[----:B------:R-:W-:Y:S04]  /*87200*/  @P2 STG.E [R12.64], R202 ;  /* 0x000000ca0c002986 */ /* 0x000fe8000c101904 */
[----:B------:R4:W-:Y:S01]  /*87210*/  @P5 STG.E [R2.64], R222 ;  /* 0x000000de02005986 */ /* 0x0009e2000c101904 */
[----:B------:R-:W-:Y:S01]  /*87220*/  ISETP.LT.AND P5, PT, R251, c[0x0][0x178], !P1 ;  /* 0x00005e00fb007a0c */ /* 0x000fe20004fa1270 */
[----:B---3--:R-:W-:Y:S01]  /*87230*/  IMAD.WIDE R6, R21, 0x4, R204 ;  /* 0x0000000415067825 */ /* 0x008fe200078e02cc */
[----:B------:R-:W-:-:S03]  /*87240*/  ISETP.GE.AND P4, PT, R22, c[0x0][0x17c], PT ;  /* 0x00005f0016007a0c */ /* 0x000fc60003f86270 */
[C---:B------:R-:W-:Y:S01]  /*87250*/  IMAD.WIDE R4, R17.reuse, 0x4, R238 ;  /* 0x0000000411047825 */ /* 0x040fe200078e02ee */
[----:B------:R-:W-:Y:S03]  /*87260*/  @P0 STG.E [R6.64], R14 ;  /* 0x0000000e06000986 */ /* 0x000fe6000c101904 */
[C---:B-1----:R-:W-:Y:S01]  /*87270*/  IMAD.WIDE R8, R17.reuse, 0x4, R236 ;  /* 0x0000000411087825 */ /* 0x042fe200078e02ec */
[----:B------:R1:W-:Y:S03]  /*87280*/  @P3 STG.E [R4.64], R179 ;  /* 0x000000b304003986 */ /* 0x0003e6000c101904 */
[----:B------:R-:W-:Y:S01]  /*87290*/  IMAD.WIDE R10, R17, 0x4, R206 ;  /* 0x00000004110a7825 */ /* 0x000fe200078e02ce */
[----:B------:R3:W-:Y:S01]  /*872a0*/  @P6 STG.E [R8.64], R203 ;  /* 0x000000cb08006986 */ /* 0x0007e2000c101904 */
[----:B------:R-:W-:-:S03]  /*872b0*/  ISETP.LT.AND P0, PT, R211, c[0x0][0x178], !P4 ;  /* 0x00005e00d3007a0c */ /* 0x000fc60006701270 */
[----:B------:R1:W-:Y:S01]  /*872c0*/  @P5 STG.E [R10.64], R223 ;  /* 0x000000df0a005986 */ /* 0x0003e2000c101904 */
[----:B------:R-:W-:Y:S02]  /*872d0*/  ISETP.LT.AND P5, PT, R187, c[0x0][0x178], !P4 ;  /* 0x00005e00bb007a0c */ /* 0x000fe400067a1270 */
[----:B--2---:R-:W-:-:S04]  /*872e0*/  ISETP.GE.AND P2, PT, R0, c[0x0][0x17c], PT ;  /* 0x00005f0000007a0c */ /* 0x004fc80003f46270 */
[----:B------:R-:W-:Y:S02]  /*872f0*/  ISETP.LT.AND P3, PT, R211, c[0x0][0x178], !P2 ;  /* 0x00005e00d3007a0c */ /* 0x000fe40005761270 */
[----:B------:R-:W2:Y:S01]  /*87300*/  LDL.LU R211, [R1+0x23cc] ;  /* 0x0023cc0001d37983 */ /* 0x000ea20000300800 */
[----:B------:R-:W-:-:S03]  /*87310*/  ISETP.LT.AND P6, PT, R187, c[0x0][0x178], !P2 ;  /* 0x00005e00bb007a0c */ /* 0x000fc600057c1270 */
[----:B------:R-:W2:Y:S01]  /*87320*/  LDL.LU R187, [R1+0x23c8] ;  /* 0x0023c80001bb7983 */ /* 0x000ea20000300800 */
[----:B------:R-:W-:Y:S02]  /*87330*/  ISETP.LT.AND P1, PT, R250, c[0x0][0x178], !P1 ;  /* 0x00005e00fa007a0c */ /* 0x000fe40004f21270 */
[C---:B------:R-:W-:Y:S01]  /*87340*/  IADD3 R21, R17.reuse, c[0x0][0x198], RZ ;  /* 0x0000660011157a10 */ /* 0x040fe20007ffe0ff */
[----:B----4-:R-:W-:-:S04]  /*87350*/  IMAD.WIDE R2, R17, 0x4, R204 ;  /* 0x0000000411027825 */ /* 0x010fc800078e02cc */
[----:B------:R-:W-:-:S06]  /*87360*/  IMAD.WIDE R12, R21, 0x4, R238 ;  /* 0x00000004150c7825 */ /* 0x000fcc00078e02ee */
[----:B------:R4:W-:Y:S04]  /*87370*/  @P1 STG.E [R2.64], R15 ;  /* 0x0000000f02001986 */ /* 0x0009e8000c101904 */
[----:B------:R4:W-:Y:S01]  /*87380*/  @P0 STG.E [R12.64], R186 ;  /* 0x000000ba0c000986 */ /* 0x0009e2000c101904 */
[C---:B------:R-:W-:Y:S02]  /*87390*/  ISETP.LT.AND P0, PT, R251.reuse, c[0x0][0x178], !P4 ;  /* 0x00005e00fb007a0c */ /* 0x040fe40006701270 */
[----:B------:R-:W-:Y:S02]  /*873a0*/  ISETP.LT.AND P4, PT, R250, c[0x0][0x178], !P4 ;  /* 0x00005e00fa007a0c */ /* 0x000fe40006781270 */
[----:B------:R-:W-:Y:S02]  /*873b0*/  ISETP.LT.AND P1, PT, R251, c[0x0][0x178], !P2 ;  /* 0x00005e00fb007a0c */ /* 0x000fe40005721270 */
[----:B------:R-:W-:-:S02]  /*873c0*/  IADD3 R17, R21, c[0x0][0x198], RZ ;  /* 0x0000660015117a10 */ /* 0x000fc40007ffe0ff */
[----:B------:R-:W-:Y:S01]  /*873d0*/  ISETP.LT.AND P2, PT, R250, c[0x0][0x178], !P2 ;  /* 0x00005e00fa007a0c */ /* 0x000fe20005741270 */
[----:B-1----:R-:W-:-:S04]  /*873e0*/  IMAD.WIDE R4, R21, 0x4, R236 ;  /* 0x0000000415047825 */ /* 0x002fc800078e02ec */
[C---:B------:R-:W-:Y:S01]  /*873f0*/  IMAD.WIDE R6, R21.reuse, 0x4, R206 ;  /* 0x0000000415067825 */ /* 0x040fe200078e02ce */
[----:B------:R4:W-:Y:S03]  /*87400*/  @P5 STG.E [R4.64], R210 ;  /* 0x000000d204005986 */ /* 0x0009e6000c101904 */
[----:B---3--:R-:W-:Y:S01]  /*87410*/  IMAD.WIDE R8, R21, 0x4, R204 ;  /* 0x0000000415087825 */ /* 0x008fe200078e02cc */
[----:B------:R4:W-:Y:S03]  /*87420*/  @P0 STG.E [R6.64], R226 ;  /* 0x000000e206000986 */ /* 0x0009e6000c101904 */
[C---:B------:R-:W-:Y:S01]  /*87430*/  IMAD.WIDE R238, R17.reuse, 0x4, R238 ;  /* 0x0000000411ee7825 */ /* 0x040fe200078e02ee */
[----:B------:R4:W-:Y:S03]  /*87440*/  @P4 STG.E [R8.64], R18 ;  /* 0x0000001208004986 */ /* 0x0009e6000c101904 */
[----:B------:R-:W-:-:S04]  /*87450*/  IMAD.WIDE R236, R17, 0x4, R236 ;  /* 0x0000000411ec7825 */ /* 0x000fc800078e02ec */
[----:B------:R-:W-:-:S04]  /*87460*/  IMAD.WIDE R206, R17, 0x4, R206 ;  /* 0x0000000411ce7825 */ /* 0x000fc800078e02ce */
[----:B------:R-:W-:Y:S01]  /*87470*/  IMAD.WIDE R204, R17, 0x4, R204 ;  /* 0x0000000411cc7825 */ /* 0x000fe200078e02cc */
[----:B--2---:R4:W-:Y:S04]  /*87480*/  @P3 STG.E [R238.64], R187 ;  /* 0x000000bbee003986 */ /* 0x0049e8000c101904 */
[----:B------:R4:W-:Y:S04]  /*87490*/  @P6 STG.E [R236.64], R211 ;  /* 0x000000d3ec006986 */ /* 0x0009e8000c101904 */
[----:B------:R4:W-:Y:S01]  /*874a0*/  @P1 STG.E [R206.64], R227 ;  /* 0x000000e3ce001986 */ /* 0x0009e2000c101904 */
[----:B------:R-:W-:Y:S05]  /*874b0*/  @!P2 EXIT ;  /* 0x000000000000a94d */ /* 0x000fea0003800000 */
[----:B------:R-:W-:Y:S01]  /*874c0*/  STG.E [R204.64], R19 ;  /* 0x00000013cc007986 */ /* 0x000fe2000c101904 */
[----:B------:R-:W-:Y:S05]  /*874d0*/  EXIT ;  /* 0x000000000000794d */ /* 0x000fea0003800000 */
.L_x_2:
[----:B------:R-:W-:-:S00]  /*874e0*/  BRA `(.L_x_2) ;  /* 0xfffffff000007947 */ /* 0x000fc0000383ffff */
[----:B------:R-:W-:-:S00]  /*874f0*/  NOP ;  /* 0x0000000000007918 */ /* 0x000fc00000000000 */
        /* <DEDUP_REMOVED lines=8> */
.L_x_3:


//--------------------- .nv.shared.matmul_kernel  --------------------------
	.section	.nv.shared.matmul_kernel,"aw",@nobits
	.sectionflags	@""
	.align	16
